def matmul_kernel(
    a_ptr,
    b_ptr,
    c_ptr,
    M,
    N,
    K,
    stride_am,
    stride_ak,
    stride_bk,
    stride_bn,
    stride_cm,
    stride_cn,
    BLOCK_M: tl.constexpr,
    BLOCK_N: tl.constexpr,
    BLOCK_K: tl.constexpr,
    GROUP_M: tl.constexpr,
):
    pid = tl.program_id(axis=0)
    num_pid_m = tl.cdiv(M, BLOCK_M)
    num_pid_n = tl.cdiv(N, BLOCK_N)
    num_pid_in_group = GROUP_M * num_pid_n
    group_id = pid // num_pid_in_group
    first_pid_m = group_id * GROUP_M
    group_size_m = min(num_pid_m - first_pid_m, GROUP_M)
    pid_m = first_pid_m + ((pid % num_pid_in_group) % group_size_m)
    pid_n = (pid % num_pid_in_group) // group_size_m

    offs_am = (pid_m * BLOCK_M + tl.arange(0, BLOCK_M)) % M
    offs_bn = (pid_n * BLOCK_N + tl.arange(0, BLOCK_N)) % N
    offs_k = tl.arange(0, BLOCK_K)
    a_ptrs = a_ptr + offs_am[:, None] * stride_am + offs_k[None, :] * stride_ak
    b_ptrs = b_ptr + offs_k[:, None] * stride_bk + offs_bn[None, :] * stride_bn

    acc = tl.zeros((BLOCK_M, BLOCK_N), dtype=tl.float32)
    for kk in range(0, tl.cdiv(K, BLOCK_K)):
        a = tl.load(a_ptrs, mask=offs_k[None, :] < K - kk * BLOCK_K, other=0.0)
        b = tl.load(b_ptrs, mask=offs_k[:, None] < K - kk * BLOCK_K, other=0.0)
        acc = tl.dot(a, b, acc)
        a_ptrs += BLOCK_K * stride_ak
        b_ptrs += BLOCK_K * stride_bk

    c = acc.to(c_ptr.dtype.element_ty)
    offs_cm = pid_m * BLOCK_M + tl.arange(0, BLOCK_M)
    offs_cn = pid_n * BLOCK_N + tl.arange(0, BLOCK_N)
    c_ptrs = c_ptr + offs_cm[:, None] * stride_cm + offs_cn[None, :] * stride_cn
    mask = (offs_cm[:, None] < M) & (offs_cn[None, :] < N)
    tl.store(c_ptrs, c, mask=mask)

# config = {"BLOCK_K": 256, "BLOCK_M": 128, "BLOCK_N": 256, "GROUP_M": 8, "arch": "sm_90", "dtype": "fp8e4m3", "num_ctas": 1, "num_stages": 3, "num_warps": 4}
# arch = sm_90


// ===== COMPILED SASS (sm_90a) =====

	.target	sm_90a

	.elftype	@"ET_EXEC"


//--------------------- .note.nv.tkinfo           --------------------------
	.section	.note.nv.tkinfo,"",@"SHT_NOTE"
	.sectionflags	@"SHF_NOTE_NV_TKINFO"
	.tkinfo
        /*0018*/ 	.word	0x00000002
        /*0030*/ 	.string	""
        /*0030*/ 	.string	"ptxas"
        /*0030*/ 	.string	"Cuda compilation tools, release 13.0, V13.0.88"
        /*0030*/ 	.string	"Build cuda_13.0.r13.0/compiler.36424714_0"
        /*0030*/ 	.string	"-v  -suppress-debug-info  -lineinfo  -arch sm_90a "



//--------------------- .note.nv.cuinfo           --------------------------
	.section	.note.nv.cuinfo,"",@"SHT_NOTE"
	.sectionflags	@"SHF_NOTE_NV_CUINFO"
        /*0018*/ 	.short	0x0002
        /*001a*/ 	.short	0x005a
        /*001c*/ 	.short	0x0082
	.zero		2


//--------------------- .nv.info                  --------------------------
	.section	.nv.info,"",@"SHT_CUDA_INFO"
	.align	4


	//----- nvinfo : EIATTR_REGCOUNT
	.align		4
        /*0000*/ 	.byte	0x04, 0x2f
        /*0002*/ 	.short	(.L_1 - .L_0)
	.align		4
.L_0:
        /*0004*/ 	.word	index@(matmul_kernel)
        /*0008*/ 	.word	0x000000ff


	//----- nvinfo : EIATTR_FRAME_SIZE
	.align		4
.L_1:
        /*000c*/ 	.byte	0x04, 0x11
        /*000e*/ 	.short	(.L_3 - .L_2)
	.align		4
.L_2:
        /*0010*/ 	.word	index@(matmul_kernel)
        /*0014*/ 	.word	0x000024d8


	//----- nvinfo : EIATTR_MIN_STACK_SIZE
	.align		4
.L_3:
        /*0018*/ 	.byte	0x04, 0x12
        /*001a*/ 	.short	(.L_5 - .L_4)
	.align		4
.L_4:
        /*001c*/ 	.word	index@(matmul_kernel)
        /*0020*/ 	.word	0x000024d8
.L_5:


//--------------------- .nv.compat                --------------------------
	.section	.nv.compat,"",@"SHT_CUDA_COMPAT_INFO"
	.align	4
        /*0000*/ 	.byte	0x02, 0x09, 0x01, 0x00, 0x02, 0x02, 0x04, 0x00, 0x02, 0x05, 0x05, 0x00, 0x03, 0x07, 0x01, 0x01
        /*0010*/ 	.byte	0x02, 0x03, 0x00, 0x00, 0x02, 0x06, 0x01, 0x00, 0x04, 0x0b, 0x08, 0x00, 0x00, 0x00, 0x00, 0x00
        /*0020*/ 	.byte	0x00, 0x00, 0x00, 0x00


//--------------------- .nv.info.matmul_kernel    --------------------------
	.section	.nv.info.matmul_kernel,"",@"SHT_CUDA_INFO"
	.sectionflags	@""
	.align	4


	//----- nvinfo : EIATTR_CUDA_API_VERSION
	.align		4
        /*0000*/ 	.byte	0x04, 0x37
        /*0002*/ 	.short	(.L_7 - .L_6)
.L_6:
        /*0004*/ 	.word	0x00000082


	//----- nvinfo : EIATTR_KPARAM_INFO
	.align		4
.L_7:
        /*0008*/ 	.byte	0x04, 0x17
        /*000a*/ 	.short	(.L_9 - .L_8)
.L_8:
        /*000c*/ 	.word	0x00000000
        /*0010*/ 	.short	0x000d
        /*0012*/ 	.short	0x0048
        /*0014*/ 	.byte	0x00, 0xf4, 0x21, 0x00


	//----- nvinfo : EIATTR_KPARAM_INFO
	.align		4
.L_9:
        /*0018*/ 	.byte	0x04, 0x17
        /*001a*/ 	.short	(.L_11 - .L_10)
.L_10:
        /*001c*/ 	.word	0x00000000
        /*0020*/ 	.short	0x000c
        /*0022*/ 	.short	0x0040
        /*0024*/ 	.byte	0x00, 0xf4, 0x21, 0x00


	//----- nvinfo : EIATTR_KPARAM_INFO
	.align		4
.L_11:
        /*0028*/ 	.byte	0x04, 0x17
        /*002a*/ 	.short	(.L_13 - .L_12)
.L_12:
        /*002c*/ 	.word	0x00000000
        /*0030*/ 	.short	0x000b
        /*0032*/ 	.short	0x0038
        /*0034*/ 	.byte	0x00, 0xf0, 0x11, 0x00


	//----- nvinfo : EIATTR_KPARAM_INFO
	.align		4
.L_13:
        /*0038*/ 	.byte	0x04, 0x17
        /*003a*/ 	.short	(.L_15 - .L_14)
.L_14:
        /*003c*/ 	.word	0x00000000
        /*0040*/ 	.short	0x000a
        /*0042*/ 	.short	0x0034
        /*0044*/ 	.byte	0x00, 0xf0, 0x11, 0x00


	//----- nvinfo : EIATTR_KPARAM_INFO
	.align		4
.L_15:
        /*0048*/ 	.byte	0x04, 0x17
        /*004a*/ 	.short	(.L_17 - .L_16)
.L_16:
        /*004c*/ 	.word	0x00000000
        /*0050*/ 	.short	0x0009
        /*0052*/ 	.short	0x0030
        /*0054*/ 	.byte	0x00, 0xf0, 0x11, 0x00


	//----- nvinfo : EIATTR_KPARAM_INFO
	.align		4
.L_17:
        /*0058*/ 	.byte	0x04, 0x17
        /*005a*/ 	.short	(.L_19 - .L_18)
.L_18:
        /*005c*/ 	.word	0x00000000
        /*0060*/ 	.short	0x0008
        /*0062*/ 	.short	0x002c
        /*0064*/ 	.byte	0x00, 0xf0, 0x11, 0x00


	//----- nvinfo : EIATTR_KPARAM_INFO
	.align		4
.L_19:
        /*0068*/ 	.byte	0x04, 0x17
        /*006a*/ 	.short	(.L_21 - .L_20)
.L_20:
        /*006c*/ 	.word	0x00000000
        /*0070*/ 	.short	0x0007
        /*0072*/ 	.short	0x0028
        /*0074*/ 	.byte	0x00, 0xf0, 0x11, 0x00


	//----- nvinfo : EIATTR_KPARAM_INFO
	.align		4
.L_21:
        /*0078*/ 	.byte	0x04, 0x17
        /*007a*/ 	.short	(.L_23 - .L_22)
.L_22:
        /*007c*/ 	.word	0x00000000
        /*0080*/ 	.short	0x0006
        /*0082*/ 	.short	0x0024
        /*0084*/ 	.byte	0x00, 0xf0, 0x11, 0x00


	//----- nvinfo : EIATTR_KPARAM_INFO
	.align		4
.L_23:
        /*0088*/ 	.byte	0x04, 0x17
        /*008a*/ 	.short	(.L_25 - .L_24)
.L_24:
        /*008c*/ 	.word	0x00000000
        /*0090*/ 	.short	0x0005
        /*0092*/ 	.short	0x0020
        /*0094*/ 	.byte	0x00, 0xf0, 0x11, 0x00


	//----- nvinfo : EIATTR_KPARAM_INFO
	.align		4
.L_25:
        /*0098*/ 	.byte	0x04, 0x17
        /*009a*/ 	.short	(.L_27 - .L_26)
.L_26:
        /*009c*/ 	.word	0x00000000
        /*00a0*/ 	.short	0x0004
        /*00a2*/ 	.short	0x001c
        /*00a4*/ 	.byte	0x00, 0xf0, 0x11, 0x00


	//----- nvinfo : EIATTR_KPARAM_INFO
	.align		4
.L_27:
        /*00a8*/ 	.byte	0x04, 0x17
        /*00aa*/ 	.short	(.L_29 - .L_28)
.L_28:
        /*00ac*/ 	.word	0x00000000
        /*00b0*/ 	.short	0x0003
        /*00b2*/ 	.short	0x0018
        /*00b4*/ 	.byte	0x00, 0xf0, 0x11, 0x00


	//----- nvinfo : EIATTR_KPARAM_INFO
	.align		4
.L_29:
        /*00b8*/ 	.byte	0x04, 0x17
        /*00ba*/ 	.short	(.L_31 - .L_30)
.L_30:
        /*00bc*/ 	.word	0x00000000
        /*00c0*/ 	.short	0x0002
        /*00c2*/ 	.short	0x0010
        /*00c4*/ 	.byte	0x00, 0xf4, 0x21, 0x00


	//----- nvinfo : EIATTR_KPARAM_INFO
	.align		4
.L_31:
        /*00c8*/ 	.byte	0x04, 0x17
        /*00ca*/ 	.short	(.L_33 - .L_32)
.L_32:
        /*00cc*/ 	.word	0x00000000
        /*00d0*/ 	.short	0x0001
        /*00d2*/ 	.short	0x0008
        /*00d4*/ 	.byte	0x00, 0xf4, 0x21, 0x00


	//----- nvinfo : EIATTR_KPARAM_INFO
	.align		4
.L_33:
        /*00d8*/ 	.byte	0x04, 0x17
        /*00da*/ 	.short	(.L_35 - .L_34)
.L_34:
        /*00dc*/ 	.word	0x00000000
        /*00e0*/ 	.short	0x0000
        /*00e2*/ 	.short	0x0000
        /*00e4*/ 	.byte	0x00, 0xf4, 0x21, 0x00


	//----- nvinfo : EIATTR_SPARSE_MMA_MASK
	.align		4
.L_35:
        /*00e8*/ 	.byte	0x03, 0x50
        /*00ea*/ 	.short	0x0000


	//----- nvinfo : EIATTR_MAXREG_COUNT
	.align		4
        /*00ec*/ 	.byte	0x03, 0x1b
        /*00ee*/ 	.short	0x00ff


	//----- nvinfo : EIATTR_NUM_BARRIERS
	.align		4
        /*00f0*/ 	.byte	0x02, 0x4c
        /*00f2*/ 	.byte	0x01
	.zero		1


	//----- nvinfo : EIATTR_ANNOTATIONS
	.align		4
        /*00f4*/ 	.byte	0x04, 0x55
        /*00f6*/ 	.short	(.L_37 - .L_36)


	//   ....[0]....
.L_36:
        /*00f8*/ 	.word	0x00000001
        /*00fc*/ 	.byte	0x30, 0x05, 0x00, 0x00, 0x01, 0x00, 0x00, 0x00, 0x60, 0x05, 0x00, 0x00, 0x01, 0x00, 0x00, 0x00
        /* <DEDUP_REMOVED lines=219> */
        /*0ebc*/ 	.byte	0xa0, 0xfa, 0x00, 0x00, 0x01, 0x00, 0x00, 0x00, 0xd0, 0xfa, 0x00, 0x00


	//----- nvinfo : EIATTR_MERCURY_ISA_VERSION
	.align		4
.L_37:
        /*0ec8*/ 	.byte	0x03, 0x5f
        /*0eca*/ 	.short	0x0101


	//----- nvinfo : EIATTR_EXIT_INSTR_OFFSETS
	.align		4
        /*0ecc*/ 	.byte	0x04, 0x1c
        /*0ece*/ 	.short	(.L_39 - .L_38)


	//   ....[0]....
.L_38:
        /*0ed0*/ 	.word	0x0005b770


	//   ....[1]....
        /*0ed4*/ 	.word	0x0005b790


	//----- nvinfo : EIATTR_REQNTID
	.align		4
.L_39:
        /*0ed8*/ 	.byte	0x04, 0x10
        /*0eda*/ 	.short	(.L_41 - .L_40)
.L_40:
        /*0edc*/ 	.word	0x00000080
        /*0ee0*/ 	.word	0x00000001
        /*0ee4*/ 	.word	0x00000001


	//----- nvinfo : EIATTR_CBANK_PARAM_SIZE
	.align		4
.L_41:
        /*0ee8*/ 	.byte	0x03, 0x19
        /*0eea*/ 	.short	0x0050


	//----- nvinfo : EIATTR_PARAM_CBANK
	.align		4
        /*0eec*/ 	.byte	0x04, 0x0a
        /*0eee*/ 	.short	(.L_43 - .L_42)
	.align		4
.L_42:
        /*0ef0*/ 	.word	index@(.nv.constant0.matmul_kernel)
        /*0ef4*/ 	.short	0x0210
        /*0ef6*/ 	.short	0x0050


	//----- nvinfo : EIATTR_SW_WAR
	.align		4
.L_43:
        /*0ef8*/ 	.byte	0x04, 0x36
        /*0efa*/ 	.short	(.L_45 - .L_44)
.L_44:
        /*0efc*/ 	.word	0x00000008
.L_45:


//--------------------- .nv.callgraph             --------------------------
	.section	.nv.callgraph,"",@"SHT_CUDA_CALLGRAPH"
	.align	4
	.sectionentsize	8
	.align		4
        /*0000*/ 	.word	0x00000000
	.align		4
        /*0004*/ 	.word	0xffffffff
	.align		4
        /*0008*/ 	.word	0x00000000
	.align		4
        /*000c*/ 	.word	0xfffffffe
	.align		4
        /*0010*/ 	.word	0x00000000
	.align		4
        /*0014*/ 	.word	0xfffffffd
	.align		4
        /*0018*/ 	.word	0x00000000
	.align		4
        /*001c*/ 	.word	0xfffffffc


//--------------------- .text.matmul_kernel       --------------------------
	.section	.text.matmul_kernel,"ax",@progbits
	.align	128
        .global         matmul_kernel
        .type           matmul_kernel,@function
        .size           matmul_kernel,(.L_x_4 - matmul_kernel)
        .other          matmul_kernel,@"STO_CUDA_ENTRY STV_DEFAULT"
matmul_kernel:
.text.matmul_kernel:
[----:B------:R-:W0:Y:S08]  /*0000*/  LDC R1, c[0x0][0x28] ;  /* 0x00000a00ff017b82 */ /* 0x000e300000000800 */
[----:B------:R-:W1:Y:S01]  /*0010*/  LDC.64 R2, c[0x0][0x228] ;  /* 0x00008a00ff027b82 */ /* 0x000e620000000a00 */
[----:B------:R-:W2:Y:S01]  /*0020*/  S2R R7, SR_CTAID.X ;  /* 0x0000000000077919 */ /* 0x000ea20000002500 */
[----:B0-----:R-:W-:Y:S01]  /*0030*/  VIADD R1, R1, 0xffffdb28 ;  /* 0xffffdb2801017836 */ /* 0x001fe20000000000 */
[----:B------:R-:W-:Y:S01]  /*0040*/  UMOV UR4, 0x400 ;  /* 0x0000040000047882 */ /* 0x000fe20000000000 */
[----:B------:R-:W-:Y:S01]  /*0050*/  ULDC.64 UR6, c[0x0][0x208] ;  /* 0x0000820000067ab9 */ /* 0x000fe20000000a00 */
[----:B------:R-:W0:Y:S03]  /*0060*/  S2R R26, SR_TID.X ;  /* 0x00000000001a7919 */ /* 0x000e260000002100 */
[----:B------:R-:W3:Y:S01]  /*0070*/  S2UR UR5, SR_CgaCtaId ;  /* 0x00000000000579c3 */ /* 0x000ee20000008800 */
[----:B-1----:R-:W-:-:S05]  /*0080*/  VIADD R0, R3, 0xff ;  /* 0x000000ff03007836 */ /* 0x002fca0000000000 */
[----:B------:R-:W-:Y:S01]  /*0090*/  SHF.R.S32.HI R5, RZ, 0x1f, R0 ;  /* 0x0000001fff057819 */ /* 0x000fe20000011400 */
[----:B---3--:R-:W-:-:S03]  /*00a0*/  ULEA UR4, UR5, UR4, 0x18 ;  /* 0x0000000405047291 */ /* 0x008fc6000f8ec03f */
[----:B------:R-:W-:Y:S02]  /*00b0*/  LEA.HI R5, R5, R0, RZ, 0x8 ;  /* 0x0000000005057211 */ /* 0x000fe400078f40ff */
[----:B--2---:R-:W-:Y:S02]  /*00c0*/  IABS R10, R7 ;  /* 0x00000007000a7213 */ /* 0x004fe40000000000 */
[----:B------:R-:W-:Y:S02]  /*00d0*/  SHF.R.S32.HI R5, RZ, 0x8, R5 ;  /* 0x00000008ff057819 */ /* 0x000fe40000011405 */
[----:B0-----:R-:W-:-:S03]  /*00e0*/  LOP3.LUT R27, R26, 0x7f, RZ, 0xc0, !PT ;  /* 0x0000007f1a1b7812 */ /* 0x001fc600078ec0ff */
[----:B------:R-:W-:-:S05]  /*00f0*/  IMAD.SHL.U32 R6, R5, 0x8, RZ ;  /* 0x0000000805067824 */ /* 0x000fca00078e00ff */
[-C--:B------:R-:W-:Y:S02]  /*0100*/  IABS R9, R6.reuse ;  /* 0x0000000600097213 */ /* 0x080fe40000000000 */
[----:B------:R-:W-:Y:S02]  /*0110*/  IABS R12, R6 ;  /* 0x00000006000c7213 */ /* 0x000fe40000000000 */
[----:B------:R-:W0:Y:S08]  /*0120*/  I2F.RP R0, R9 ;  /* 0x0000000900007306 */ /* 0x000e300000209400 */
[----:B0-----:R-:W0:Y:S02]  /*0130*/  MUFU.RCP R0, R0 ;  /* 0x0000000000007308 */ /* 0x001e240000001000 */
[----:B0-----:R-:W-:-:S02]  /*0140*/  VIADD R4, R0, 0xffffffe ;  /* 0x0ffffffe00047836 */ /* 0x001fc40000000000 */
[----:B------:R-:W-:-:S04]  /*0150*/  IMAD.MOV R0, RZ, RZ, -R12 ;  /* 0x000000ffff007224 */ /* 0x000fc800078e0a0c */
[----:B------:R0:W1:Y:S02]  /*0160*/  F2I.FTZ.U32.TRUNC.NTZ R5, R4 ;  /* 0x0000000400057305 */ /* 0x000064000021f000 */
[----:B0-----:R-:W-:Y:S02]  /*0170*/  IMAD.MOV.U32 R4, RZ, RZ, RZ ;  /* 0x000000ffff047224 */ /* 0x001fe400078e00ff */
[----:B-1----:R-:W-:-:S04]  /*0180*/  IMAD.MOV R8, RZ, RZ, -R5 ;  /* 0x000000ffff087224 */ /* 0x002fc800078e0a05 */
[----:B------:R-:W-:Y:S02]  /*0190*/  IMAD R11, R8, R9, RZ ;  /* 0x00000009080b7224 */ /* 0x000fe400078e02ff */
[----:B------:R-:W-:Y:S02]  /*01a0*/  IMAD.MOV.U32 R8, RZ, RZ, R10 ;  /* 0x000000ffff087224 */ /* 0x000fe400078e000a */
[----:B------:R-:W-:-:S06]  /*01b0*/  IMAD.HI.U32 R5, R5, R11, R4 ;  /* 0x0000000b05057227 */ /* 0x000fcc00078e0004 */
[----:B------:R-:W-:-:S04]  /*01c0*/  IMAD.HI.U32 R5, R5, R8, RZ ;  /* 0x0000000805057227 */ /* 0x000fc800078e00ff */
[----:B------:R-:W-:-:S05]  /*01d0*/  IMAD R0, R5, R0, R8 ;  /* 0x0000000005007224 */ /* 0x000fca00078e0208 */
[----:B------:R-:W-:-:S13]  /*01e0*/  ISETP.GT.U32.AND P1, PT, R9, R0, PT ;  /* 0x000000000900720c */ /* 0x000fda0003f24070 */
[----:B------:R-:W-:Y:S02]  /*01f0*/  @!P1 IMAD.IADD R0, R0, 0x1, -R9 ;  /* 0x0000000100009824 */ /* 0x000fe400078e0a09 */
[----:B------:R-:W-:Y:S01]  /*0200*/  @!P1 VIADD R5, R5, 0x1 ;  /* 0x0000000105059836 */ /* 0x000fe20000000000 */
[----:B------:R-:W-:Y:S02]  /*0210*/  ISETP.NE.AND P1, PT, R6, RZ, PT ;  /* 0x000000ff0600720c */ /* 0x000fe40003f25270 */
[----:B------:R-:W-:Y:S02]  /*0220*/  ISETP.GE.U32.AND P0, PT, R0, R9, PT ;  /* 0x000000090000720c */ /* 0x000fe40003f06070 */
[----:B------:R-:W-:-:S04]  /*0230*/  LOP3.LUT R0, R7, R6, RZ, 0x3c, !PT ;  /* 0x0000000607007212 */ /* 0x000fc800078e3cff */
[----:B------:R-:W-:Y:S01]  /*0240*/  ISETP.GE.AND P2, PT, R0, RZ, PT ;  /* 0x000000ff0000720c */ /* 0x000fe20003f46270 */
[----:B------:R-:W-:-:S06]  /*0250*/  VIADD R0, R2, 0x7f ;  /* 0x0000007f02007836 */ /* 0x000fcc0000000000 */
[----:B------:R-:W-:-:S04]  /*0260*/  @P0 VIADD R5, R5, 0x1 ;  /* 0x0000000105050836 */ /* 0x000fc80000000000 */
[----:B------:R-:W-:Y:S01]  /*0270*/  IMAD.MOV.U32 R4, RZ, RZ, R5 ;  /* 0x000000ffff047224 */ /* 0x000fe200078e0005 */
[----:B------:R-:W-:-:S03]  /*0280*/  SHF.R.S32.HI R5, RZ, 0x1f, R0 ;  /* 0x0000001fff057819 */ /* 0x000fc60000011400 */
[----:B------:R-:W-:Y:S01]  /*0290*/  @!P2 IMAD.MOV R4, RZ, RZ, -R4 ;  /* 0x000000ffff04a224 */ /* 0x000fe200078e0a04 */
[----:B------:R-:W-:Y:S02]  /*02a0*/  @!P1 LOP3.LUT R4, RZ, R6, RZ, 0x33, !PT ;  /* 0x00000006ff049212 */ /* 0x000fe400078e33ff */
[----:B------:R-:W-:-:S03]  /*02b0*/  LEA.HI R5, R5, R0, RZ, 0x7 ;  /* 0x0000000005057211 */ /* 0x000fc600078f38ff */
[----:B------:R-:W-:Y:S02]  /*02c0*/  IMAD.SHL.U32 R8, R4, 0x8, RZ ;  /* 0x0000000804087824 */ /* 0x000fe400078e00ff */
[----:B------:R-:W-:-:S03]  /*02d0*/  IMAD.MOV R4, RZ, RZ, -R4 ;  /* 0x000000ffff047224 */ /* 0x000fc600078e0a04 */
[----:B------:R-:W-:Y:S01]  /*02e0*/  LEA.HI.SX32 R5, R5, -R8, 0x19 ;  /* 0x8000000805057211 */ /* 0x000fe200078fcaff */
[----:B------:R-:W-:-:S03]  /*02f0*/  IMAD R6, R6, R4, R7 ;  /* 0x0000000406067224 */ /* 0x000fc600078e0207 */
[----:B------:R-:W-:Y:S02]  /*0300*/  VIMNMX R13, R5, 0x8, PT ;  /* 0x00000008050d7848 */ /* 0x000fe40003fe0100 */
[----:B------:R-:W-:Y:S02]  /*0310*/  IABS R11, R6 ;  /* 0x00000006000b7213 */ /* 0x000fe40000000000 */
[----:B------:R-:W-:-:S04]  /*0320*/  IABS R9, R13 ;  /* 0x0000000d00097213 */ /* 0x000fc80000000000 */
[----:B------:R-:W0:Y:S08]  /*0330*/  I2F.RP R0, R9 ;  /* 0x0000000900007306 */ /* 0x000e300000209400 */
[----:B0-----:R-:W0:Y:S02]  /*0340*/  MUFU.RCP R0, R0 ;  /* 0x0000000000007308 */ /* 0x001e240000001000 */
[----:B0-----:R-:W-:-:S06]  /*0350*/  VIADD R5, R0, 0xffffffe ;  /* 0x0ffffffe00057836 */ /* 0x001fcc0000000000 */
[----:B------:R-:W0:Y:S02]  /*0360*/  F2I.FTZ.U32.TRUNC.NTZ R5, R5 ;  /* 0x0000000500057305 */ /* 0x000e24000021f000 */
[----:B0-----:R-:W-:-:S04]  /*0370*/  IMAD.MOV R10, RZ, RZ, -R5 ;  /* 0x000000ffff0a7224 */ /* 0x001fc800078e0a05 */
[----:B------:R-:W-:Y:S01]  /*0380*/  IMAD.MOV.U32 R4, RZ, RZ, R10 ;  /* 0x000000ffff047224 */ /* 0x000fe200078e000a */
[----:B------:R-:W-:-:S03]  /*0390*/  IABS R10, R13 ;  /* 0x0000000d000a7213 */ /* 0x000fc60000000000 */
[----:B------:R-:W-:Y:S02]  /*03a0*/  IMAD R7, R4, R9, RZ ;  /* 0x0000000904077224 */ /* 0x000fe400078e02ff */
[----:B------:R-:W-:Y:S02]  /*03b0*/  IMAD.MOV.U32 R4, RZ, RZ, RZ ;  /* 0x000000ffff047224 */ /* 0x000fe400078e00ff */
[----:B------:R-:W-:Y:S02]  /*03c0*/  IMAD.MOV R0, RZ, RZ, -R10 ;  /* 0x000000ffff007224 */ /* 0x000fe400078e0a0a */
[----:B------:R-:W-:Y:S02]  /*03d0*/  IMAD.HI.U32 R4, R5, R7, R4 ;  /* 0x0000000705047227 */ /* 0x000fe400078e0004 */
[----:B------:R-:W0:Y:S04]  /*03e0*/  LDC R5, c[0x0][0x230] ;  /* 0x00008c00ff057b82 */ /* 0x000e280000000800 */
[----:B------:R-:W-:-:S04]  /*03f0*/  IMAD.HI.U32 R4, R4, R11, RZ ;  /* 0x0000000b04047227 */ /* 0x000fc800078e00ff */
[----:B------:R-:W-:-:S05]  /*0400*/  IMAD R0, R4, R0, R11 ;  /* 0x0000000004007224 */ /* 0x000fca00078e020b */
[----:B------:R-:W-:Y:S01]  /*0410*/  ISETP.GT.U32.AND P1, PT, R9, R0, PT ;  /* 0x000000000900720c */ /* 0x000fe20003f24070 */
[----:B0-----:R-:W-:-:S12]  /*0420*/  VIADD R14, R5, 0xff ;  /* 0x000000ff050e7836 */ /* 0x001fd80000000000 */
[----:B------:R-:W-:Y:S02]  /*0430*/  @!P1 IMAD.IADD R0, R0, 0x1, -R9 ;  /* 0x0000000100009824 */ /* 0x000fe400078e0a09 */
[----:B------:R-:W-:Y:S01]  /*0440*/  @!P1 VIADD R4, R4, 0x1 ;  /* 0x0000000104049836 */ /* 0x000fe20000000000 */
[----:B------:R-:W-:Y:S02]  /*0450*/  ISETP.NE.AND P1, PT, R13, RZ, PT ;  /* 0x000000ff0d00720c */ /* 0x000fe40003f25270 */
[----:B------:R-:W-:Y:S02]  /*0460*/  ISETP.GE.U32.AND P0, PT, R0, R9, PT ;  /* 0x000000090000720c */ /* 0x000fe40003f06070 */
[----:B------:R-:W-:-:S04]  /*0470*/  LOP3.LUT R0, R6, R13, RZ, 0x3c, !PT ;  /* 0x0000000d06007212 */ /* 0x000fc800078e3cff */
[----:B------:R-:W-:-:S07]  /*0480*/  ISETP.GE.AND P2, PT, R0, RZ, PT ;  /* 0x000000ff0000720c */ /* 0x000fce0003f46270 */
[----:B------:R-:W-:Y:S01]  /*0490*/  @P0 VIADD R4, R4, 0x1 ;  /* 0x0000000104040836 */ /* 0x000fe20000000000 */
[----:B------:R-:W-:-:S05]  /*04a0*/  ISETP.GT.AND P0, PT, R14, 0xff, PT ;  /* 0x000000ff0e00780c */ /* 0x000fca0003f04270 */
[----:B------:R-:W-:Y:S01]  /*04b0*/  @!P2 IMAD.MOV R4, RZ, RZ, -R4 ;  /* 0x000000ffff04a224 */ /* 0x000fe200078e0a04 */
[----:B------:R-:W-:-:S05]  /*04c0*/  @!P1 LOP3.LUT R4, RZ, R13, RZ, 0x33, !PT ;  /* 0x0000000dff049212 */ /* 0x000fca00078e33ff */
[----:B------:R-:W-:Y:S02]  /*04d0*/  IMAD.MOV R0, RZ, RZ, -R4 ;  /* 0x000000ffff007224 */ /* 0x000fe400078e0a04 */
[----:B------:R-:W-:Y:S02]  /*04e0*/  IMAD.SHL.U32 R4, R4, 0x100, RZ ;  /* 0x0000010004047824 */ /* 0x000fe400078e00ff */
[----:B------:R-:W-:Y:S02]  /*04f0*/  IMAD R0, R13, R0, R6 ;  /* 0x000000000d007224 */ /* 0x000fe400078e0206 */
[C---:B------:R-:W-:Y:S02]  /*0500*/  VIADD R6, R4.reuse, 0x1 ;  /* 0x0000000104067836 */ /* 0x040fe40000000000 */
[C---:B------:R-:W-:Y:S02]  /*0510*/  VIADD R5, R4.reuse, 0x2 ;  /* 0x0000000204057836 */ /* 0x040fe40000000000 */
[----:B------:R-:W-:Y:S01]  /*0520*/  VIADD R7, R4, 0x3 ;  /* 0x0000000304077836 */ /* 0x000fe20000000000 */
[----:B------:R0:W-:Y:S01]  /*0530*/  STL [R1+0x70], R6 ;  /* 0x0000700601007387 */ /* 0x0001e20000100800 */
[----:B------:R-:W-:-:S02]  /*0540*/  IMAD.IADD R0, R8, 0x1, R0 ;  /* 0x0000000108007824 */ /* 0x000fc400078e0200 */
[----:B------:R-:W-:Y:S01]  /*0550*/  VIADD R246, R4, 0x12 ;  /* 0x0000001204f67836 */ /* 0x000fe20000000000 */
[----:B------:R1:W-:Y:S01]  /*0560*/  STL [R1+0x6c], R5 ;  /* 0x00006c0501007387 */ /* 0x0003e20000100800 */
[----:B------:R-:W-:Y:S02]  /*0570*/  IMAD R245, R0, 0x80, R27 ;  /* 0x0000008000f57824 */ /* 0x000fe400078e021b */
[C---:B------:R-:W-:Y:S01]  /*0580*/  VIADD R251, R4.reuse, 0x13 ;  /* 0x0000001304fb7836 */ /* 0x040fe20000000000 */
[----:B------:R2:W-:Y:S01]  /*0590*/  STL [R1+0x68], R7 ;  /* 0x0000680701007387 */ /* 0x0005e20000100800 */
[C---:B------:R-:W-:Y:S02]  /*05a0*/  VIADD R70, R4.reuse, 0x15 ;  /* 0x0000001504467836 */ /* 0x040fe40000000000 */
[C---:B0-----:R-:W-:Y:S02]  /*05b0*/  VIADD R6, R4.reuse, 0x4 ;  /* 0x0000000404067836 */ /* 0x041fe40000000000 */
[----:B------:R-:W-:-:S02]  /*05c0*/  VIADD R19, R4, 0x16 ;  /* 0x0000001604137836 */ /* 0x000fc40000000000 */
[C---:B-1----:R-:W-:Y:S01]  /*05d0*/  VIADD R5, R4.reuse, 0x5 ;  /* 0x0000000504057836 */ /* 0x042fe20000000000 */
[----:B------:R0:W-:Y:S01]  /*05e0*/  STL [R1+0x64], R6 ;  /* 0x0000640601007387 */ /* 0x0001e20000100800 */
[C---:B------:R-:W-:Y:S02]  /*05f0*/  VIADD R66, R4.reuse, 0x18 ;  /* 0x0000001804427836 */ /* 0x040fe40000000000 */
[C---:B--2---:R-:W-:Y:S01]  /*0600*/  VIADD R7, R4.reuse, 0x6 ;  /* 0x0000000604077836 */ /* 0x044fe20000000000 */
[----:B------:R1:W-:Y:S01]  /*0610*/  STL [R1+0x60], R5 ;  /* 0x0000600501007387 */ /* 0x0003e20000100800 */
[C---:B------:R-:W-:Y:S02]  /*0620*/  VIADD R62, R4.reuse, 0x19 ;  /* 0x00000019043e7836 */ /* 0x040fe40000000000 */
[C---:B------:R-:W-:Y:S01]  /*0630*/  VIADD R58, R4.reuse, 0x1a ;  /* 0x0000001a043a7836 */ /* 0x040fe20000000000 */
[----:B------:R2:W-:Y:S01]  /*0640*/  STL [R1+0x5c], R7 ;  /* 0x00005c0701007387 */ /* 0x0005e20000100800 */
[----:B------:R-:W-:-:S02]  /*0650*/  VIADD R46, R4, 0x1c ;  /* 0x0000001c042e7836 */ /* 0x000fc40000000000 */
[C---:B0-----:R-:W-:Y:S02]  /*0660*/  VIADD R6, R4.reuse, 0x7 ;  /* 0x0000000704067836 */ /* 0x041fe40000000000 */
[C---:B------:R-:W-:Y:S02]  /*0670*/  VIADD R42, R4.reuse, 0x1d ;  /* 0x0000001d042a7836 */ /* 0x040fe40000000000 */
[C---:B-1----:R-:W-:Y:S01]  /*0680*/  VIADD R5, R4.reuse, 0x8 ;  /* 0x0000000804057836 */ /* 0x042fe20000000000 */
[----:B------:R0:W-:Y:S01]  /*0690*/  STL [R1+0x58], R6 ;  /* 0x0000580601007387 */ /* 0x0001e20000100800 */
[C---:B------:R-:W-:Y:S02]  /*06a0*/  VIADD R50, R4.reuse, 0x1e ;  /* 0x0000001e04327836 */ /* 0x040fe40000000000 */
[C---:B--2---:R-:W-:Y:S01]  /*06b0*/  VIADD R7, R4.reuse, 0x9 ;  /* 0x0000000904077836 */ /* 0x044fe20000000000 */
[----:B------:R1:W-:Y:S01]  /*06c0*/  STL [R1+0x54], R5 ;  /* 0x0000540501007387 */ /* 0x0003e20000100800 */
[----:B------:R-:W-:-:S02]  /*06d0*/  VIADD R38, R4, 0x1f ;  /* 0x0000001f04267836 */ /* 0x000fc40000000000 */
[C---:B------:R-:W-:Y:S01]  /*06e0*/  VIADD R34, R4.reuse, 0x20 ;  /* 0x0000002004227836 */ /* 0x040fe20000000000 */
[----:B------:R2:W-:Y:S01]  /*06f0*/  STL [R1+0x50], R7 ;  /* 0x0000500701007387 */ /* 0x0005e20000100800 */
[C---:B------:R-:W-:Y:S02]  /*0700*/  VIADD R30, R4.reuse, 0x21 ;  /* 0x00000021041e7836 */ /* 0x040fe40000000000 */
[C---:B0-----:R-:W-:Y:S02]  /*0710*/  VIADD R6, R4.reuse, 0xa ;  /* 0x0000000a04067836 */ /* 0x041fe40000000000 */
[C---:B------:R-:W-:Y:S02]  /*0720*/  VIADD R16, R4.reuse, 0x22 ;  /* 0x0000002204107836 */ /* 0x040fe40000000000 */
[C---:B-1----:R-:W-:Y:S01]  /*0730*/  VIADD R5, R4.reuse, 0xb ;  /* 0x0000000b04057836 */ /* 0x042fe20000000000 */
[----:B------:R0:W-:Y:S01]  /*0740*/  STL [R1+0x4c], R6 ;  /* 0x00004c0601007387 */ /* 0x0001e20000100800 */
[----:B------:R-:W-:-:S02]  /*0750*/  VIADD R9, R4, 0x23 ;  /* 0x0000002304097836 */ /* 0x000fc40000000000 */
[C---:B--2---:R-:W-:Y:S01]  /*0760*/  VIADD R7, R4.reuse, 0xc ;  /* 0x0000000c04077836 */ /* 0x044fe20000000000 */
[----:B------:R1:W-:Y:S01]  /*0770*/  STL [R1+0x48], R5 ;  /* 0x0000480501007387 */ /* 0x0003e20000100800 */
[C---:B------:R-:W-:Y:S02]  /*0780*/  VIADD R54, R4.reuse, 0x24 ;  /* 0x0000002404367836 */ /* 0x040fe40000000000 */
        /* <DEDUP_REMOVED lines=17> */
[----:B------:R-:W-:Y:S01]  /*08a0*/  STL [R1+0x2c], R6 ;  /* 0x00002c0601007387 */ /* 0x000fe20000100800 */
[C---:B------:R-:W-:Y:S02]  /*08b0*/  VIADD R72, R4.reuse, 0x2d ;  /* 0x0000002d04487836 */ /* 0x040fe40000000000 */
[C---:B--2---:R-:W-:Y:S01]  /*08c0*/  VIADD R7, R4.reuse, 0x17 ;  /* 0x0000001704077836 */ /* 0x044fe20000000000 */
[----:B------:R0:W-:Y:S01]  /*08d0*/  STL [R1+0x34], R5 ;  /* 0x0000340501007387 */ /* 0x0001e20000100800 */
[----:B------:R-:W-:-:S02]  /*08e0*/  VIADD R64, R4, 0x2e ;  /* 0x0000002e04407836 */ /* 0x000fc40000000000 */
[C---:B------:R-:W-:Y:S02]  /*08f0*/  VIADD R56, R4.reuse, 0x2f ;  /* 0x0000002f04387836 */ /* 0x040fe40000000000 */
[C---:B------:R-:W-:Y:S02]  /*0900*/  VIADD R48, R4.reuse, 0x30 ;  /* 0x0000003004307836 */ /* 0x040fe40000000000 */
[C---:B------:R-:W-:Y:S02]  /*0910*/  VIADD R32, R4.reuse, 0x31 ;  /* 0x0000003104207836 */ /* 0x040fe40000000000 */
[C---:B------:R-:W-:Y:S02]  /*0920*/  VIADD R94, R4.reuse, 0x32 ;  /* 0x00000032045e7836 */ /* 0x040fe40000000000 */
[C---:B0-----:R-:W-:Y:S02]  /*0930*/  VIADD R5, R4.reuse, 0x14 ;  /* 0x0000001404057836 */ /* 0x041fe40000000000 */
[----:B------:R-:W-:-:S02]  /*0940*/  VIADD R40, R4, 0x33 ;  /* 0x0000003304287836 */ /* 0x000fc40000000000 */
[C---:B------:R-:W-:Y:S01]  /*0950*/  VIADD R20, R4.reuse, 0x34 ;  /* 0x0000003404147836 */ /* 0x040fe20000000000 */
[----:B------:R0:W-:Y:S01]  /*0960*/  STL [R1+0x30], R5 ;  /* 0x0000300501007387 */ /* 0x0001e20000100800 */
[C---:B------:R-:W-:Y:S02]  /*0970*/  VIADD R106, R4.reuse, 0x35 ;  /* 0x00000035046a7836 */ /* 0x040fe40000000000 */
[C---:B------:R-:W-:Y:S02]  /*0980*/  VIADD R104, R4.reuse, 0x36 ;  /* 0x0000003604687836 */ /* 0x040fe40000000000 */
[C---:B------:R-:W-:Y:S02]  /*0990*/  VIADD R102, R4.reuse, 0x37 ;  /* 0x0000003704667836 */ /* 0x040fe40000000000 */
[C---:B------:R-:W-:Y:S02]  /*09a0*/  VIADD R98, R4.reuse, 0x38 ;  /* 0x0000003804627836 */ /* 0x040fe40000000000 */
[----:B------:R-:W-:-:S02]  /*09b0*/  VIADD R96, R4, 0x39 ;  /* 0x0000003904607836 */ /* 0x000fc40000000000 */
[C---:B0-----:R-:W-:Y:S02]  /*09c0*/  VIADD R5, R4.reuse, 0x1b ;  /* 0x0000001b04057836 */ /* 0x041fe40000000000 */
[C---:B------:R-:W-:Y:S02]  /*09d0*/  VIADD R60, R4.reuse, 0x3a ;  /* 0x0000003a043c7836 */ /* 0x040fe40000000000 */
[C---:B------:R-:W-:Y:S01]  /*09e0*/  VIADD R44, R4.reuse, 0x3b ;  /* 0x0000003b042c7836 */ /* 0x040fe20000000000 */
[----:B------:R0:W-:Y:S01]  /*09f0*/  STL [R1+0x28], R5 ;  /* 0x0000280501007387 */ /* 0x0001e20000100800 */
[C---:B------:R-:W-:Y:S02]  /*0a00*/  VIADD R28, R4.reuse, 0x3c ;  /* 0x0000003c041c7836 */ /* 0x040fe40000000000 */
[C---:B------:R-:W-:Y:S01]  /*0a10*/  VIADD R76, R4.reuse, 0x3d ;  /* 0x0000003d044c7836 */ /* 0x040fe20000000000 */
[----:B------:R1:W-:Y:S01]  /*0a20*/  STL [R1+0x1db4], R245 ;  /* 0x001db4f501007387 */ /* 0x0003e20000100800 */
[----:B------:R-:W-:-:S02]  /*0a30*/  VIADD R84, R4, 0x3e ;  /* 0x0000003e04547836 */ /* 0x000fc40000000000 */
[C---:B------:R-:W-:Y:S02]  /*0a40*/  VIADD R92, R4.reuse, 0x3f ;  /* 0x0000003f045c7836 */ /* 0x040fe40000000000 */
[C---:B------:R-:W-:Y:S02]  /*0a50*/  VIADD R52, R4.reuse, 0x40 ;  /* 0x0000004004347836 */ /* 0x040fe40000000000 */
[C---:B------:R-:W-:Y:S02]  /*0a60*/  VIADD R13, R4.reuse, 0x41 ;  /* 0x00000041040d7836 */ /* 0x040fe40000000000 */
[C---:B------:R-:W-:Y:S02]  /*0a70*/  VIADD R100, R4.reuse, 0x42 ;  /* 0x0000004204647836 */ /* 0x040fe40000000000 */
[C---:B------:R-:W-:Y:S02]  /*0a80*/  VIADD R36, R4.reuse, 0x43 ;  /* 0x0000004304247836 */ /* 0x040fe40000000000 */
        /* <DEDUP_REMOVED lines=103> */
[C---:B0-----:R-:W-:Y:S02]  /*1100*/  VIADD R5, R4.reuse, 0xab ;  /* 0x000000ab04057836 */ /* 0x041fe40000000000 */
        /* <DEDUP_REMOVED lines=83> */
[----:B------:R-:W-:Y:S01]  /*1640*/  VIADD R242, R4, 0xff ;  /* 0x000000ff04f27836 */ /* 0x000fe20000000000 */
[----:B-1----:R-:W-:Y:S06]  /*1650*/  @P0 BRA `(.L_x_0) ;  /* 0x0000000c000c0947 */ /* 0x002fec0003800000 */
[----:B------:R-:W-:Y:S01]  /*1660*/  IMAD.SHL.U32 R0, R26, 0x10, RZ ;  /* 0x000000101a007824 */ /* 0x000fe200078e00ff */
[----:B------:R1:W-:Y:S01]  /*1670*/  STL [R1], RZ ;  /* 0x000000ff01007387 */ /* 0x0003e20000100800 */
[----:B------:R-:W-:Y:S02]  /*1680*/  CS2R R24, SRZ ;  /* 0x0000000000187805 */ /* 0x000fe4000001ff00 */
[----:B------:R-:W-:Y:S02]  /*1690*/  CS2R R26, SRZ ;  /* 0x00000000001a7805 */ /* 0x000fe4000001ff00 */
[----:B------:R-:W-:Y:S01]  /*16a0*/  CS2R R28, SRZ ;  /* 0x00000000001c7805 */ /* 0x000fe2000001ff00 */
[----:B------:R1:W-:Y:S01]  /*16b0*/  STL [R1+0x1db0], R0 ;  /* 0x001db00001007387 */ /* 0x0003e20000100800 */
[----:B------:R-:W-:Y:S02]  /*16c0*/  CS2R R30, SRZ ;  /* 0x00000000001e7805 */ /* 0x000fe4000001ff00 */
[----:B------:R-:W-:-:S02]  /*16d0*/  CS2R R32, SRZ ;  /* 0x0000000000207805 */ /* 0x000fc4000001ff00 */
[----:B------:R-:W-:Y:S01]  /*16e0*/  CS2R R34, SRZ ;  /* 0x0000000000227805 */ /* 0x000fe2000001ff00 */
[----:B------:R1:W-:Y:S01]  /*16f0*/  STL [R1+0x4], RZ ;  /* 0x000004ff01007387 */ /* 0x0003e20000100800 */
[----:B------:R-:W-:Y:S02]  /*1700*/  CS2R R36, SRZ ;  /* 0x0000000000247805 */ /* 0x000fe4000001ff00 */
[----:B------:R-:W-:Y:S02]  /*1710*/  CS2R R38, SRZ ;  /* 0x0000000000267805 */ /* 0x000fe4000001ff00 */
[----:B------:R-:W-:Y:S01]  /*1720*/  CS2R R40, SRZ ;  /* 0x0000000000287805 */ /* 0x000fe2000001ff00 */
[----:B------:R1:W-:Y:S01]  /*1730*/  STL [R1+0x8], RZ ;  /* 0x000008ff01007387 */ /* 0x0003e20000100800 */
        /* <DEDUP_REMOVED lines=72> */
[----:B------:R-:W-:-:S03]  /*1bc0*/  CS2R R150, SRZ ;  /* 0x0000000000967805 */ /* 0x000fc6000001ff00 */
[----:B------:R1:W-:Y:S04]  /*1bd0*/  STL [R1+0x54], RZ ;  /* 0x000054ff01007387 */ /* 0x0003e80000100800 */
        /* <DEDUP_REMOVED lines=105> */
[----:B------:R1:W-:Y:S01]  /*2270*/  STL [R1+0x1fc], RZ ;  /* 0x0001fcff01007387 */ /* 0x0003e20000100800 */
[----:B------:R-:W-:Y:S05]  /*2280*/  BRA `(.L_x_1) ;  /* 0x000004f400087947 */ /* 0x000fea0003800000 */
.L_x_0:
[----:B------:R-:W-:Y:S01]  /*2290*/  IABS R240, R2 ;  /* 0x0000000200f07213 */ /* 0x000fe20000000000 */
[----:B------:R0:W-:Y:S01]  /*22a0*/  STL [R1+0x1e78], R3 ;  /* 0x001e780301007387 */ /* 0x0001e20000100800 */
[----:B------:R-:W-:Y:S01]  /*22b0*/  IABS R250, R3 ;  /* 0x0000000300fa7213 */ /* 0x000fe20000000000 */
[----:B------:R-:W-:Y:S01]  /*22c0*/  ULDC.64 UR8, c[0x0][0x218] ;  /* 0x0000860000087ab9 */ /* 0x000fe20000000a00 */
[----:B------:R-:W1:Y:S01]  /*22d0*/  I2F.RP R11, R240 ;  /* 0x000000f0000b7306 */ /* 0x000e620000209400 */
[----:B------:R-:W-:Y:S01]  /*22e0*/  IABS R243, R245 ;  /* 0x000000f500f37213 */ /* 0x000fe20000000000 */
[----:B------:R-:W-:Y:S01]  /*22f0*/  ULDC UR5, c[0x0][0x234] ;  /* 0x00008d0000057ab9 */ /* 0x000fe20000000800 */
[----:B------:R-:W-:Y:S01]  /*2300*/  IABS R244, R0 ;  /* 0x0000000000f47213 */ /* 0x000fe20000000000 */
[----:B------:R-:W-:Y:S01]  /*2310*/  ULDC UR10, c[0x0][0x240] ;  /* 0x00009000000a7ab9 */ /* 0x000fe20000000800 */
[----:B------:R-:W-:Y:S01]  /*2320*/  ISETP.GE.AND P4, PT, R245, RZ, PT ;  /* 0x000000fff500720c */ /* 0x000fe20003f86270 */
[----:B------:R-:W-:Y:S01]  /*2330*/  ULDC UR37, c[0x0][0x238] ;  /* 0x00008e0000257ab9 */ /* 0x000fe20000000800 */
[----:B------:R-:W-:-:S02]  /*2340*/  ISETP.NE.AND P2, PT, R2, RZ, PT ;  /* 0x000000ff0200720c */ /* 0x000fc40003f45270 */
[----:B------:R-:W-:Y:S02]  /*2350*/  ISETP.GE.AND P1, PT, R0, RZ, PT ;  /* 0x000000ff0000720c */ /* 0x000fe40003f26270 */
[----:B------:R-:W-:Y:S02]  /*2360*/  ISETP.GE.AND P3, PT, R242, RZ, PT ;  /* 0x000000fff200720c */ /* 0x000fe40003f66270 */
[----:B------:R-:W-:Y:S01]  /*2370*/  ISETP.GE.AND P5, PT, R234, RZ, PT ;  /* 0x000000ffea00720c */ /* 0x000fe20003fa6270 */
[----:B-1----:R-:W1:Y:S01]  /*2380*/  MUFU.RCP R11, R11 ;  /* 0x0000000b000b7308 */ /* 0x002e620000001000 */
[----:B------:R-:W-:Y:S01]  /*2390*/  IABS R252, R187 ;  /* 0x000000bb00fc7213 */ /* 0x000fe20000000000 */
[----:B-1----:R-:W-:-:S06]  /*23a0*/  VIADD R26, R11, 0xffffffe ;  /* 0x0ffffffe0b1a7836 */ /* 0x002fcc0000000000 */
[----:B------:R-:W1:Y:S08]  /*23b0*/  I2F.RP R11, R250 ;  /* 0x000000fa000b7306 */ /* 0x000e700000209400 */
[----:B------:R2:W3:Y:S08]  /*23c0*/  F2I.FTZ.U32.TRUNC.NTZ R27, R26 ;  /* 0x0000001a001b7305 */ /* 0x0004f0000021f000 */
[----:B-1----:R-:W1:Y:S01]  /*23d0*/  MUFU.RCP R11, R11 ;  /* 0x0000000b000b7308 */ /* 0x002e620000001000 */
[----:B--2---:R-:W-:-:S02]  /*23e0*/  IMAD.MOV.U32 R26, RZ, RZ, RZ ;  /* 0x000000ffff1a7224 */ /* 0x004fc400078e00ff */
[----:B---3--:R-:W-:-:S04]  /*23f0*/  IMAD.MOV R241, RZ, RZ, -R27 ;  /* 0x000000fffff17224 */ /* 0x008fc800078e0a1b */
[----:B------:R-:W-:-:S04]  /*2400*/  IMAD R241, R241, R240, RZ ;  /* 0x000000f0f1f17224 */ /* 0x000fc800078e02ff */
[----:B------:R-:W-:-:S04]  /*2410*/  IMAD.HI.U32 R241, R27, R241, R26 ;  /* 0x000000f11bf17227 */ /* 0x000fc800078e001a */
[----:B-1----:R-:W-:Y:S02]  /*2420*/  VIADD R11, R11, 0xffffffe ;  /* 0x0ffffffe0b0b7836 */ /* 0x002fe40000000000 */
[----:B------:R-:W-:Y:S02]  /*2430*/  IMAD.HI.U32 R241, R241, R243, RZ ;  /* 0x000000f3f1f17227 */ /* 0x000fe400078e00ff */
[----:B------:R-:W1:Y:S02]  /*2440*/  F2I.FTZ.U32.TRUNC.NTZ R27, R11 ;  /* 0x0000000b001b7305 */ /* 0x000e64000021f000 */
[----:B------:R-:W-:-:S04]  /*2450*/  IMAD.MOV R241, RZ, RZ, -R241 ;  /* 0x000000fffff17224 */ /* 0x000fc800078e0af1 */
[----:B------:R-:W-:Y:S01]  /*2460*/  IMAD R241, R240, R241, R243 ;  /* 0x000000f1f0f17224 */ /* 0x000fe200078e02f3 */
[----:B------:R-:W-:-:S04]  /*2470*/  IABS R243, R242 ;  /* 0x000000f200f37213 */ /* 0x000fc80000000000 */
[----:B------:R-:W-:Y:S01]  /*2480*/  ISETP.GT.U32.AND P0, PT, R240, R241, PT ;  /* 0x000000f1f000720c */ /* 0x000fe20003f04070 */
[----:B-1----:R-:W-:-:S04]  /*2490*/  IMAD.MOV R11, RZ, RZ, -R27 ;  /* 0x000000ffff0b7224 */ /* 0x002fc800078e0a1b */
[----:B------:R-:W-:-:S04]  /*24a0*/  IMAD R11, R11, R250, RZ ;  /* 0x000000fa0b0b7224 */ /* 0x000fc800078e02ff */
[----:B------:R-:W-:Y:S01]  /*24b0*/  IMAD.HI.U32 R11, R27, R11, R26 ;  /* 0x0000000b1b0b7227 */ /* 0x000fe200078e001a */
[----:B------:R-:W-:-:S03]  /*24c0*/  IABS R26, R235 ;  /* 0x000000eb001a7213 */ /* 0x000fc60000000000 */
[----:B------:R-:W-:Y:S02]  /*24d0*/  @!P0 IMAD.IADD R241, R241, 0x1, -R240 ;  /* 0x00000001f1f18824 */ /* 0x000fe400078e0af0 */
[----:B------:R-:W-:Y:S02]  /*24e0*/  IMAD.MOV.U32 R27, RZ, RZ, R243 ;  /* 0x000000ffff1b7224 */ /* 0x000fe400078e00f3 */
[----:B------:R-:W-:Y:S01]  /*24f0*/  IMAD.MOV.U32 R243, RZ, RZ, R244 ;  /* 0x000000fffff37224 */ /* 0x000fe200078e00f4 */
[----:B------:R-:W-:Y:S01]  /*2500*/  ISETP.GT.U32.AND P0, PT, R240, R241, PT ;  /* 0x000000f1f000720c */ /* 0x000fe20003f04070 */
[----:B------:R-:W-:-:S04]  /*2510*/  IMAD.HI.U32 R244, R11, R27, RZ ;  /* 0x0000001b0bf47227 */ /* 0x000fc800078e00ff */
[----:B------:R-:W-:Y:S02]  /*2520*/  IMAD.MOV R244, RZ, RZ, -R244 ;  /* 0x000000fffff47224 */ /* 0x000fe400078e0af4 */
[----:B------:R-:W-:-:S04]  /*2530*/  IMAD.HI.U32 R242, R11, R26, RZ ;  /* 0x0000001a0bf27227 */ /* 0x000fc800078e00ff */
[----:B------:R-:W-:Y:S02]  /*2540*/  IMAD R27, R250, R244, R27 ;  /* 0x000000f4fa1b7224 */ /* 0x000fe400078e021b */
[----:B------:R-:W-:Y:S01]  /*2550*/  @!P0 IMAD.IADD R241, R241, 0x1, -R240 ;  /* 0x00000001f1f18824 */ /* 0x000fe200078e0af0 */
[----:B------:R-:W-:Y:S01]  /*2560*/  ISETP.GE.AND P0, PT, R235, RZ, PT ;  /* 0x000000ffeb00720c */ /* 0x000fe20003f06270 */
[----:B------:R-:W-:Y:S01]  /*2570*/  IMAD.HI.U32 R240, R11, R243, RZ ;  /* 0x000000f30bf07227 */ /* 0x000fe200078e00ff */
[----:B------:R-:W-:-:S03]  /*2580*/  IABS R235, R237 ;  /* 0x000000ed00eb7213 */ /* 0x000fc60000000000 */
[----:B------:R-:W-:Y:S01]  /*2590*/  IMAD.MOV.U32 R0, RZ, RZ, R241 ;  /* 0x000000ffff007224 */ /* 0x000fe200078e00f1 */
[----:B------:R-:W-:Y:S01]  /*25a0*/  IABS R241, R233 ;  /* 0x000000e900f17213 */ /* 0x000fe20000000000 */
[----:B------:R-:W-:Y:S02]  /*25b0*/  IMAD.MOV R240, RZ, RZ, -R240 ;  /* 0x000000fffff07224 */ /* 0x000fe400078e0af0 */
[----:B------:R-:W-:Y:S01]  /*25c0*/  @!P4 IMAD.MOV R0, RZ, RZ, -R0 ;  /* 0x000000ffff00c224 */ /* 0x000fe200078e0a00 */
[----:B------:R-:W-:Y:S01]  /*25d0*/  @!P2 LOP3.LUT R0, RZ, R2, RZ, 0x33, !PT ;  /* 0x00000002ff00a212 */ /* 0x000fe200078e33ff */
[----:B------:R-:W-:Y:S01]  /*25e0*/  IMAD.MOV R242, RZ, RZ, -R242 ;  /* 0x000000fffff27224 */ /* 0x000fe200078e0af2 */
[C---:B------:R-:W-:Y:S01]  /*25f0*/  ISETP.GT.U32.AND P2, PT, R250.reuse, R27, PT ;  /* 0x0000001bfa00720c */ /* 0x040fe20003f44070 */
[C---:B------:R-:W-:Y:S01]  /*2600*/  IMAD R243, R250.reuse, R240, R243 ;  /* 0x000000f0faf37224 */ /* 0x040fe200078e02f3 */
[----:B------:R-:W-:Y:S01]  /*2610*/  IABS R240, R236 ;  /* 0x000000ec00f07213 */ /* 0x000fe20000000000 */
[C---:B------:R-:W-:Y:S01]  /*2620*/  IMAD R26, R250.reuse, R242, R26 ;  /* 0x000000f2fa1a7224 */ /* 0x040fe200078e021a */
[----:B------:R-:W-:Y:S01]  /*2630*/  IABS R242, R234 ;  /* 0x000000ea00f27213 */ /* 0x000fe20000000000 */
[C---:B------:R-:W-:Y:S01]  /*2640*/  IMAD.HI.U32 R244, R11.reuse, R241, RZ ;  /* 0x000000f10bf47227 */ /* 0x040fe200078e00ff */
[----:B------:R-:W-:Y:S01]  /*2650*/  ISETP.GT.U32.AND P4, PT, R250, R243, PT ;  /* 0x000000f3fa00720c */ /* 0x000fe20003f84070 */
[----:B------:R1:W-:Y:S02]  /*2660*/  STL [R1+0x1e5c], R0 ;  /* 0x001e5c0001007387 */ /* 0x0003e40000100800 */
[----:B------:R-:W-:-:S04]  /*2670*/  IMAD.HI.U32 R245, R11, R242, RZ ;  /* 0x000000f20bf57227 */ /* 0x000fc800078e00ff */
[----:B------:R-:W-:Y:S01]  /*2680*/  @!P2 IMAD.IADD R27, R27, 0x1, -R250 ;  /* 0x000000011b1ba824 */ /* 0x000fe200078e0afa */
[C---:B------:R-:W-:Y:S01]  /*2690*/  ISETP.GT.U32.AND P2, PT, R250.reuse, R26, PT ;  /* 0x0000001afa00720c */ /* 0x040fe20003f44070 */
[----:B------:R-:W-:Y:S02]  /*26a0*/  IMAD.MOV R245, RZ, RZ, -R245 ;  /* 0x000000fffff57224 */ /* 0x000fe400078e0af5 */
[----:B------:R-:W-:Y:S01]  /*26b0*/  IMAD.HI.U32 R234, R11, R240, RZ ;  /* 0x000000f00bea7227 */ /* 0x000fe200078e00ff */
[----:B------:R-:W-:-:S03]  /*26c0*/  ISETP.GT.U32.AND P6, PT, R250, R27, PT ;  /* 0x0000001bfa00720c */ /* 0x000fc60003fc4070 */
[----:B------:R-:W-:Y:S01]  /*26d0*/  @!P4 IMAD.IADD R243, R243, 0x1, -R250 ;  /* 0x00000001f3f3c824 */ /* 0x000fe200078e0afa */
[----:B------:R-:W-:Y:S01]  /*26e0*/  ISETP.GE.AND P4, PT, R233, RZ, PT ;  /* 0x000000ffe900720c */ /* 0x000fe20003f86270 */
[----:B------:R-:W-:Y:S01]  /*26f0*/  IMAD R242, R250, R245, R242 ;  /* 0x000000f5faf27224 */ /* 0x000fe200078e02f2 */
[----:B------:R-:W-:Y:S01]  /*2700*/  IABS R233, R239 ;  /* 0x000000ef00e97213 */ /* 0x000fe20000000000 */
[----:B------:R-:W-:Y:S02]  /*2710*/  IMAD.MOV R244, RZ, RZ, -R244 ;  /* 0x000000fffff47224 */ /* 0x000fe400078e0af4 */
[----:B------:R-:W-:Y:S02]  /*2720*/  @!P2 IMAD.IADD R26, R26, 0x1, -R250 ;  /* 0x000000011a1aa824 */ /* 0x000fe400078e0afa */
[----:B------:R-:W-:Y:S02]  /*2730*/  IMAD.MOV R234, RZ, RZ, -R234 ;  /* 0x000000ffffea7224 */ /* 0x000fe400078e0aea */
[----:B------:R-:W-:Y:S01]  /*2740*/  @!P6 IMAD.IADD R27, R27, 0x1, -R250 ;  /* 0x000000011b1be824 */ /* 0x000fe200078e0afa */
[C---:B------:R-:W-:Y:S01]  /*2750*/  ISETP.GT.U32.AND P6, PT, R250.reuse, R243, PT ;  /* 0x000000f3fa00720c */ /* 0x040fe20003fc4070 */
[----:B------:R-:W-:Y:S01]  /*2760*/  IMAD.HI.U32 R2, R11, R235, RZ ;  /* 0x000000eb0b027227 */ /* 0x000fe200078e00ff */
[----:B------:R-:W-:-:S03]  /*2770*/  ISETP.GT.U32.AND P2, PT, R250, R26, PT ;  /* 0x0000001afa00720c */ /* 0x000fc60003f44070 */
[----:B0-----:R-:W-:Y:S01]  /*2780*/  IMAD.MOV.U32 R3, RZ, RZ, R27 ;  /* 0x000000ffff037224 */ /* 0x001fe200078e001b */
[----:B------:R-:W-:Y:S01]  /*2790*/  IABS R27, R203 ;  /* 0x000000cb001b7213 */ /* 0x000fe20000000000 */
[C---:B------:R-:W-:Y:S02]  /*27a0*/  IMAD R241, R250.reuse, R244, R241 ;  /* 0x000000f4faf17224 */ /* 0x040fe400078e02f1 */
[----:B------:R-:W-:Y:S01]  /*27b0*/  @!P3 IMAD.MOV R3, RZ, RZ, -R3 ;  /* 0x000000ffff03b224 */ /* 0x000fe200078e0a03 */
[C---:B------:R-:W-:Y:S01]  /*27c0*/  ISETP.GT.U32.AND P3, PT, R250.reuse, R242, PT ;  /* 0x000000f2fa00720c */ /* 0x040fe20003f64070 */
[C---:B------:R-:W-:Y:S01]  /*27d0*/  IMAD R240, R250.reuse, R234, R240 ;  /* 0x000000eafaf07224 */ /* 0x040fe200078e02f0 */
[----:B------:R-:W-:Y:S01]  /*27e0*/  IABS R234, R238 ;  /* 0x000000ee00ea7213 */ /* 0x000fe20000000000 */
[----:B------:R-:W-:Y:S01]  /*27f0*/  IMAD.MOV R2, RZ, RZ, -R2 ;  /* 0x000000ffff027224 */ /* 0x000fe200078e0a02 */
[----:B------:R-:W-:Y:S01]  /*2800*/  STL [R1+0x20], R3 ;  /* 0x0000200301007387 */ /* 0x000fe20000100800 */
[----:B------:R-:W-:Y:S01]  /*2810*/  @!P6 IMAD.IADD R243, R243, 0x1, -R250 ;  /* 0x00000001f3f3e824 */ /* 0x000fe200078e0afa */
[C---:B------:R-:W-:Y:S01]  /*2820*/  ISETP.GT.U32.AND P6, PT, R250.reuse, R241, PT ;  /* 0x000000f1fa00720c */ /* 0x040fe20003fc4070 */
[----:B------:R-:W-:-:S02]  /*2830*/  IMAD R235, R250, R2, R235 ;  /* 0x00000002faeb7224 */ /* 0x000fc400078e02eb */
[----:B------:R-:W-:-:S04]  /*2840*/  IMAD.HI.U32 R2, R11, R234, RZ ;  /* 0x000000ea0b027227 */ /* 0x000fc800078e00ff */
[----:B------:R-:W-:Y:S01]  /*2850*/  @!P2 IMAD.IADD R26, R26, 0x1, -R250 ;  /* 0x000000011a1aa824 */ /* 0x000fe200078e0afa */
[----:B------:R-:W-:Y:S01]  /*2860*/  ISETP.GT.U32.AND P2, PT, R250, R240, PT ;  /* 0x000000f0fa00720c */ /* 0x000fe20003f44070 */
[----:B------:R-:W-:Y:S02]  /*2870*/  IMAD.MOV R2, RZ, RZ, -R2 ;  /* 0x000000ffff027224 */ /* 0x000fe400078e0a02 */
[----:B------:R-:W-:Y:S01]  /*2880*/  @!P3 IMAD.IADD R242, R242, 0x1, -R250 ;  /* 0x00000001f2f2b824 */ /* 0x000fe200078e0afa */
[C---:B------:R-:W-:Y:S01]  /*2890*/  ISETP.GT.U32.AND P3, PT, R250.reuse, R235, PT ;  /* 0x000000ebfa00720c */ /* 0x040fe20003f64070 */
[C---:B------:R-:W-:Y:S02]  /*28a0*/  IMAD R234, R250.reuse, R2, R234 ;  /* 0x00000002faea7224 */ /* 0x040fe400078e02ea */
[----:B------:R-:W-:Y:S02]  /*28b0*/  @!P6 IMAD.IADD R241, R241, 0x1, -R250 ;  /* 0x00000001f1f1e824 */ /* 0x000fe400078e0afa */
[----:B-1----:R-:W-:Y:S01]  /*28c0*/  IMAD.MOV.U32 R0, RZ, RZ, R243 ;  /* 0x000000ffff007224 */ /* 0x002fe200078e00f3 */
[----:B------:R-:W-:Y:S01]  /*28d0*/  ISETP.GT.U32.AND P6, PT, R250, R234, PT ;  /* 0x000000eafa00720c */ /* 0x000fe20003fc4070 */
[----:B------:R-:W-:-:S04]  /*28e0*/  IMAD.HI.U32 R245, R11, R233, RZ ;  /* 0x000000e90bf57227 */ /* 0x000fc800078e00ff */
[----:B------:R-:W-:Y:S01]  /*28f0*/  @!P2 IMAD.IADD R240, R240, 0x1, -R250 ;  /* 0x00000001f0f0a824 */ /* 0x000fe200078e0afa */
[C---:B------:R-:W-:Y:S01]  /*2900*/  ISETP.GT.U32.AND P2, PT, R250.reuse, R242, PT ;  /* 0x000000f2fa00720c */ /* 0x040fe20003f44070 */
[----:B------:R-:W-:Y:S01]  /*2910*/  @!P1 IMAD.MOV R0, RZ, RZ, -R0 ;  /* 0x000000ffff009224 */ /* 0x000fe200078e0a00 */
[C---:B------:R-:W-:Y:S01]  /*2920*/  ISETP.GT.U32.AND P1, PT, R250.reuse, R241, PT ;  /* 0x000000f1fa00720c */ /* 0x040fe20003f24070 */
[--C-:B------:R-:W-:Y:S01]  /*2930*/  @!P3 IMAD.IADD R235, R235, 0x1, -R250.reuse ;  /* 0x00000001ebebb824 */ /* 0x100fe200078e0afa */
[----:B------:R-:W-:Y:S01]  /*2940*/  ISETP.GT.U32.AND P3, PT, R250, R240, PT ;  /* 0x000000f0fa00720c */ /* 0x000fe20003f64070 */
[----:B------:R-:W-:Y:S01]  /*2950*/  IMAD.MOV R245, RZ, RZ, -R245 ;  /* 0x000000fffff57224 */ /* 0x000fe200078e0af5 */
[----:B------:R0:W-:Y:S01]  /*2960*/  STL [R1+0x1c], R0 ;  /* 0x00001c0001007387 */ /* 0x0001e20000100800 */
[----:B------:R-:W-:Y:S01]  /*2970*/  @!P6 IMAD.IADD R234, R234, 0x1, -R250 ;  /* 0x00000001eaeae824 */ /* 0x000fe200078e0afa */
[C---:B------:R-:W-:Y:S01]  /*2980*/  ISETP.GT.U32.AND P6, PT, R250.reuse, R235, PT ;  /* 0x000000ebfa00720c */ /* 0x040fe20003fc4070 */
[----:B------:R-:W-:-:S02]  /*2990*/  IMAD R233, R250, R245, R233 ;  /* 0x000000f5fae97224 */ /* 0x000fc400078e02e9 */
[----:B------:R-:W-:-:S04]  /*29a0*/  IMAD.HI.U32 R2, R11, R27, RZ ;  /* 0x0000001b0b027227 */ /* 0x000fc800078e00ff */
[----:B------:R-:W-:Y:S01]  /*29b0*/  @!P2 IMAD.IADD R242, R242, 0x1, -R250 ;  /* 0x00000001f2f2a824 */ /* 0x000fe200078e0afa */
[----:B------:R-:W-:Y:S01]  /*29c0*/  ISETP.GT.U32.AND P2, PT, R250, R233, PT ;  /* 0x000000e9fa00720c */ /* 0x000fe20003f44070 */
[----:B0-----:R-:W-:Y:S01]  /*29d0*/  IMAD.MOV.U32 R0, RZ, RZ, R26 ;  /* 0x000000ffff007224 */ /* 0x001fe200078e001a */
[----:B------:R-:W-:Y:S01]  /*29e0*/  IABS R26, R227 ;  /* 0x000000e3001a7213 */ /* 0x000fe20000000000 */
[----:B------:R-:W-:-:S04]  /*29f0*/  IMAD.HI.U32 R244, R11, R252, RZ ;  /* 0x000000fc0bf47227 */ /* 0x000fc800078e00ff */
[----:B------:R-:W-:Y:S01]  /*2a00*/  @!P0 IMAD.MOV R0, RZ, RZ, -R0 ;  /* 0x000000ffff008224 */ /* 0x000fe200078e0a00 */
[----:B------:R-:W-:Y:S01]  /*2a10*/  ISETP.GT.U32.AND P0, PT, R250, R234, PT ;  /* 0x000000eafa00720c */ /* 0x000fe20003f04070 */
[----:B------:R-:W-:Y:S02]  /*2a20*/  IMAD.MOV R2, RZ, RZ, -R2 ;  /* 0x000000ffff027224 */ /* 0x000fe400078e0a02 */
[----:B------:R-:W-:Y:S01]  /*2a30*/  @!P3 IMAD.IADD R240, R240, 0x1, -R250 ;  /* 0x00000001f0f0b824 */ /* 0x000fe200078e0afa */
[----:B------:R0:W-:Y:S01]  /*2a40*/  STL [R1+0x18], R0 ;  /* 0x0000180001007387 */ /* 0x0001e20000100800 */
[----:B------:R-:W-:Y:S01]  /*2a50*/  ISETP.GE.AND P3, PT, R236, RZ, PT ;  /* 0x000000ffec00720c */ /* 0x000fe20003f66270 */
[----:B------:R-:W-:Y:S02]  /*2a60*/  IMAD.MOV R244, RZ, RZ, -R244 ;  /* 0x000000fffff47224 */ /* 0x000fe400078e0af4 */
[----:B------:R-:W-:Y:S01]  /*2a70*/  IMAD R27, R250, R2, R27 ;  /* 0x00000002fa1b7224 */ /* 0x000fe200078e021b */
[----:B------:R-:W-:Y:S01]  /*2a80*/  IABS R2, R231 ;  /* 0x000000e700027213 */ /* 0x000fe20000000000 */
[----:B------:R-:W-:-:S02]  /*2a90*/  @!P1 IMAD.IADD R241, R241, 0x1, -R250 ;  /* 0x00000001f1f19824 */ /* 0x000fc400078e0afa */
[C---:B------:R-:W-:Y:S02]  /*2aa0*/  IMAD R252, R250.reuse, R244, R252 ;  /* 0x000000f4fafc7224 */ /* 0x040fe400078e02fc */
[----:B0-----:R-:W-:Y:S02]  /*2ab0*/  IMAD.MOV.U32 R0, RZ, RZ, R242 ;  /* 0x000000ffff007224 */ /* 0x001fe400078e00f2 */
[----:B------:R-:W-:Y:S01]  /*2ac0*/  IMAD.HI.U32 R243, R11, R26, RZ ;  /* 0x0000001a0bf37227 */ /* 0x000fe200078e00ff */
[----:B------:R-:W-:-:S03]  /*2ad0*/  ISETP.GT.U32.AND P1, PT, R250, R252, PT ;  /* 0x000000fcfa00720c */ /* 0x000fc60003f24070 */
[----:B------:R-:W-:Y:S02]  /*2ae0*/  @!P5 IMAD.MOV R0, RZ, RZ, -R0 ;  /* 0x000000ffff00d224 */ /* 0x000fe400078e0a00 */
[--C-:B------:R-:W-:Y:S01]  /*2af0*/  @!P6 IMAD.IADD R235, R235, 0x1, -R250.reuse ;  /* 0x00000001ebebe824 */ /* 0x100fe200078e0afa */
[----:B------:R-:W-:Y:S01]  /*2b00*/  ISETP.GT.U32.AND P6, PT, R250, R27, PT ;  /* 0x0000001bfa00720c */ /* 0x000fe20003fc4070 */
[----:B------:R-:W-:Y:S01]  /*2b10*/  IMAD.MOV.U32 R3, RZ, RZ, R241 ;  /* 0x000000ffff037224 */ /* 0x000fe200078e00f1 */
[----:B------:R0:W-:Y:S01]  /*2b20*/  STL [R1+0x14], R0 ;  /* 0x0000140001007387 */ /* 0x0001e20000100800 */
[----:B------:R-:W-:Y:S01]  /*2b30*/  @!P2 IMAD.IADD R233, R233, 0x1, -R250 ;  /* 0x00000001e9e9a824 */ /* 0x000fe200078e0afa */
[----:B------:R-:W-:Y:S01]  /*2b40*/  ISETP.GE.AND P2, PT, R238, RZ, PT ;  /* 0x000000ffee00720c */ /* 0x000fe20003f46270 */
[----:B------:R-:W-:-:S04]  /*2b50*/  IMAD.HI.U32 R236, R11, R2, RZ ;  /* 0x000000020bec7227 */ /* 0x000fc800078e00ff */
[----:B------:R-:W-:Y:S02]  /*2b60*/  IMAD.MOV R243, RZ, RZ, -R243 ;  /* 0x000000fffff37224 */ /* 0x000fe400078e0af3 */
[----:B------:R-:W-:Y:S02]  /*2b70*/  @!P4 IMAD.MOV R3, RZ, RZ, -R3 ;  /* 0x000000ffff03c224 */ /* 0x000fe400078e0a03 */
[----:B0-----:R-:W-:Y:S02]  /*2b80*/  IMAD.MOV.U32 R0, RZ, RZ, R240 ;  /* 0x000000ffff007224 */ /* 0x001fe400078e00f0 */
[----:B------:R-:W-:Y:S01]  /*2b90*/  @!P0 IMAD.IADD R234, R234, 0x1, -R250 ;  /* 0x00000001eaea8824 */ /* 0x000fe200078e0afa */
[----:B------:R-:W-:Y:S01]  /*2ba0*/  ISETP.GE.AND P0, PT, R237, RZ, PT ;  /* 0x000000ffed00720c */ /* 0x000fe20003f06270 */
[----:B------:R-:W-:Y:S01]  /*2bb0*/  @!P3 IMAD.MOV R0, RZ, RZ, -R0 ;  /* 0x000000ffff00b224 */ /* 0x000fe200078e0a00 */
[----:B------:R0:W-:Y:S01]  /*2bc0*/  STL [R1+0x10], R3 ;  /* 0x0000100301007387 */ /* 0x0001e20000100800 */
[----:B------:R-:W-:Y:S01]  /*2bd0*/  IMAD.MOV R237, RZ, RZ, -R236 ;  /* 0x000000ffffed7224 */ /* 0x000fe200078e0aec */
[----:B------:R-:W-:Y:S01]  /*2be0*/  IABS R236, R232 ;  /* 0x000000e800ec7213 */ /* 0x000fe20000000000 */
[C---:B------:R-:W-:Y:S01]  /*2bf0*/  IMAD R26, R250.reuse, R243, R26 ;  /* 0x000000f3fa1a7224 */ /* 0x040fe200078e021a */
[----:B------:R1:W-:Y:S01]  /*2c00*/  STL [R1+0xc], R0 ;  /* 0x00000c0001007387 */ /* 0x0003e20000100800 */
[----:B------:R-:W-:-:S02]  /*2c10*/  IMAD R2, R250, R237, R2 ;  /* 0x000000edfa027224 */ /* 0x000fc400078e0202 */
[--C-:B------:R-:W-:Y:S01]  /*2c20*/  @!P6 IMAD.IADD R27, R27, 0x1, -R250.reuse ;  /* 0x000000011b1be824 */ /* 0x100fe200078e0afa */
[----:B------:R-:W-:Y:S01]  /*2c30*/  ISETP.GT.U32.AND P4, PT, R250, R26, PT ;  /* 0x0000001afa00720c */ /* 0x000fe20003f84070 */
[----:B------:R-:W-:Y:S01]  /*2c40*/  @!P1 IMAD.IADD R252, R252, 0x1, -R250 ;  /* 0x00000001fcfc9824 */ /* 0x000fe200078e0afa */
[C---:B------:R-:W-:Y:S01]  /*2c50*/  ISETP.GT.U32.AND P6, PT, R250.reuse, R233, PT ;  /* 0x000000e9fa00720c */ /* 0x040fe20003fc4070 */
[----:B0-----:R-:W-:Y:S01]  /*2c60*/  IMAD.MOV.U32 R3, RZ, RZ, R235 ;  /* 0x000000ffff037224 */ /* 0x001fe200078e00eb */
[----:B------:R-:W-:Y:S01]  /*2c70*/  ISETP.GE.AND P1, PT, R239, RZ, PT ;  /* 0x000000ffef00720c */ /* 0x000fe20003f26270 */
[----:B-1----:R-:W-:Y:S01]  /*2c80*/  IMAD.MOV.U32 R0, RZ, RZ, R234 ;  /* 0x000000ffff007224 */ /* 0x002fe200078e00ea */
[C---:B------:R-:W-:Y:S01]  /*2c90*/  ISETP.GT.U32.AND P5, PT, R250.reuse, R252, PT ;  /* 0x000000fcfa00720c */ /* 0x040fe20003fa4070 */
[----:B------:R-:W-:Y:S01]  /*2ca0*/  @!P0 IMAD.MOV R3, RZ, RZ, -R3 ;  /* 0x000000ffff038224 */ /* 0x000fe200078e0a03 */
[C---:B------:R-:W-:Y:S01]  /*2cb0*/  ISETP.GT.U32.AND P3, PT, R250.reuse, R27, PT ;  /* 0x0000001bfa00720c */ /* 0x040fe20003f64070 */
[----:B------:R-:W-:Y:S01]  /*2cc0*/  @!P2 IMAD.MOV R0, RZ, RZ, -R0 ;  /* 0x000000ffff00a224 */ /* 0x000fe200078e0a00 */
[----:B------:R-:W-:-:S02]  /*2cd0*/  ISETP.GT.U32.AND P2, PT, R250, R2, PT ;  /* 0x00000002fa00720c */ /* 0x000fc40003f44070 */
[----:B------:R-:W-:Y:S01]  /*2ce0*/  ISETP.GE.AND P0, PT, R187, RZ, PT ;  /* 0x000000ffbb00720c */ /* 0x000fe20003f06270 */
[--C-:B------:R-:W-:Y:S01]  /*2cf0*/  @!P4 IMAD.IADD R26, R26, 0x1, -R250.reuse ;  /* 0x000000011a1ac824 */ /* 0x100fe200078e0afa */
[----:B------:R-:W-:Y:S01]  /*2d00*/  STL [R1+0x8], R3 ;  /* 0x0000080301007387 */ /* 0x000fe20000100800 */
[--C-:B------:R-:W-:Y:S01]  /*2d10*/  @!P6 IMAD.IADD R233, R233, 0x1, -R250.reuse ;  /* 0x00000001e9e9e824 */ /* 0x100fe200078e0afa */
[----:B------:R-:W-:Y:S01]  /*2d20*/  ISETP.GE.AND P6, PT, R203, RZ, PT ;  /* 0x000000ffcb00720c */ /* 0x000fe20003fc6270 */
[----:B------:R-:W-:Y:S01]  /*2d30*/  IMAD.HI.U32 R187, R11, R236, RZ ;  /* 0x000000ec0bbb7227 */ /* 0x000fe200078e00ff */
[----:B------:R0:W-:Y:S01]  /*2d40*/  STL [R1+0x4], R0 ;  /* 0x0000040001007387 */ /* 0x0001e20000100800 */
[----:B------:R-:W-:Y:S02]  /*2d50*/  IABS R235, R175 ;  /* 0x000000af00eb7213 */ /* 0x000fe40000000000 */
[--C-:B------:R-:W-:Y:S02]  /*2d60*/  @!P5 IMAD.IADD R252, R252, 0x1, -R250.reuse ;  /* 0x00000001fcfcd824 */ /* 0x100fe400078e0afa */
[----:B------:R-:W-:Y:S01]  /*2d70*/  @!P2 IMAD.IADD R2, R2, 0x1, -R250 ;  /* 0x000000010202a824 */ /* 0x000fe200078e0afa */
[----:B------:R-:W-:Y:S01]  /*2d80*/  ISETP.GT.U32.AND P2, PT, R250, R26, PT ;  /* 0x0000001afa00720c */ /* 0x000fe20003f44070 */
[----:B------:R-:W-:-:S02]  /*2d90*/  IMAD.MOV R187, RZ, RZ, -R187 ;  /* 0x000000ffffbb7224 */ /* 0x000fc400078e0abb */
[----:B------:R-:W-:Y:S01]  /*2da0*/  @!P3 IMAD.IADD R27, R27, 0x1, -R250 ;  /* 0x000000011b1bb824 */ /* 0x000fe200078e0afa */
[----:B------:R-:W-:Y:S01]  /*2db0*/  IABS R203, R179 ;  /* 0x000000b300cb7213 */ /* 0x000fe20000000000 */
[----:B0-----:R-:W-:Y:S01]  /*2dc0*/  IMAD.MOV.U32 R0, RZ, RZ, R233 ;  /* 0x000000ffff007224 */ /* 0x001fe200078e00e9 */
[----:B------:R-:W-:Y:S01]  /*2dd0*/  ISETP.GE.AND P5, PT, R227, RZ, PT ;  /* 0x000000ffe300720c */ /* 0x000fe20003fa6270 */
[----:B------:R-:W-:Y:S01]  /*2de0*/  @!P0 IMAD.MOV R252, RZ, RZ, -R252 ;  /* 0x000000fffffc8224 */ /* 0x000fe200078e0afc */
[----:B------:R-:W-:Y:S01]  /*2df0*/  ISETP.GE.AND P3, PT, R231, RZ, PT ;  /* 0x000000ffe700720c */ /* 0x000fe20003f66270 */
[----:B------:R-:W-:Y:S01]  /*2e00*/  @!P1 IMAD.MOV R0, RZ, RZ, -R0 ;  /* 0x000000ffff009224 */ /* 0x000fe200078e0a00 */
[C---:B------:R-:W-:Y:S01]  /*2e10*/  ISETP.GT.U32.AND P1, PT, R250.reuse, R2, PT ;  /* 0x00000002fa00720c */ /* 0x040fe20003f24070 */
[----:B------:R-:W-:Y:S01]  /*2e20*/  IMAD R187, R250, R187, R236 ;  /* 0x000000bbfabb7224 */ /* 0x000fe200078e02ec */
[----:B------:R-:W-:Y:S01]  /*2e30*/  ISETP.GE.AND P0, PT, R175, RZ, PT ;  /* 0x000000ffaf00720c */ /* 0x000fe20003f06270 */
[----:B------:R-:W-:Y:S01]  /*2e40*/  IMAD.MOV.U32 R175, RZ, RZ, R27 ;  /* 0x000000ffffaf7224 */ /* 0x000fe200078e001b */
[----:B------:R-:W-:Y:S01]  /*2e50*/  ISETP.GE.AND P4, PT, R232, RZ, PT ;  /* 0x000000ffe800720c */ /* 0x000fe20003f86270 */
[----:B------:R-:W-:Y:S01]  /*2e60*/  @!P2 IMAD.IADD R26, R26, 0x1, -R250 ;  /* 0x000000011a1aa824 */ /* 0x000fe200078e0afa */
[----:B------:R-:W-:Y:S01]  /*2e70*/  ISETP.GE.AND P2, PT, R179, RZ, PT ;  /* 0x000000ffb300720c */ /* 0x000fe20003f46270 */
[----:B------:R-:W-:Y:S01]  /*2e80*/  @!P6 IMAD.MOV R175, RZ, RZ, -R175 ;  /* 0x000000ffffafe224 */ /* 0x000fe200078e0aaf */
[----:B------:R-:W-:Y:S01]  /*2e90*/  ISETP.GT.U32.AND P6, PT, R250, R187, PT ;  /* 0x000000bbfa00720c */ /* 0x000fe20003fc4070 */
[C---:B------:R-:W-:Y:S01]  /*2ea0*/  IMAD.HI.U32 R179, R11.reuse, R203, RZ ;  /* 0x000000cb0bb37227 */ /* 0x040fe200078e00ff */
[----:B------:R-:W-:Y:S01]  /*2eb0*/  IABS R27, R183 ;  /* 0x000000b7001b7213 */ /* 0x000fe20000000000 */
[----:B------:R0:W-:Y:S02]  /*2ec0*/  STL [R1+0x1e60], R0 ;  /* 0x001e600001007387 */ /* 0x0001e40000100800 */
[----:B------:R-:W-:-:S04]  /*2ed0*/  IMAD.HI.U32 R231, R11, R235, RZ ;  /* 0x000000eb0be77227 */ /* 0x000fc800078e00ff */
[----:B------:R-:W-:Y:S01]  /*2ee0*/  @!P1 IMAD.IADD R2, R2, 0x1, -R250 ;  /* 0x0000000102029824 */ /* 0x000fe200078e0afa */
[----:B------:R-:W-:Y:S01]  /*2ef0*/  ISETP.GE.AND P1, PT, R183, RZ, PT ;  /* 0x000000ffb700720c */ /* 0x000fe20003f26270 */
[----:B------:R-:W-:Y:S02]  /*2f00*/  IMAD.MOV R179, RZ, RZ, -R179 ;  /* 0x000000ffffb37224 */ /* 0x000fe400078e0ab3 */
[----:B------:R-:W-:Y:S01]  /*2f10*/  IMAD.MOV R231, RZ, RZ, -R231 ;  /* 0x000000ffffe77224 */ /* 0x000fe200078e0ae7 */
[----:B------:R-:W-:Y:S01]  /*2f20*/  IABS R227, R191 ;  /* 0x000000bf00e37213 */ /* 0x000fe20000000000 */
[----:B------:R-:W-:Y:S01]  /*2f30*/  IMAD.HI.U32 R183, R11, R27, RZ ;  /* 0x0000001b0bb77227 */ /* 0x000fe200078e00ff */
[----:B------:R-:W-:Y:S01]  /*2f40*/  IABS R232, R195 ;  /* 0x000000c300e87213 */ /* 0x000fe20000000000 */
[----:B0-----:R-:W2:Y:S02]  /*2f50*/  LDL.LU R0, [R1+0x28] ;  /* 0x0000280001007983 */ /* 0x001ea40000300800 */
[----:B------:R-:W-:-:S02]  /*2f60*/  IMAD R203, R250, R179, R203 ;  /* 0x000000b3facb7224 */ /* 0x000fc400078e02cb */
[C---:B------:R-:W-:Y:S02]  /*2f70*/  IMAD R235, R250.reuse, R231, R235 ;  /* 0x000000e7faeb7224 */ /* 0x040fe400078e02eb */
[----:B------:R-:W-:Y:S02]  /*2f80*/  IMAD.MOV.U32 R179, RZ, RZ, R26 ;  /* 0x000000ffffb37224 */ /* 0x000fe400078e001a */
[----:B------:R-:W-:Y:S02]  /*2f90*/  IMAD.MOV R183, RZ, RZ, -R183 ;  /* 0x000000ffffb77224 */ /* 0x000fe400078e0ab7 */
[----:B------:R-:W-:Y:S02]  /*2fa0*/  @!P6 IMAD.IADD R187, R187, 0x1, -R250 ;  /* 0x00000001bbbbe824 */ /* 0x000fe400078e0afa */
[----:B------:R-:W-:Y:S01]  /*2fb0*/  @!P5 IMAD.MOV R179, RZ, RZ, -R179 ;  /* 0x000000ffffb3d224 */ /* 0x000fe200078e0ab3 */
[C---:B------:R-:W-:Y:S01]  /*2fc0*/  ISETP.GT.U32.AND P5, PT, R250.reuse, R235, PT ;  /* 0x000000ebfa00720c */ /* 0x040fe20003fa4070 */
[----:B------:R-:W-:-:S02]  /*2fd0*/  IMAD R26, R250, R183, R27 ;  /* 0x000000b7fa1a7224 */ /* 0x000fc400078e021b */
[----:B------:R-:W-:Y:S01]  /*2fe0*/  IMAD.HI.U32 R27, R11, R227, RZ ;  /* 0x000000e30b1b7227 */ /* 0x000fe200078e00ff */
[----:B------:R-:W-:-:S03]  /*2ff0*/  ISETP.GT.U32.AND P6, PT, R250, R187, PT ;  /* 0x000000bbfa00720c */ /* 0x000fc60003fc4070 */
[----:B------:R-:W-:Y:S02]  /*3000*/  IMAD.MOV.U32 R183, RZ, RZ, R2 ;  /* 0x000000ffffb77224 */ /* 0x000fe400078e0002 */
[----:B------:R-:W-:Y:S02]  /*3010*/  IMAD.MOV R2, RZ, RZ, -R27 ;  /* 0x000000ffff027224 */ /* 0x000fe400078e0a1b */
[----:B------:R-:W-:Y:S01]  /*3020*/  @!P3 IMAD.MOV R183, RZ, RZ, -R183 ;  /* 0x000000ffffb7b224 */ /* 0x000fe200078e0ab7 */
[C---:B------:R-:W-:Y:S01]  /*3030*/  ISETP.GT.U32.AND P3, PT, R250.reuse, R203, PT ;  /* 0x000000cbfa00720c */ /* 0x040fe20003f64070 */
[C---:B------:R-:W-:Y:S02]  /*3040*/  IMAD R227, R250.reuse, R2, R227 ;  /* 0x00000002fae37224 */ /* 0x040fe400078e02e3 */
[----:B------:R-:W-:Y:S01]  /*3050*/  @!P5 IMAD.IADD R235, R235, 0x1, -R250 ;  /* 0x00000001ebebd824 */ /* 0x000fe200078e0afa */
[----:B------:R-:W-:Y:S01]  /*3060*/  IABS R234, R207 ;  /* 0x000000cf00ea7213 */ /* 0x000fe20000000000 */
[----:B------:R-:W-:Y:S01]  /*3070*/  IMAD.MOV.U32 R3, RZ, RZ, R246 ;  /* 0x000000ffff037224 */ /* 0x000fe200078e00f6 */
[C---:B------:R-:W-:Y:S01]  /*3080*/  ISETP.GT.U32.AND P5, PT, R250.reuse, R227, PT ;  /* 0x000000e3fa00720c */ /* 0x040fe20003fa4070 */
[----:B------:R-:W-:Y:S01]  /*3090*/  @!P6 IMAD.IADD R187, R187, 0x1, -R250 ;  /* 0x00000001bbbbe824 */ /* 0x000fe200078e0afa */
[----:B------:R-:W-:-:S02]  /*30a0*/  ISETP.GT.U32.AND P6, PT, R250, R26, PT ;  /* 0x0000001afa00720c */ /* 0x000fc40003fc4070 */
[----:B------:R-:W-:-:S03]  /*30b0*/  IABS R231, R199 ;  /* 0x000000c700e77213 */ /* 0x000fc60000000000 */
[----:B------:R-:W-:Y:S02]  /*30c0*/  @!P3 IMAD.IADD R203, R203, 0x1, -R250 ;  /* 0x00000001cbcbb824 */ /* 0x000fe400078e0afa */
[----:B------:R-:W-:Y:S01]  /*30d0*/  IMAD.HI.U32 R233, R11, R231, RZ ;  /* 0x000000e70be97227 */ /* 0x000fe200078e00ff */
[----:B------:R-:W-:-:S03]  /*30e0*/  IABS R2, R215 ;  /* 0x000000d700027213 */ /* 0x000fc60000000000 */
[----:B------:R-:W-:Y:S01]  /*30f0*/  @!P4 IMAD.MOV R187, RZ, RZ, -R187 ;  /* 0x000000ffffbbc224 */ /* 0x000fe200078e0abb */
[C---:B------:R-:W-:Y:S01]  /*3100*/  ISETP.GT.U32.AND P4, PT, R250.reuse, R203, PT ;  /* 0x000000cbfa00720c */ /* 0x040fe20003f84070 */
[----:B------:R-:W-:Y:S01]  /*3110*/  @!P5 IMAD.IADD R227, R227, 0x1, -R250 ;  /* 0x00000001e3e3d824 */ /* 0x000fe200078e0afa */
[C---:B------:R-:W-:Y:S01]  /*3120*/  ISETP.GT.U32.AND P3, PT, R250.reuse, R235, PT ;  /* 0x000000ebfa00720c */ /* 0x040fe20003f64070 */
[----:B------:R-:W-:Y:S02]  /*3130*/  IMAD.MOV R233, RZ, RZ, -R233 ;  /* 0x000000ffffe97224 */ /* 0x000fe400078e0ae9 */
[----:B------:R-:W-:Y:S01]  /*3140*/  IMAD.HI.U32 R27, R11, R232, RZ ;  /* 0x000000e80b1b7227 */ /* 0x000fe200078e00ff */
[----:B------:R-:W-:-:S03]  /*3150*/  ISETP.GT.U32.AND P5, PT, R250, R227, PT ;  /* 0x000000e3fa00720c */ /* 0x000fc60003fa4070 */
[----:B------:R-:W-:Y:S02]  /*3160*/  @!P6 IMAD.IADD R26, R26, 0x1, -R250 ;  /* 0x000000011a1ae824 */ /* 0x000fe400078e0afa */
[C---:B------:R-:W-:Y:S02]  /*3170*/  IMAD R231, R250.reuse, R233, R231 ;  /* 0x000000e9fae77224 */ /* 0x040fe400078e02e7 */
[----:B------:R-:W-:Y:S01]  /*3180*/  IMAD.HI.U32 R233, R11, R2, RZ ;  /* 0x000000020be97227 */ /* 0x000fe200078e00ff */
[----:B------:R-:W-:-:S03]  /*3190*/  ISETP.GT.U32.AND P6, PT, R250, R26, PT ;  /* 0x0000001afa00720c */ /* 0x000fc60003fc4070 */
[----:B------:R-:W-:Y:S02]  /*31a0*/  IMAD.MOV R27, RZ, RZ, -R27 ;  /* 0x000000ffff1b7224 */ /* 0x000fe400078e0a1b */
[----:B------:R-:W-:Y:S02]  /*31b0*/  IMAD.MOV R233, RZ, RZ, -R233 ;  /* 0x000000ffffe97224 */ /* 0x000fe400078e0ae9 */
[C---:B------:R-:W-:Y:S02]  /*31c0*/  IMAD R232, R250.reuse, R27, R232 ;  /* 0x0000001bfae87224 */ /* 0x040fe400078e02e8 */
[----:B------:R-:W-:Y:S01]  /*31d0*/  @!P4 IMAD.IADD R203, R203, 0x1, -R250 ;  /* 0x00000001cbcbc824 */ /* 0x000fe200078e0afa */
[C---:B------:R-:W-:Y:S01]  /*31e0*/  ISETP.GT.U32.AND P4, PT, R250.reuse, R231, PT ;  /* 0x000000e7fa00720c */ /* 0x040fe20003f84070 */
[C---:B------:R-:W-:Y:S02]  /*31f0*/  IMAD R2, R250.reuse, R233, R2 ;  /* 0x000000e9fa027224 */ /* 0x040fe400078e0202 */
[--C-:B------:R-:W-:Y:S01]  /*3200*/  @!P3 IMAD.IADD R235, R235, 0x1, -R250.reuse ;  /* 0x00000001ebebb824 */ /* 0x100fe200078e0afa */
[----:B------:R-:W-:Y:S01]  /*3210*/  ISETP.GT.U32.AND P3, PT, R250, R232, PT ;  /* 0x000000e8fa00720c */ /* 0x000fe20003f64070 */
[----:B------:R-:W-:Y:S01]  /*3220*/  @!P5 IMAD.IADD R227, R227, 0x1, -R250 ;  /* 0x00000001e3e3d824 */ /* 0x000fe200078e0afa */
[----:B------:R-:W-:-:S02]  /*3230*/  IABS R27, R219 ;  /* 0x000000db001b7213 */ /* 0x000fc40000000000 */
[----:B------:R-:W-:Y:S01]  /*3240*/  ISETP.GT.U32.AND P5, PT, R250, R2, PT ;  /* 0x00000002fa00720c */ /* 0x000fe20003fa4070 */
[----:B------:R-:W-:Y:S01]  /*3250*/  @!P6 IMAD.IADD R26, R26, 0x1, -R250 ;  /* 0x000000011a1ae824 */ /* 0x000fe200078e0afa */
[----:B------:R-:W-:Y:S01]  /*3260*/  ISETP.GE.AND P6, PT, R191, RZ, PT ;  /* 0x000000ffbf00720c */ /* 0x000fe20003fc6270 */
[----:B------:R-:W-:-:S04]  /*3270*/  IMAD.HI.U32 R191, R11, R27, RZ ;  /* 0x0000001b0bbf7227 */ /* 0x000fc800078e00ff */
[----:B------:R-:W-:Y:S02]  /*3280*/  IMAD.MOV R191, RZ, RZ, -R191 ;  /* 0x000000ffffbf7224 */ /* 0x000fe400078e0abf */
[--C-:B------:R-:W-:Y:S02]  /*3290*/  @!P4 IMAD.IADD R231, R231, 0x1, -R250.reuse ;  /* 0x00000001e7e7c824 */ /* 0x100fe400078e0afa */
[--C-:B------:R-:W-:Y:S01]  /*32a0*/  @!P3 IMAD.IADD R232, R232, 0x1, -R250.reuse ;  /* 0x00000001e8e8b824 */ /* 0x100fe200078e0afa */
[----:B------:R-:W-:Y:S01]  /*32b0*/  ISETP.GE.AND P3, PT, R195, RZ, PT ;  /* 0x000000ffc300720c */ /* 0x000fe20003f66270 */
[----:B------:R-:W-:Y:S01]  /*32c0*/  IMAD.MOV.U32 R195, RZ, RZ, R203 ;  /* 0x000000ffffc37224 */ /* 0x000fe200078e00cb */
[----:B------:R-:W-:Y:S01]  /*32d0*/  IABS R233, R211 ;  /* 0x000000d300e97213 */ /* 0x000fe20000000000 */
[----:B------:R-:W-:Y:S02]  /*32e0*/  IMAD R27, R250, R191, R27 ;  /* 0x000000bffa1b7224 */ /* 0x000fe400078e021b */
[----:B------:R-:W-:Y:S01]  /*32f0*/  @!P5 IMAD.IADD R2, R2, 0x1, -R250 ;  /* 0x000000010202d824 */ /* 0x000fe200078e0afa */
[----:B------:R-:W-:Y:S01]  /*3300*/  ISETP.GT.U32.AND P5, PT, R250, R231, PT ;  /* 0x000000e7fa00720c */ /* 0x000fe20003fa4070 */
[----:B------:R-:W-:-:S02]  /*3310*/  IMAD.MOV.U32 R203, RZ, RZ, R227 ;  /* 0x000000ffffcb7224 */ /* 0x000fc400078e00e3 */
[----:B------:R-:W-:-:S04]  /*3320*/  IMAD.HI.U32 R236, R11, R234, RZ ;  /* 0x000000ea0bec7227 */ /* 0x000fc800078e00ff */
[----:B------:R-:W-:Y:S01]  /*3330*/  @!P6 IMAD.MOV R203, RZ, RZ, -R203 ;  /* 0x000000ffffcbe224 */ /* 0x000fe200078e0acb */
[----:B------:R-:W-:Y:S01]  /*3340*/  ISETP.GT.U32.AND P6, PT, R250, R27, PT ;  /* 0x0000001bfa00720c */ /* 0x000fe20003fc4070 */
[----:B------:R-:W-:Y:S02]  /*3350*/  IMAD.MOV.U32 R191, RZ, RZ, R235 ;  /* 0x000000ffffbf7224 */ /* 0x000fe400078e00eb */
[----:B------:R-:W-:Y:S01]  /*3360*/  IMAD.HI.U32 R235, R11, R233, RZ ;  /* 0x000000e90beb7227 */ /* 0x000fe200078e00ff */
[----:B------:R-:W-:-:S03]  /*3370*/  ISETP.GE.AND P4, PT, R199, RZ, PT ;  /* 0x000000ffc700720c */ /* 0x000fc60003f86270 */
[----:B------:R-:W-:Y:S02]  /*3380*/  IMAD.MOV R236, RZ, RZ, -R236 ;  /* 0x000000ffffec7224 */ /* 0x000fe400078e0aec */
[----:B------:R-:W-:Y:S02]  /*3390*/  IMAD.MOV.U32 R199, RZ, RZ, R26 ;  /* 0x000000ffffc77224 */ /* 0x000fe400078e001a */
[----:B------:R-:W-:Y:S02]  /*33a0*/  IMAD.MOV R235, RZ, RZ, -R235 ;  /* 0x000000ffffeb7224 */ /* 0x000fe400078e0aeb */
[C---:B------:R-:W-:Y:S02]  /*33b0*/  IMAD R26, R250.reuse, R236, R234 ;  /* 0x000000ecfa1a7224 */ /* 0x040fe400078e02ea */
[C---:B------:R-:W-:Y:S02]  /*33c0*/  IMAD R227, R250.reuse, R235, R233 ;  /* 0x000000ebfae37224 */ /* 0x040fe400078e02e9 */
[--C-:B------:R-:W-:Y:S01]  /*33d0*/  @!P5 IMAD.IADD R231, R231, 0x1, -R250.reuse ;  /* 0x00000001e7e7d824 */ /* 0x100fe200078e0afa */
[C---:B------:R-:W-:Y:S01]  /*33e0*/  ISETP.GT.U32.AND P5, PT, R250.reuse, R26, PT ;  /* 0x0000001afa00720c */ /* 0x040fe20003fa4070 */
[----:B------:R-:W-:Y:S01]  /*33f0*/  @!P0 IMAD.MOV R191, RZ, RZ, -R191 ;  /* 0x000000ffffbf8224 */ /* 0x000fe200078e0abf */
[C---:B------:R-:W-:Y:S01]  /*3400*/  ISETP.GT.U32.AND P0, PT, R250.reuse, R232, PT ;  /* 0x000000e8fa00720c */ /* 0x040fe20003f04070 */
[----:B------:R-:W-:Y:S01]  /*3410*/  @!P2 IMAD.MOV R195, RZ, RZ, -R195 ;  /* 0x000000ffffc3a224 */ /* 0x000fe200078e0ac3 */
[C---:B------:R-:W-:Y:S01]  /*3420*/  ISETP.GT.U32.AND P2, PT, R250.reuse, R2, PT ;  /* 0x00000002fa00720c */ /* 0x040fe20003f44070 */
[----:B------:R-:W-:Y:S01]  /*3430*/  @!P6 IMAD.IADD R27, R27, 0x1, -R250 ;  /* 0x000000011b1be824 */ /* 0x000fe200078e0afa */
[----:B------:R-:W-:-:S02]  /*3440*/  ISETP.GT.U32.AND P6, PT, R250, R227, PT ;  /* 0x000000e3fa00720c */ /* 0x000fc40003fc4070 */
[----:B------:R-:W-:Y:S01]  /*3450*/  IABS R235, R223 ;  /* 0x000000df00eb7213 */ /* 0x000fe20000000000 */
[----:B------:R-:W-:-:S04]  /*3460*/  @!P1 IMAD.MOV R199, RZ, RZ, -R199 ;  /* 0x000000ffffc79224 */ /* 0x000fc800078e0ac7 */
[--C-:B------:R-:W-:Y:S02]  /*3470*/  @!P5 IMAD.IADD R26, R26, 0x1, -R250.reuse ;  /* 0x000000011a1ad824 */ /* 0x100fe400078e0afa */
[--C-:B------:R-:W-:Y:S02]  /*3480*/  @!P0 IMAD.IADD R232, R232, 0x1, -R250.reuse ;  /* 0x00000001e8e88824 */ /* 0x100fe400078e0afa */
[--C-:B------:R-:W-:Y:S01]  /*3490*/  @!P2 IMAD.IADD R2, R2, 0x1, -R250.reuse ;  /* 0x000000010202a824 */ /* 0x100fe200078e0afa */
[----:B------:R-:W-:Y:S01]  /*34a0*/  ISETP.GE.AND P2, PT, R207, RZ, PT ;  /* 0x000000ffcf00720c */ /* 0x000fe20003f46270 */
[----:B------:R-:W-:Y:S01]  /*34b0*/  @!P6 IMAD.IADD R227, R227, 0x1, -R250 ;  /* 0x00000001e3e3e824 */ /* 0x000fe200078e0afa */
[----:B------:R-:W-:Y:S01]  /*34c0*/  ISETP.GE.AND P1, PT, R215, RZ, PT ;  /* 0x000000ffd700720c */ /* 0x000fe20003f26270 */
[----:B------:R-:W-:Y:S01]  /*34d0*/  IMAD.MOV.U32 R207, RZ, RZ, R232 ;  /* 0x000000ffffcf7224 */ /* 0x000fe200078e00e8 */
[----:B------:R-:W-:Y:S01]  /*34e0*/  ISETP.GT.U32.AND P6, PT, R250, R26, PT ;  /* 0x0000001afa00720c */ /* 0x000fe20003fc4070 */
[----:B------:R-:W-:Y:S01]  /*34f0*/  IMAD.HI.U32 R232, R11, R235, RZ ;  /* 0x000000eb0be87227 */ /* 0x000fe200078e00ff */
[----:B------:R-:W-:-:S02]  /*3500*/  IABS R215, R230 ;  /* 0x000000e600d77213 */ /* 0x000fc40000000000 */
[----:B------:R-:W-:Y:S01]  /*3510*/  ISETP.GE.AND P0, PT, R219, RZ, PT ;  /* 0x000000ffdb00720c */ /* 0x000fe20003f06270 */
[----:B------:R-:W-:Y:S02]  /*3520*/  IMAD.MOV R232, RZ, RZ, -R232 ;  /* 0x000000ffffe87224 */ /* 0x000fe400078e0ae8 */
[----:B------:R-:W-:Y:S01]  /*3530*/  IMAD.HI.U32 R219, R11, R215, RZ ;  /* 0x000000d70bdb7227 */ /* 0x000fe200078e00ff */
[----:B------:R-:W-:-:S03]  /*3540*/  ISETP.GT.U32.AND P5, PT, R250, R27, PT ;  /* 0x0000001bfa00720c */ /* 0x000fc60003fa4070 */
[----:B------:R-:W-:Y:S01]  /*3550*/  @!P3 IMAD.MOV R207, RZ, RZ, -R207 ;  /* 0x000000ffffcfb224 */ /* 0x000fe200078e0acf */
[----:B------:R-:W-:Y:S01]  /*3560*/  ISETP.GE.AND P3, PT, R211, RZ, PT ;  /* 0x000000ffd300720c */ /* 0x000fe20003f66270 */
[----:B------:R-:W-:Y:S01]  /*3570*/  IMAD.MOV.U32 R211, RZ, RZ, R231 ;  /* 0x000000ffffd37224 */ /* 0x000fe200078e00e7 */
[----:B------:R-:W-:Y:S01]  /*3580*/  IABS R239, R169 ;  /* 0x000000a900ef7213 */ /* 0x000fe20000000000 */
[C---:B------:R-:W-:Y:S02]  /*3590*/  IMAD R235, R250.reuse, R232, R235 ;  /* 0x000000e8faeb7224 */ /* 0x040fe400078e02eb */
[----:B------:R-:W-:Y:S02]  /*35a0*/  IMAD.MOV R219, RZ, RZ, -R219 ;  /* 0x000000ffffdb7224 */ /* 0x000fe400078e0adb */
[----:B------:R-:W-:Y:S01]  /*35b0*/  @!P4 IMAD.MOV R211, RZ, RZ, -R211 ;  /* 0x000000ffffd3c224 */ /* 0x000fe200078e0ad3 */
[----:B------:R-:W-:Y:S01]  /*35c0*/  ISETP.GT.U32.AND P4, PT, R250, R227, PT ;  /* 0x000000e3fa00720c */ /* 0x000fe20003f84070 */
[----:B------:R-:W-:Y:S01]  /*35d0*/  @!P6 IMAD.IADD R26, R26, 0x1, -R250 ;  /* 0x000000011a1ae824 */ /* 0x000fe200078e0afa */
[C---:B------:R-:W-:Y:S01]  /*35e0*/  ISETP.GT.U32.AND P6, PT, R250.reuse, R235, PT ;  /* 0x000000ebfa00720c */ /* 0x040fe20003fc4070 */
[----:B------:R-:W-:-:S02]  /*35f0*/  IMAD R231, R250, R219, R215 ;  /* 0x000000dbfae77224 */ /* 0x000fc400078e02d7 */
[----:B------:R-:W-:-:S04]  /*3600*/  IMAD.HI.U32 R219, R11, R239, RZ ;  /* 0x000000ef0bdb7227 */ /* 0x000fc800078e00ff */
[----:B------:R-:W-:Y:S02]  /*3610*/  IMAD.MOV.U32 R215, RZ, RZ, R2 ;  /* 0x000000ffffd77224 */ /* 0x000fe400078e0002 */
[----:B------:R-:W-:Y:S02]  /*3620*/  IMAD.MOV R2, RZ, RZ, -R219 ;  /* 0x000000ffff027224 */ /* 0x000fe400078e0adb */
[--C-:B------:R-:W-:Y:S01]  /*3630*/  @!P5 IMAD.IADD R27, R27, 0x1, -R250.reuse ;  /* 0x000000011b1bd824 */ /* 0x100fe200078e0afa */
[C---:B------:R-:W-:Y:S01]  /*3640*/  ISETP.GT.U32.AND P5, PT, R250.reuse, R231, PT ;  /* 0x000000e7fa00720c */ /* 0x040fe20003fa4070 */
[C---:B------:R-:W-:Y:S02]  /*3650*/  IMAD R239, R250.reuse, R2, R239 ;  /* 0x00000002faef7224 */ /* 0x040fe400078e02ef */
[----:B------:R-:W-:Y:S01]  /*3660*/  IMAD.MOV.U32 R219, RZ, RZ, R27 ;  /* 0x000000ffffdb7224 */ /* 0x000fe200078e001b */
[----:B------:R-:W-:Y:S01]  /*3670*/  IABS R243, R184 ;  /* 0x000000b800f37213 */ /* 0x000fe20000000000 */
[--C-:B------:R-:W-:Y:S01]  /*3680*/  @!P4 IMAD.IADD R227, R227, 0x1, -R250.reuse ;  /* 0x00000001e3e3c824 */ /* 0x100fe200078e0afa */
[----:B------:R-:W-:Y:S01]  /*3690*/  ISETP.GT.U32.AND P4, PT, R250, R239, PT ;  /* 0x000000effa00720c */ /* 0x000fe20003f84070 */
[----:B------:R-:W-:-:S02]  /*36a0*/  @!P6 IMAD.IADD R235, R235, 0x1, -R250 ;  /* 0x00000001ebebe824 */ /* 0x000fc400078e0afa */
[----:B------:R-:W-:Y:S01]  /*36b0*/  @!P0 IMAD.MOV R219, RZ, RZ, -R219 ;  /* 0x000000ffffdb8224 */ /* 0x000fe200078e0adb */
[----:B------:R-:W-:Y:S01]  /*36c0*/  ISETP.GE.AND P0, PT, R223, RZ, PT ;  /* 0x000000ffdf00720c */ /* 0x000fe20003f06270 */
[----:B------:R-:W-:Y:S01]  /*36d0*/  IMAD.MOV.U32 R223, RZ, RZ, R26 ;  /* 0x000000ffffdf7224 */ /* 0x000fe200078e001a */
[----:B------:R-:W-:Y:S01]  /*36e0*/  ISETP.GT.U32.AND P6, PT, R250, R235, PT ;  /* 0x000000ebfa00720c */ /* 0x000fe20003fc4070 */
[----:B------:R-:W-:-:S04]  /*36f0*/  IMAD.HI.U32 R26, R11, R243, RZ ;  /* 0x000000f30b1a7227 */ /* 0x000fc800078e00ff */
[----:B------:R-:W-:Y:S02]  /*3700*/  @!P5 IMAD.IADD R231, R231, 0x1, -R250 ;  /* 0x00000001e7e7d824 */ /* 0x000fe400078e0afa */
[----:B------:R-:W-:Y:S02]  /*3710*/  IMAD.MOV R26, RZ, RZ, -R26 ;  /* 0x000000ffff1a7224 */ /* 0x000fe400078e0a1a */
[----:B------:R-:W-:Y:S01]  /*3720*/  @!P1 IMAD.MOV R215, RZ, RZ, -R215 ;  /* 0x000000ffffd79224 */ /* 0x000fe200078e0ad7 */
[----:B------:R-:W-:Y:S01]  /*3730*/  ISETP.GE.AND P1, PT, R230, RZ, PT ;  /* 0x000000ffe600720c */ /* 0x000fe20003f26270 */
[--C-:B------:R-:W-:Y:S01]  /*3740*/  @!P4 IMAD.IADD R239, R239, 0x1, -R250.reuse ;  /* 0x00000001efefc824 */ /* 0x100fe200078e0afa */
[C---:B------:R-:W-:Y:S01]  /*3750*/  ISETP.GT.U32.AND P5, PT, R250.reuse, R231, PT ;  /* 0x000000e7fa00720c */ /* 0x040fe20003fa4070 */
[C---:B------:R-:W-:Y:S01]  /*3760*/  IMAD R243, R250.reuse, R26, R243 ;  /* 0x0000001afaf37224 */ /* 0x040fe200078e02f3 */
[----:B------:R-:W-:Y:S02]  /*3770*/  IABS R247, R225 ;  /* 0x000000e100f77213 */ /* 0x000fe40000000000 */
[----:B------:R-:W-:Y:S01]  /*3780*/  IABS R230, R21 ;  /* 0x0000001500e67213 */ /* 0x000fe20000000000 */
[----:B------:R-:W-:Y:S01]  /*3790*/  @!P2 IMAD.MOV R223, RZ, RZ, -R223 ;  /* 0x000000ffffdfa224 */ /* 0x000fe200078e0adf */
[----:B------:R-:W-:Y:S01]  /*37a0*/  ISETP.GE.AND P2, PT, R169, RZ, PT ;  /* 0x000000ffa900720c */ /* 0x000fe20003f46270 */
[----:B------:R-:W-:Y:S01]  /*37b0*/  @!P6 IMAD.IADD R235, R235, 0x1, -R250 ;  /* 0x00000001ebebe824 */ /* 0x000fe200078e0afa */
[C---:B------:R-:W-:Y:S01]  /*37c0*/  ISETP.GT.U32.AND P4, PT, R250.reuse, R239, PT ;  /* 0x000000effa00720c */ /* 0x040fe20003f84070 */
[----:B------:R-:W-:Y:S01]  /*37d0*/  IMAD.HI.U32 R2, R11, R247, RZ ;  /* 0x000000f70b027227 */ /* 0x000fe200078e00ff */
[----:B------:R-:W-:-:S02]  /*37e0*/  ISETP.GT.U32.AND P6, PT, R250, R243, PT ;  /* 0x000000f3fa00720c */ /* 0x000fc40003fc4070 */
[----:B------:R-:W-:Y:S01]  /*37f0*/  IABS R169, R229 ;  /* 0x000000e500a97213 */ /* 0x000fe20000000000 */
[----:B------:R-:W-:-:S04]  /*3800*/  IMAD.HI.U32 R26, R11, R230, RZ ;  /* 0x000000e60b1a7227 */ /* 0x000fc800078e00ff */
[----:B------:R-:W-:Y:S02]  /*3810*/  IMAD.MOV R27, RZ, RZ, -R2 ;  /* 0x000000ffff1b7224 */ /* 0x000fe400078e0a02 */
[----:B------:R-:W-:Y:S02]  /*3820*/  IMAD.MOV R26, RZ, RZ, -R26 ;  /* 0x000000ffff1a7224 */ /* 0x000fe400078e0a1a */
[----:B------:R-:W-:-:S04]  /*3830*/  IMAD.HI.U32 R2, R11, R169, RZ ;  /* 0x000000a90b027227 */ /* 0x000fc800078e00ff */
[----:B------:R-:W-:Y:S01]  /*3840*/  @!P5 IMAD.IADD R231, R231, 0x1, -R250 ;  /* 0x00000001e7e7d824 */ /* 0x000fe200078e0afa */
[----:B------:R-:W-:Y:S01]  /*3850*/  ISETP.GE.AND P5, PT, R184, RZ, PT ;  /* 0x000000ffb800720c */ /* 0x000fe20003fa6270 */
[C---:B------:R-:W-:Y:S01]  /*3860*/  IMAD R247, R250.reuse, R27, R247 ;  /* 0x0000001bfaf77224 */ /* 0x040fe200078e02f7 */
[----:B------:R-:W-:Y:S01]  /*3870*/  IABS R184, R228 ;  /* 0x000000e400b87213 */ /* 0x000fe20000000000 */
[C---:B------:R-:W-:Y:S02]  /*3880*/  IMAD R230, R250.reuse, R26, R230 ;  /* 0x0000001afae67224 */ /* 0x040fe400078e02e6 */
[----:B------:R-:W-:Y:S02]  /*3890*/  IMAD.MOV R2, RZ, RZ, -R2 ;  /* 0x000000ffff027224 */ /* 0x000fe400078e0a02 */
[--C-:B------:R-:W-:Y:S01]  /*38a0*/  @!P4 IMAD.IADD R239, R239, 0x1, -R250.reuse ;  /* 0x00000001efefc824 */ /* 0x100fe200078e0afa */
[C---:B------:R-:W-:Y:S01]  /*38b0*/  ISETP.GT.U32.AND P4, PT, R250.reuse, R247, PT ;  /* 0x000000f7fa00720c */ /* 0x040fe20003f84070 */
[----:B------:R-:W-:Y:S01]  /*38c0*/  @!P6 IMAD.IADD R243, R243, 0x1, -R250 ;  /* 0x00000001f3f3e824 */ /* 0x000fe200078e0afa */
[C---:B------:R-:W-:Y:S01]  /*38d0*/  ISETP.GT.U32.AND P6, PT, R250.reuse, R230, PT ;  /* 0x000000e6fa00720c */ /* 0x040fe20003fc4070 */
[----:B------:R-:W-:-:S02]  /*38e0*/  IMAD R169, R250, R2, R169 ;  /* 0x00000002faa97224 */ /* 0x000fc400078e02a9 */
[----:B------:R-:W-:-:S04]  /*38f0*/  IMAD.HI.U32 R2, R11, R184, RZ ;  /* 0x000000b80b027227 */ /* 0x000fc800078e00ff */
[----:B------:R-:W-:-:S04]  /*3900*/  IMAD.MOV R2, RZ, RZ, -R2 ;  /* 0x000000ffff027224 */ /* 0x000fc800078e0a02 */
[C---:B------:R-:W-:Y:S02]  /*3910*/  IMAD R184, R250.reuse, R2, R184 ;  /* 0x00000002fab87224 */ /* 0x040fe400078e02b8 */
[--C-:B------:R-:W-:Y:S01]  /*3920*/  @!P4 IMAD.IADD R247, R247, 0x1, -R250.reuse ;  /* 0x00000001f7f7c824 */ /* 0x100fe200078e0afa */
[----:B------:R-:W-:Y:S01]  /*3930*/  ISETP.GT.U32.AND P4, PT, R250, R169, PT ;  /* 0x000000a9fa00720c */ /* 0x000fe20003f84070 */
[----:B------:R-:W-:Y:S01]  /*3940*/  @!P6 IMAD.IADD R230, R230, 0x1, -R250 ;  /* 0x00000001e6e6e824 */ /* 0x000fe200078e0afa */
[C---:B------:R-:W-:Y:S02]  /*3950*/  ISETP.GT.U32.AND P6, PT, R250.reuse, R184, PT ;  /* 0x000000b8fa00720c */ /* 0x040fe40003fc4070 */
[----:B------:R-:W-:Y:S01]  /*3960*/  IABS R234, R226 ;  /* 0x000000e200ea7213 */ /* 0x000fe20000000000 */
[----:B------:R-:W-:Y:S01]  /*3970*/  @!P3 IMAD.MOV R227, RZ, RZ, -R227 ;  /* 0x000000ffffe3b224 */ /* 0x000fe200078e0ae3 */
[----:B------:R-:W-:Y:S02]  /*3980*/  IABS R27, R200 ;  /* 0x000000c8001b7213 */ /* 0x000fe40000000000 */
[----:B------:R-:W-:Y:S01]  /*3990*/  ISETP.GT.U32.AND P3, PT, R250, R243, PT ;  /* 0x000000f3fa00720c */ /* 0x000fe20003f64070 */
[----:B------:R-:W-:Y:S01]  /*39a0*/  IMAD.HI.U32 R236, R11, R234, RZ ;  /* 0x000000ea0bec7227 */ /* 0x000fe200078e00ff */
[----:B------:R-:W-:-:S03]  /*39b0*/  IABS R232, R216 ;  /* 0x000000d800e87213 */ /* 0x000fc60000000000 */
[----:B------:R-:W-:Y:S01]  /*39c0*/  @!P1 IMAD.MOV R231, RZ, RZ, -R231 ;  /* 0x000000ffffe79224 */ /* 0x000fe200078e0ae7 */
[----:B------:R-:W-:Y:S01]  /*39d0*/  ISETP.GT.U32.AND P1, PT, R250, R247, PT ;  /* 0x000000f7fa00720c */ /* 0x000fe20003f24070 */
[----:B------:R-:W-:Y:S01]  /*39e0*/  IMAD.HI.U32 R233, R11, R27, RZ ;  /* 0x0000001b0be97227 */ /* 0x000fe200078e00ff */
[----:B------:R-:W-:-:S03]  /*39f0*/  IABS R248, R221 ;  /* 0x000000dd00f87213 */ /* 0x000fc60000000000 */
[----:B------:R-:W-:Y:S02]  /*3a00*/  IMAD.MOV R236, RZ, RZ, -R236 ;  /* 0x000000ffffec7224 */ /* 0x000fe400078e0aec */
[--C-:B------:R-:W-:Y:S02]  /*3a10*/  @!P4 IMAD.IADD R169, R169, 0x1, -R250.reuse ;  /* 0x00000001a9a9c824 */ /* 0x100fe400078e0afa */
[----:B------:R-:W-:Y:S02]  /*3a20*/  @!P6 IMAD.IADD R184, R184, 0x1, -R250 ;  /* 0x00000001b8b8e824 */ /* 0x000fe400078e0afa */
[----:B------:R-:W-:Y:S01]  /*3a30*/  @!P0 IMAD.MOV R235, RZ, RZ, -R235 ;  /* 0x000000ffffeb8224 */ /* 0x000fe200078e0aeb */
[----:B------:R-:W-:Y:S01]  /*3a40*/  ISETP.GT.U32.AND P0, PT, R250, R230, PT ;  /* 0x000000e6fa00720c */ /* 0x000fe20003f04070 */
[----:B------:R-:W-:Y:S01]  /*3a50*/  IMAD.HI.U32 R26, R11, R232, RZ ;  /* 0x000000e80b1a7227 */ /* 0x000fe200078e00ff */
[----:B------:R-:W-:-:S03]  /*3a60*/  ISETP.GE.AND P4, PT, R225, RZ, PT ;  /* 0x000000ffe100720c */ /* 0x000fc60003f86270 */
[----:B------:R-:W-:Y:S01]  /*3a70*/  IMAD.MOV R233, RZ, RZ, -R233 ;  /* 0x000000ffffe97224 */ /* 0x000fe200078e0ae9 */
[C---:B------:R-:W-:Y:S01]  /*3a80*/  ISETP.GT.U32.AND P6, PT, R250.reuse, R184, PT ;  /* 0x000000b8fa00720c */ /* 0x040fe20003fc4070 */
[C---:B------:R-:W-:Y:S02]  /*3a90*/  IMAD R225, R250.reuse, R236, R234 ;  /* 0x000000ecfae17224 */ /* 0x040fe400078e02ea */
[----:B------:R-:W-:Y:S01]  /*3aa0*/  @!P2 IMAD.MOV R239, RZ, RZ, -R239 ;  /* 0x000000ffffefa224 */ /* 0x000fe200078e0aef */
[----:B------:R-:W-:Y:S01]  /*3ab0*/  ISETP.GT.U32.AND P2, PT, R250, R169, PT ;  /* 0x000000a9fa00720c */ /* 0x000fe20003f44070 */
[----:B------:R-:W-:-:S04]  /*3ac0*/  IMAD.HI.U32 R2, R11, R248, RZ ;  /* 0x000000f80b027227 */ /* 0x000fc800078e00ff */
[----:B------:R-:W-:Y:S02]  /*3ad0*/  IMAD.MOV R26, RZ, RZ, -R26 ;  /* 0x000000ffff1a7224 */ /* 0x000fe400078e0a1a */
[C---:B------:R-:W-:Y:S02]  /*3ae0*/  IMAD R27, R250.reuse, R233, R27 ;  /* 0x000000e9fa1b7224 */ /* 0x040fe400078e021b */
[----:B------:R-:W-:Y:S01]  /*3af0*/  @!P3 IMAD.IADD R243, R243, 0x1, -R250 ;  /* 0x00000001f3f3b824 */ /* 0x000fe200078e0afa */
[C---:B------:R-:W-:Y:S01]  /*3b00*/  ISETP.GT.U32.AND P3, PT, R250.reuse, R225, PT ;  /* 0x000000e1fa00720c */ /* 0x040fe20003f64070 */
[----:B------:R-:W-:Y:S02]  /*3b10*/  IMAD.MOV R2, RZ, RZ, -R2 ;  /* 0x000000ffff027224 */ /* 0x000fe400078e0a02 */
[C---:B------:R-:W-:Y:S02]  /*3b20*/  IMAD R232, R250.reuse, R26, R232 ;  /* 0x0000001afae87224 */ /* 0x040fe400078e02e8 */
[----:B------:R-:W-:Y:S01]  /*3b30*/  @!P1 IMAD.IADD R247, R247, 0x1, -R250 ;  /* 0x00000001f7f79824 */ /* 0x000fe200078e0afa */
[C---:B------:R-:W-:Y:S01]  /*3b40*/  ISETP.GT.U32.AND P1, PT, R250.reuse, R27, PT ;  /* 0x0000001bfa00720c */ /* 0x040fe20003f24070 */
[----:B------:R-:W-:Y:S01]  /*3b50*/  IMAD R248, R250, R2, R248 ;  /* 0x00000002faf87224 */ /* 0x000fe200078e02f8 */
[----:B------:R-:W-:Y:S01]  /*3b60*/  IABS R2, R224 ;  /* 0x000000e000027213 */ /* 0x000fe20000000000 */
[--C-:B------:R-:W-:Y:S01]  /*3b70*/  @!P0 IMAD.IADD R230, R230, 0x1, -R250.reuse ;  /* 0x00000001e6e68824 */ /* 0x100fe200078e0afa */
[----:B------:R-:W-:Y:S01]  /*3b80*/  ISETP.GT.U32.AND P0, PT, R250, R232, PT ;  /* 0x000000e8fa00720c */ /* 0x000fe20003f04070 */
[--C-:B------:R-:W-:Y:S01]  /*3b90*/  @!P2 IMAD.IADD R169, R169, 0x1, -R250.reuse ;  /* 0x00000001a9a9a824 */ /* 0x100fe200078e0afa */
[----:B------:R-:W-:Y:S01]  /*3ba0*/  IABS R26, R222 ;  /* 0x000000de001a7213 */ /* 0x000fe20000000000 */
[----:B------:R-:W-:Y:S01]  /*3bb0*/  @!P6 IMAD.IADD R184, R184, 0x1, -R250 ;  /* 0x00000001b8b8e824 */ /* 0x000fe200078e0afa */
[----:B------:R-:W-:Y:S01]  /*3bc0*/  ISETP.GE.AND P2, PT, R21, RZ, PT ;  /* 0x000000ff1500720c */ /* 0x000fe20003f46270 */
[----:B------:R-:W-:Y:S01]  /*3bd0*/  IMAD.HI.U32 R21, R11, R2, RZ ;  /* 0x000000020b157227 */ /* 0x000fe200078e00ff */
[----:B------:R-:W-:-:S03]  /*3be0*/  ISETP.GT.U32.AND P6, PT, R250, R248, PT ;  /* 0x000000f8fa00720c */ /* 0x000fc60003fc4070 */
[----:B------:R-:W-:Y:S01]  /*3bf0*/  @!P3 IMAD.IADD R225, R225, 0x1, -R250 ;  /* 0x00000001e1e1b824 */ /* 0x000fe200078e0afa */
[----:B------:R-:W-:Y:S01]  /*3c00*/  ISETP.GE.AND P3, PT, R229, RZ, PT ;  /* 0x000000ffe500720c */ /* 0x000fe20003f66270 */
[----:B------:R-:W-:-:S04]  /*3c10*/  IMAD.HI.U32 R233, R11, R26, RZ ;  /* 0x0000001a0be97227 */ /* 0x000fc800078e00ff */
[----:B------:R-:W-:Y:S02]  /*3c20*/  IMAD.MOV R21, RZ, RZ, -R21 ;  /* 0x000000ffff157224 */ /* 0x000fe400078e0a15 */
[----:B------:R-:W-:Y:S01]  /*3c30*/  @!P1 IMAD.IADD R27, R27, 0x1, -R250 ;  /* 0x000000011b1b9824 */ /* 0x000fe200078e0afa */
[----:B------:R-:W-:Y:S01]  /*3c40*/  ISETP.GE.AND P1, PT, R228, RZ, PT ;  /* 0x000000ffe400720c */ /* 0x000fe20003f26270 */
[----:B------:R-:W-:Y:S02]  /*3c50*/  IMAD.MOV R233, RZ, RZ, -R233 ;  /* 0x000000ffffe97224 */ /* 0x000fe400078e0ae9 */
[----:B------:R-:W-:Y:S02]  /*3c60*/  IMAD R2, R250, R21, R2 ;  /* 0x00000015fa027224 */ /* 0x000fe400078e0202 */
[----:B------:R-:W-:Y:S02]  /*3c70*/  @!P0 IMAD.IADD R232, R232, 0x1, -R250 ;  /* 0x00000001e8e88824 */ /* 0x000fe400078e0afa */
[----:B------:R-:W-:-:S02]  /*3c80*/  IMAD.MOV.U32 R21, RZ, RZ, R230 ;  /* 0x000000ffff157224 */ /* 0x000fc400078e00e6 */
[----:B------:R-:W-:Y:S02]  /*3c90*/  IMAD R26, R250, R233, R26 ;  /* 0x000000e9fa1a7224 */ /* 0x000fe400078e021a */
[----:B------:R-:W-:Y:S01]  /*3ca0*/  @!P6 IMAD.IADD R248, R248, 0x1, -R250 ;  /* 0x00000001f8f8e824 */ /* 0x000fe200078e0afa */
[C---:B------:R-:W-:Y:S01]  /*3cb0*/  ISETP.GT.U32.AND P6, PT, R250.reuse, R225, PT ;  /* 0x000000e1fa00720c */ /* 0x040fe20003fc4070 */
[----:B------:R-:W-:Y:S01]  /*3cc0*/  @!P2 IMAD.MOV R21, RZ, RZ, -R21 ;  /* 0x000000ffff15a224 */ /* 0x000fe200078e0a15 */
[----:B------:R-:W-:Y:S01]  /*3cd0*/  ISETP.GT.U32.AND P2, PT, R250, R232, PT ;  /* 0x000000e8fa00720c */ /* 0x000fe20003f44070 */
[----:B------:R-:W-:Y:S01]  /*3ce0*/  @!P3 IMAD.MOV R169, RZ, RZ, -R169 ;  /* 0x000000ffffa9b224 */ /* 0x000fe200078e0aa9 */
[----:B------:R-:W-:Y:S02]  /*3cf0*/  ISETP.GE.AND P0, PT, R226, RZ, PT ;  /* 0x000000ffe200720c */ /* 0x000fe40003f06270 */
[----:B------:R-:W-:Y:S02]  /*3d00*/  IABS R226, R204 ;  /* 0x000000cc00e27213 */ /* 0x000fe40000000000 */
[C---:B------:R-:W-:Y:S01]  /*3d10*/  ISETP.GT.U32.AND P3, PT, R250.reuse, R26, PT ;  /* 0x0000001afa00720c */ /* 0x040fe20003f64070 */
[----:B------:R-:W-:Y:S01]  /*3d20*/  @!P4 IMAD.MOV R247, RZ, RZ, -R247 ;  /* 0x000000fffff7c224 */ /* 0x000fe200078e0af7 */
[----:B------:R-:W-:Y:S01]  /*3d30*/  ISETP.GT.U32.AND P4, PT, R250, R27, PT ;  /* 0x0000001bfa00720c */ /* 0x000fe20003f84070 */
[----:B------:R-:W-:Y:S01]  /*3d40*/  @!P1 IMAD.MOV R184, RZ, RZ, -R184 ;  /* 0x000000ffffb89224 */ /* 0x000fe200078e0ab8 */
[----:B------:R-:W-:Y:S01]  /*3d50*/  ISETP.GE.AND P1, PT, R200, RZ, PT ;  /* 0x000000ffc800720c */ /* 0x000fe20003f26270 */
[----:B------:R-:W-:-:S04]  /*3d60*/  IMAD.HI.U32 R200, R11, R226, RZ ;  /* 0x000000e20bc87227 */ /* 0x000fc800078e00ff */
[----:B------:R-:W-:Y:S01]  /*3d70*/  @!P5 IMAD.MOV R243, RZ, RZ, -R243 ;  /* 0x000000fffff3d224 */ /* 0x000fe200078e0af3 */
[----:B------:R-:W-:Y:S01]  /*3d80*/  ISETP.GT.U32.AND P5, PT, R250, R248, PT ;  /* 0x000000f8fa00720c */ /* 0x000fe20003fa4070 */
[----:B------:R-:W-:Y:S02]  /*3d90*/  IMAD.MOV R200, RZ, RZ, -R200 ;  /* 0x000000ffffc87224 */ /* 0x000fe400078e0ac8 */
[--C-:B------:R-:W-:Y:S02]  /*3da0*/  @!P6 IMAD.IADD R225, R225, 0x1, -R250.reuse ;  /* 0x00000001e1e1e824 */ /* 0x100fe400078e0afa */
[----:B------:R-:W-:Y:S01]  /*3db0*/  @!P2 IMAD.IADD R232, R232, 0x1, -R250 ;  /* 0x00000001e8e8a824 */ /* 0x000fe200078e0afa */
[----:B------:R-:W-:Y:S01]  /*3dc0*/  ISETP.GE.AND P2, PT, R221, RZ, PT ;  /* 0x000000ffdd00720c */ /* 0x000fe20003f46270 */
[----:B------:R-:W-:Y:S02]  /*3dd0*/  IMAD R221, R250, R200, R226 ;  /* 0x000000c8fadd7224 */ /* 0x000fe400078e02e2 */
[----:B------:R-:W-:-:S02]  /*3de0*/  @!P3 IMAD.IADD R26, R26, 0x1, -R250 ;  /* 0x000000011a1ab824 */ /* 0x000fc400078e0afa */
[----:B------:R-:W-:Y:S02]  /*3df0*/  IMAD.MOV.U32 R200, RZ, RZ, R225 ;  /* 0x000000ffffc87224 */ /* 0x000fe400078e00e1 */
[----:B------:R-:W-:Y:S01]  /*3e00*/  @!P4 IMAD.IADD R27, R27, 0x1, -R250 ;  /* 0x000000011b1bc824 */ /* 0x000fe200078e0afa */
[----:B------:R-:W-:Y:S01]  /*3e10*/  ISETP.GE.AND P4, PT, R216, RZ, PT ;  /* 0x000000ffd800720c */ /* 0x000fe20003f86270 */
[----:B------:R-:W-:Y:S01]  /*3e20*/  @!P0 IMAD.MOV R200, RZ, RZ, -R200 ;  /* 0x000000ffffc88224 */ /* 0x000fe200078e0ac8 */
[C---:B------:R-:W-:Y:S02]  /*3e30*/  ISETP.GT.U32.AND P6, PT, R250.reuse, R2, PT ;  /* 0x00000002fa00720c */ /* 0x040fe40003fc4070 */
[----:B------:R-:W-:Y:S02]  /*3e40*/  IABS R216, R212 ;  /* 0x000000d400d87213 */ /* 0x000fe40000000000 */
[----:B------:R-:W-:Y:S01]  /*3e50*/  ISETP.GT.U32.AND P0, PT, R250, R26, PT ;  /* 0x0000001afa00720c */ /* 0x000fe20003f04070 */
[----:B------:R-:W-:Y:S01]  /*3e60*/  @!P5 IMAD.IADD R248, R248, 0x1, -R250 ;  /* 0x00000001f8f8d824 */ /* 0x000fe200078e0afa */
[----:B------:R-:W-:Y:S01]  /*3e70*/  ISETP.GE.AND P5, PT, R222, RZ, PT ;  /* 0x000000ffde00720c */ /* 0x000fe20003fa6270 */
[----:B------:R-:W-:-:S02]  /*3e80*/  IMAD.MOV.U32 R222, RZ, RZ, R216 ;  /* 0x000000ffffde7224 */ /* 0x000fc400078e00d8 */
[----:B------:R-:W-:Y:S02]  /*3e90*/  IMAD.MOV.U32 R216, RZ, RZ, R27 ;  /* 0x000000ffffd87224 */ /* 0x000fe400078e001b */
[----:B------:R-:W-:-:S04]  /*3ea0*/  IMAD.HI.U32 R27, R11, R222, RZ ;  /* 0x000000de0b1b7227 */ /* 0x000fc800078e00ff */
[--C-:B------:R-:W-:Y:S01]  /*3eb0*/  @!P6 IMAD.IADD R2, R2, 0x1, -R250.reuse ;  /* 0x000000010202e824 */ /* 0x100fe200078e0afa */
[----:B------:R-:W-:Y:S01]  /*3ec0*/  ISETP.GT.U32.AND P6, PT, R250, R221, PT ;  /* 0x000000ddfa00720c */ /* 0x000fe20003fc4070 */
[----:B------:R-:W-:Y:S02]  /*3ed0*/  IMAD.MOV R27, RZ, RZ, -R27 ;  /* 0x000000ffff1b7224 */ /* 0x000fe400078e0a1b */
[----:B------:R-:W-:Y:S02]  /*3ee0*/  @!P0 IMAD.IADD R26, R26, 0x1, -R250 ;  /* 0x000000011a1a8824 */ /* 0x000fe400078e0afa */
[----:B------:R-:W-:Y:S01]  /*3ef0*/  @!P4 IMAD.MOV R232, RZ, RZ, -R232 ;  /* 0x000000ffffe8c224 */ /* 0x000fe200078e0ae8 */
[----:B------:R-:W-:Y:S01]  /*3f00*/  ISETP.GE.AND P4, PT, R204, RZ, PT ;  /* 0x000000ffcc00720c */ /* 0x000fe20003f86270 */
[----:B------:R-:W-:Y:S01]  /*3f10*/  @!P1 IMAD.MOV R216, RZ, RZ, -R216 ;  /* 0x000000ffffd89224 */ /* 0x000fe200078e0ad8 */
[C---:B------:R-:W-:Y:S01]  /*3f20*/  ISETP.GT.U32.AND P1, PT, R250.reuse, R2, PT ;  /* 0x00000002fa00720c */ /* 0x040fe20003f24070 */
[----:B------:R-:W-:-:S02]  /*3f30*/  IMAD R27, R250, R27, R222 ;  /* 0x0000001bfa1b7224 */ /* 0x000fc400078e02de */
[----:B------:R-:W-:-:S04]  /*3f40*/  IMAD.MOV.U32 R204, RZ, RZ, R26 ;  /* 0x000000ffffcc7224 */ /* 0x000fc800078e001a */
[----:B------:R-:W-:Y:S01]  /*3f50*/  @!P5 IMAD.MOV R204, RZ, RZ, -R204 ;  /* 0x000000ffffccd224 */ /* 0x000fe200078e0acc */
[----:B------:R-:W-:Y:S01]  /*3f60*/  ISETP.GT.U32.AND P5, PT, R250, R27, PT ;  /* 0x0000001bfa00720c */ /* 0x000fe20003fa4070 */
[----:B------:R-:W-:Y:S01]  /*3f70*/  @!P6 IMAD.IADD R221, R221, 0x1, -R250 ;  /* 0x00000001dddde824 */ /* 0x000fe200078e0afa */
[----:B------:R-:W-:-:S03]  /*3f80*/  IABS R225, R220 ;  /* 0x000000dc00e17213 */ /* 0x000fc60000000000 */
[----:B------:R-:W-:Y:S01]  /*3f90*/  @!P1 IMAD.IADD R2, R2, 0x1, -R250 ;  /* 0x0000000102029824 */ /* 0x000fe200078e0afa */
[----:B------:R-:W-:Y:S01]  /*3fa0*/  ISETP.GT.U32.AND P6, PT, R250, R221, PT ;  /* 0x000000ddfa00720c */ /* 0x000fe20003fc4070 */
[----:B------:R-:W-:Y:S01]  /*3fb0*/  IMAD.HI.U32 R26, R11, R225, RZ ;  /* 0x000000e10b1a7227 */ /* 0x000fe200078e00ff */
[----:B------:R-:W-:Y:S02]  /*3fc0*/  ISETP.GE.AND P0, PT, R220, RZ, PT ;  /* 0x000000ffdc00720c */ /* 0x000fe40003f06270 */
[----:B------:R-:W-:Y:S01]  /*3fd0*/  ISETP.GE.AND P3, PT, R224, RZ, PT ;  /* 0x000000ffe000720c */ /* 0x000fe20003f66270 */
[----:B------:R-:W-:Y:S01]  /*3fe0*/  IMAD.MOV.U32 R220, RZ, RZ, R2 ;  /* 0x000000ffffdc7224 */ /* 0x000fe200078e0002 */
[----:B------:R-:W-:Y:S01]  /*3ff0*/  IABS R226, R63 ;  /* 0x0000003f00e27213 */ /* 0x000fe20000000000 */
[----:B------:R-:W-:Y:S02]  /*4000*/  @!P5 IMAD.IADD R27, R27, 0x1, -R250 ;  /* 0x000000011b1bd824 */ /* 0x000fe400078e0afa */
[----:B------:R-:W-:-:S03]  /*4010*/  IMAD.MOV R2, RZ, RZ, -R26 ;  /* 0x000000ffff027224 */ /* 0x000fc600078e0a1a */
[C---:B------:R-:W-:Y:S01]  /*4020*/  ISETP.GT.U32.AND P5, PT, R250.reuse, R27, PT ;  /* 0x0000001bfa00720c */ /* 0x040fe20003fa4070 */
[----:B------:R-:W-:Y:S02]  /*4030*/  IMAD R225, R250, R2, R225 ;  /* 0x00000002fae17224 */ /* 0x000fe400078e02e1 */
[----:B------:R-:W-:Y:S01]  /*4040*/  IMAD.HI.U32 R2, R11, R226, RZ ;  /* 0x000000e20b027227 */ /* 0x000fe200078e00ff */
[----:B------:R-:W-:-:S03]  /*4050*/  IABS R224, R31 ;  /* 0x0000001f00e07213 */ /* 0x000fc60000000000 */
[----:B------:R-:W-:Y:S01]  /*4060*/  @!P2 IMAD.MOV R248, RZ, RZ, -R248 ;  /* 0x000000fffff8a224 */ /* 0x000fe200078e0af8 */
[----:B------:R-:W-:Y:S01]  /*4070*/  ISETP.GE.AND P2, PT, R212, RZ, PT ;  /* 0x000000ffd400720c */ /* 0x000fe20003f46270 */
[----:B------:R-:W-:Y:S01]  /*4080*/  @!P6 IMAD.IADD R221, R221, 0x1, -R250 ;  /* 0x00000001dddde824 */ /* 0x000fe200078e0afa */
[----:B------:R-:W-:Y:S01]  /*4090*/  IABS R212, R121 ;  /* 0x0000007900d47213 */ /* 0x000fe20000000000 */
[----:B------:R-:W-:Y:S01]  /*40a0*/  IMAD.MOV R2, RZ, RZ, -R2 ;  /* 0x000000ffff027224 */ /* 0x000fe200078e0a02 */
[C---:B------:R-:W-:Y:S01]  /*40b0*/  ISETP.GT.U32.AND P6, PT, R250.reuse, R225, PT ;  /* 0x000000e1fa00720c */ /* 0x040fe20003fc4070 */
[----:B------:R-:W-:Y:S01]  /*40c0*/  @!P3 IMAD.MOV R220, RZ, RZ, -R220 ;  /* 0x000000ffffdcb224 */ /* 0x000fe200078e0adc */
[----:B------:R-:W-:Y:S01]  /*40d0*/  ISETP.GE.AND P3, PT, R31, RZ, PT ;  /* 0x000000ff1f00720c */ /* 0x000fe20003f66270 */
[----:B------:R-:W-:Y:S01]  /*40e0*/  IMAD R226, R250, R2, R226 ;  /* 0x00000002fae27224 */ /* 0x000fe200078e02e2 */
[----:B------:R-:W-:Y:S01]  /*40f0*/  ISETP.GE.AND P1, PT, R63, RZ, PT ;  /* 0x000000ff3f00720c */ /* 0x000fe20003f26270 */
[----:B------:R-:W-:Y:S01]  /*4100*/  IMAD.HI.U32 R31, R11, R212, RZ ;  /* 0x000000d40b1f7227 */ /* 0x000fe200078e00ff */
[----:B------:R-:W-:-:S03]  /*4110*/  IABS R222, R149 ;  /* 0x0000009500de7213 */ /* 0x000fc60000000000 */
[----:B------:R-:W-:-:S04]  /*4120*/  IMAD.HI.U32 R63, R11, R224, RZ ;  /* 0x000000e00b3f7227 */ /* 0x000fc800078e00ff */
[----:B------:R-:W-:Y:S01]  /*4130*/  @!P5 IMAD.IADD R27, R27, 0x1, -R250 ;  /* 0x000000011b1bd824 */ /* 0x000fe200078e0afa */
[----:B------:R-:W-:Y:S01]  /*4140*/  ISETP.GT.U32.AND P5, PT, R250, R226, PT ;  /* 0x000000e2fa00720c */ /* 0x000fe20003fa4070 */
[----:B------:R-:W-:Y:S02]  /*4150*/  IMAD.MOV R31, RZ, RZ, -R31 ;  /* 0x000000ffff1f7224 */ /* 0x000fe400078e0a1f */
[----:B------:R-:W-:Y:S02]  /*4160*/  IMAD.MOV R63, RZ, RZ, -R63 ;  /* 0x000000ffff3f7224 */ /* 0x000fe400078e0a3f */
[----:B------:R-:W-:-:S04]  /*4170*/  IMAD.HI.U32 R26, R11, R222, RZ ;  /* 0x000000de0b1a7227 */ /* 0x000fc800078e00ff */
[C---:B------:R-:W-:Y:S02]  /*4180*/  IMAD R212, R250.reuse, R31, R212 ;  /* 0x0000001ffad47224 */ /* 0x040fe400078e02d4 */
[----:B------:R-:W-:Y:S02]  /*4190*/  @!P6 IMAD.IADD R225, R225, 0x1, -R250 ;  /* 0x00000001e1e1e824 */ /* 0x000fe400078e0afa */
[C---:B------:R-:W-:Y:S02]  /*41a0*/  IMAD R224, R250.reuse, R63, R224 ;  /* 0x0000003ffae07224 */ /* 0x040fe400078e02e0 */
[----:B------:R-:W-:Y:S02]  /*41b0*/  IMAD.MOV R31, RZ, RZ, -R26 ;  /* 0x000000ffff1f7224 */ /* 0x000fe400078e0a1a */
[----:B------:R-:W-:Y:S01]  /*41c0*/  IMAD.MOV.U32 R63, RZ, RZ, R221 ;  /* 0x000000ffff3f7224 */ /* 0x000fe200078e00dd */
[C---:B------:R-:W-:Y:S01]  /*41d0*/  ISETP.GT.U32.AND P6, PT, R250.reuse, R225, PT ;  /* 0x000000e1fa00720c */ /* 0x040fe20003fc4070 */
[----:B------:R-:W-:-:S02]  /*41e0*/  IMAD R222, R250, R31, R222 ;  /* 0x0000001ffade7224 */ /* 0x000fc400078e02de */
[----:B------:R-:W-:Y:S01]  /*41f0*/  @!P4 IMAD.MOV R63, RZ, RZ, -R63 ;  /* 0x000000ffff3fc224 */ /* 0x000fe200078e0a3f */
[----:B------:R-:W-:Y:S01]  /*4200*/  ISETP.GT.U32.AND P4, PT, R250, R224, PT ;  /* 0x000000e0fa00720c */ /* 0x000fe20003f84070 */
[----:B------:R-:W-:Y:S02]  /*4210*/  IMAD.MOV.U32 R31, RZ, RZ, R27 ;  /* 0x000000ffff1f7224 */ /* 0x000fe400078e001b */
[--C-:B------:R-:W-:Y:S01]  /*4220*/  @!P5 IMAD.IADD R226, R226, 0x1, -R250.reuse ;  /* 0x00000001e2e2d824 */ /* 0x100fe200078e0afa */
[C---:B------:R-:W-:Y:S01]  /*4230*/  ISETP.GT.U32.AND P5, PT, R250.reuse, R222, PT ;  /* 0x000000defa00720c */ /* 0x040fe20003fa4070 */
[----:B------:R-:W-:Y:S01]  /*4240*/  @!P2 IMAD.MOV R31, RZ, RZ, -R31 ;  /* 0x000000ffff1fa224 */ /* 0x000fe200078e0a1f */
[----:B------:R-:W-:Y:S02]  /*4250*/  ISETP.GT.U32.AND P2, PT, R250, R212, PT ;  /* 0x000000d4fa00720c */ /* 0x000fe40003f44070 */
[----:B------:R-:W-:Y:S01]  /*4260*/  IABS R2, R182 ;  /* 0x000000b600027213 */ /* 0x000fe20000000000 */
[----:B------:R-:W-:Y:S01]  /*4270*/  @!P6 IMAD.IADD R225, R225, 0x1, -R250 ;  /* 0x00000001e1e1e824 */ /* 0x000fe200078e0afa */
[----:B------:R-:W-:-:S03]  /*4280*/  ISETP.GE.AND P6, PT, R121, RZ, PT ;  /* 0x000000ff7900720c */ /* 0x000fc60003fc6270 */
[----:B------:R-:W-:Y:S01]  /*4290*/  @!P4 IMAD.IADD R224, R224, 0x1, -R250 ;  /* 0x00000001e0e0c824 */ /* 0x000fe200078e0afa */
[----:B------:R-:W-:Y:S01]  /*42a0*/  ISETP.GT.U32.AND P4, PT, R250, R226, PT ;  /* 0x000000e2fa00720c */ /* 0x000fe20003f84070 */
[----:B------:R-:W-:Y:S01]  /*42b0*/  IMAD.HI.U32 R26, R11, R2, RZ ;  /* 0x000000020b1a7227 */ /* 0x000fe200078e00ff */
[----:B------:R-:W-:-:S03]  /*42c0*/  IABS R228, R89 ;  /* 0x0000005900e47213 */ /* 0x000fc60000000000 */
[----:B------:R-:W-:Y:S02]  /*42d0*/  IMAD.MOV.U32 R121, RZ, RZ, R225 ;  /* 0x000000ffff797224 */ /* 0x000fe400078e00e1 */
[----:B------:R-:W-:Y:S01]  /*42e0*/  @!P5 IMAD.IADD R222, R222, 0x1, -R250 ;  /* 0x00000001deded824 */ /* 0x000fe200078e0afa */
[----:B------:R-:W-:Y:S01]  /*42f0*/  IABS R27, R202 ;  /* 0x000000ca001b7213 */ /* 0x000fe20000000000 */
[----:B------:R-:W-:Y:S02]  /*4300*/  IMAD.MOV R26, RZ, RZ, -R26 ;  /* 0x000000ffff1a7224 */ /* 0x000fe400078e0a1a */
[----:B------:R-:W-:Y:S01]  /*4310*/  @!P2 IMAD.IADD R212, R212, 0x1, -R250 ;  /* 0x00000001d4d4a824 */ /* 0x000fe200078e0afa */
[C---:B------:R-:W-:Y:S01]  /*4320*/  ISETP.GT.U32.AND P2, PT, R250.reuse, R224, PT ;  /* 0x000000e0fa00720c */ /* 0x040fe20003f44070 */
[----:B------:R-:W-:Y:S01]  /*4330*/  @!P0 IMAD.MOV R121, RZ, RZ, -R121 ;  /* 0x000000ffff798224 */ /* 0x000fe200078e0a79 */
[C---:B------:R-:W-:Y:S01]  /*4340*/  ISETP.GT.U32.AND P0, PT, R250.reuse, R222, PT ;  /* 0x000000defa00720c */ /* 0x040fe20003f04070 */
[C---:B------:R-:W-:Y:S01]  /*4350*/  IMAD R221, R250.reuse, R26, R2 ;  /* 0x0000001afadd7224 */ /* 0x040fe200078e0202 */
[----:B------:R-:W-:Y:S01]  /*4360*/  ISETP.GT.U32.AND P5, PT, R250, R212, PT ;  /* 0x000000d4fa00720c */ /* 0x000fe20003fa4070 */
[----:B------:R-:W-:-:S02]  /*4370*/  IMAD.MOV.U32 R225, RZ, RZ, R228 ;  /* 0x000000ffffe17224 */ /* 0x000fc400078e00e4 */
[----:B------:R-:W-:Y:S01]  /*4380*/  IMAD.HI.U32 R228, R11, R27, RZ ;  /* 0x0000001b0be47227 */ /* 0x000fe200078e00ff */
[----:B------:R-:W-:-:S03]  /*4390*/  IABS R26, R165 ;  /* 0x000000a5001a7213 */ /* 0x000fc60000000000 */
[----:B------:R-:W-:Y:S01]  /*43a0*/  @!P4 IMAD.IADD R226, R226, 0x1, -R250 ;  /* 0x00000001e2e2c824 */ /* 0x000fe200078e0afa */
[----:B------:R-:W-:Y:S01]  /*43b0*/  ISETP.GT.U32.AND P4, PT, R250, R221, PT ;  /* 0x000000ddfa00720c */ /* 0x000fe20003f84070 */
[----:B------:R-:W-:Y:S01]  /*43c0*/  IMAD.MOV R228, RZ, RZ, -R228 ;  /* 0x000000ffffe47224 */ /* 0x000fe200078e0ae4 */
[----:B------:R-:W-:Y:S01]  /*43d0*/  IABS R2, R178 ;  /* 0x000000b200027213 */ /* 0x000fe20000000000 */
[----:B------:R-:W-:-:S04]  /*43e0*/  IMAD.HI.U32 R229, R11, R26, RZ ;  /* 0x0000001a0be57227 */ /* 0x000fc800078e00ff */
[----:B------:R-:W-:Y:S02]  /*43f0*/  IMAD R27, R250, R228, R27 ;  /* 0x000000e4fa1b7224 */ /* 0x000fe400078e021b */
[--C-:B------:R-:W-:Y:S01]  /*4400*/  @!P2 IMAD.IADD R224, R224, 0x1, -R250.reuse ;  /* 0x00000001e0e0a824 */ /* 0x100fe200078e0afa */
[----:B------:R-:W-:Y:S01]  /*4410*/  ISETP.GE.AND P2, PT, R149, RZ, PT ;  /* 0x000000ff9500720c */ /* 0x000fe20003f46270 */
[----:B------:R-:W-:Y:S01]  /*4420*/  @!P0 IMAD.IADD R222, R222, 0x1, -R250 ;  /* 0x00000001dede8824 */ /* 0x000fe200078e0afa */
[----:B------:R-:W-:Y:S01]  /*4430*/  ISETP.GE.AND P0, PT, R182, RZ, PT ;  /* 0x000000ffb600720c */ /* 0x000fe20003f06270 */
[----:B------:R-:W-:-:S04]  /*4440*/  IMAD.HI.U32 R149, R11, R2, RZ ;  /* 0x000000020b957227 */ /* 0x000fc800078e00ff */
[----:B------:R-:W-:Y:S02]  /*4450*/  IMAD.MOV R182, RZ, RZ, -R229 ;  /* 0x000000ffffb67224 */ /* 0x000fe400078e0ae5 */
[----:B------:R-:W-:Y:S01]  /*4460*/  @!P5 IMAD.IADD R212, R212, 0x1, -R250 ;  /* 0x00000001d4d4d824 */ /* 0x000fe200078e0afa */
[----:B------:R-:W-:Y:S01]  /*4470*/  ISETP.GT.U32.AND P5, PT, R250, R27, PT ;  /* 0x0000001bfa00720c */ /* 0x000fe20003fa4070 */
[----:B------:R-:W-:-:S04]  /*4480*/  IMAD.HI.U32 R228, R11, R225, RZ ;  /* 0x000000e10be47227 */ /* 0x000fc800078e00ff */
[----:B------:R-:W-:Y:S02]  /*4490*/  IMAD.MOV R149, RZ, RZ, -R149 ;  /* 0x000000ffff957224 */ /* 0x000fe400078e0a95 */
[C---:B------:R-:W-:Y:S02]  /*44a0*/  IMAD R26, R250.reuse, R182, R26 ;  /* 0x000000b6fa1a7224 */ /* 0x040fe400078e021a */
[----:B------:R-:W-:Y:S02]  /*44b0*/  @!P4 IMAD.IADD R221, R221, 0x1, -R250 ;  /* 0x00000001ddddc824 */ /* 0x000fe400078e0afa */
[----:B------:R-:W-:Y:S02]  /*44c0*/  IMAD.MOV.U32 R182, RZ, RZ, R226 ;  /* 0x000000ffffb67224 */ /* 0x000fe400078e00e2 */
[----:B------:R-:W-:Y:S02]  /*44d0*/  IMAD.MOV R228, RZ, RZ, -R228 ;  /* 0x000000ffffe47224 */ /* 0x000fe400078e0ae4 */
[C---:B------:R-:W-:Y:S01]  /*44e0*/  IMAD R2, R250.reuse, R149, R2 ;  /* 0x00000095fa027224 */ /* 0x040fe200078e0202 */
[----:B------:R-:W-:Y:S01]  /*44f0*/  IABS R149, R45 ;  /* 0x0000002d00957213 */ /* 0x000fe20000000000 */
[----:B------:R-:W-:Y:S01]  /*4500*/  @!P1 IMAD.MOV R182, RZ, RZ, -R182 ;  /* 0x000000ffffb69224 */ /* 0x000fe200078e0ab6 */
[C---:B------:R-:W-:Y:S01]  /*4510*/  ISETP.GT.U32.AND P1, PT, R250.reuse, R221, PT ;  /* 0x000000ddfa00720c */ /* 0x040fe20003f24070 */
[----:B------:R-:W-:-:S02]  /*4520*/  IMAD R225, R250, R228, R225 ;  /* 0x000000e4fae17224 */ /* 0x000fc400078e02e1 */
[----:B------:R-:W-:Y:S02]  /*4530*/  IMAD.MOV.U32 R226, RZ, RZ, R149 ;  /* 0x000000ffffe27224 */ /* 0x000fe400078e0095 */
[----:B------:R-:W-:Y:S01]  /*4540*/  @!P5 IMAD.IADD R27, R27, 0x1, -R250 ;  /* 0x000000011b1bd824 */ /* 0x000fe200078e0afa */
[----:B------:R-:W-:Y:S01]  /*4550*/  ISETP.GT.U32.AND P5, PT, R250, R225, PT ;  /* 0x000000e1fa00720c */ /* 0x000fe20003fa4070 */
[----:B------:R-:W-:-:S04]  /*4560*/  IMAD.MOV.U32 R149, RZ, RZ, R212 ;  /* 0x000000ffff957224 */ /* 0x000fc800078e00d4 */
[----:B------:R-:W-:Y:S01]  /*4570*/  @!P6 IMAD.MOV R149, RZ, RZ, -R149 ;  /* 0x000000ffff95e224 */ /* 0x000fe200078e0a95 */
[C---:B------:R-:W-:Y:S01]  /*4580*/  ISETP.GT.U32.AND P6, PT, R250.reuse, R26, PT ;  /* 0x0000001afa00720c */ /* 0x040fe20003fc4070 */
[----:B------:R-:W-:Y:S01]  /*4590*/  @!P1 IMAD.IADD R221, R221, 0x1, -R250 ;  /* 0x00000001dddd9824 */ /* 0x000fe200078e0afa */
[----:B------:R-:W-:Y:S02]  /*45a0*/  ISETP.GT.U32.AND P1, PT, R250, R2, PT ;  /* 0x00000002fa00720c */ /* 0x000fe40003f24070 */
[----:B------:R-:W-:Y:S01]  /*45b0*/  IABS R228, R47 ;  /* 0x0000002f00e47213 */ /* 0x000fe20000000000 */
[----:B------:R-:W-:Y:S01]  /*45c0*/  IMAD.MOV.U32 R212, RZ, RZ, R222 ;  /* 0x000000ffffd47224 */ /* 0x000fe200078e00de */
[----:B------:R-:W-:Y:S01]  /*45d0*/  ISETP.GE.AND P4, PT, R202, RZ, PT ;  /* 0x000000ffca00720c */ /* 0x000fe20003f86270 */
[----:B------:R-:W-:Y:S02]  /*45e0*/  @!P5 IMAD.IADD R225, R225, 0x1, -R250 ;  /* 0x00000001e1e1d824 */ /* 0x000fe400078e0afa */
[----:B------:R-:W-:-:S02]  /*45f0*/  IMAD.MOV.U32 R202, RZ, RZ, R224 ;  /* 0x000000ffffca7224 */ /* 0x000fc400078e00e0 */
[----:B------:R-:W-:-:S04]  /*4600*/  IMAD.HI.U32 R222, R11, R226, RZ ;  /* 0x000000e20bde7227 */ /* 0x000fc800078e00ff */
[----:B------:R-:W-:Y:S02]  /*4610*/  IMAD.MOV.U32 R224, RZ, RZ, R228 ;  /* 0x000000ffffe07224 */ /* 0x000fe400078e00e4 */
[----:B------:R-:W-:Y:S01]  /*4620*/  @!P6 IMAD.IADD R26, R26, 0x1, -R250 ;  /* 0x000000011a1ae824 */ /* 0x000fe200078e0afa */
[----:B------:R-:W-:Y:S01]  /*4630*/  ISETP.GT.U32.AND P6, PT, R250, R225, PT ;  /* 0x000000e1fa00720c */ /* 0x000fe20003fc4070 */
[----:B------:R-:W-:Y:S01]  /*4640*/  @!P2 IMAD.MOV R212, RZ, RZ, -R212 ;  /* 0x000000ffffd4a224 */ /* 0x000fe200078e0ad4 */
[----:B------:R-:W-:Y:S01]  /*4650*/  ISETP.GE.AND P2, PT, R89, RZ, PT ;  /* 0x000000ff5900720c */ /* 0x000fe20003f46270 */
[----:B------:R-:W-:Y:S02]  /*4660*/  IMAD.MOV R222, RZ, RZ, -R222 ;  /* 0x000000ffffde7224 */ /* 0x000fe400078e0ade */
[----:B------:R-:W-:-:S04]  /*4670*/  IMAD.HI.U32 R89, R11, R224, RZ ;  /* 0x000000e00b597227 */ /* 0x000fc800078e00ff */
[----:B------:R-:W-:Y:S01]  /*4680*/  @!P1 IMAD.IADD R2, R2, 0x1, -R250 ;  /* 0x0000000102029824 */ /* 0x000fe200078e0afa */
[C---:B------:R-:W-:Y:S01]  /*4690*/  ISETP.GT.U32.AND P1, PT, R250.reuse, R26, PT ;  /* 0x0000001afa00720c */ /* 0x040fe20003f24070 */
[----:B------:R-:W-:Y:S01]  /*46a0*/  IMAD R226, R250, R222, R226 ;  /* 0x000000defae27224 */ /* 0x000fe200078e02e2 */
[----:B------:R-:W-:Y:S01]  /*46b0*/  IABS R222, R25 ;  /* 0x0000001900de7213 */ /* 0x000fe20000000000 */
[----:B------:R-:W-:Y:S01]  /*46c0*/  IMAD.MOV R89, RZ, RZ, -R89 ;  /* 0x000000ffff597224 */ /* 0x000fe200078e0a59 */
[----:B------:R-:W-:Y:S01]  /*46d0*/  ISETP.GE.AND P5, PT, R178, RZ, PT ;  /* 0x000000ffb200720c */ /* 0x000fe20003fa6270 */
[----:B------:R-:W-:Y:S01]  /*46e0*/  @!P3 IMAD.MOV R202, RZ, RZ, -R202 ;  /* 0x000000ffffcab224 */ /* 0x000fe200078e0aca */
[C---:B------:R-:W-:Y:S01]  /*46f0*/  ISETP.GT.U32.AND P3, PT, R250.reuse, R27, PT ;  /* 0x0000001bfa00720c */ /* 0x040fe20003f64070 */
[----:B------:R-:W-:Y:S02]  /*4700*/  IMAD.MOV.U32 R178, RZ, RZ, R221 ;  /* 0x000000ffffb27224 */ /* 0x000fe400078e00dd */
[----:B------:R-:W-:-:S02]  /*4710*/  IMAD R221, R250, R89, R224 ;  /* 0x00000059fadd7224 */ /* 0x000fc400078e02e0 */
[----:B------:R-:W-:Y:S01]  /*4720*/  IMAD.HI.U32 R89, R11, R222, RZ ;  /* 0x000000de0b597227 */ /* 0x000fe200078e00ff */
[----:B------:R-:W-:-:S03]  /*4730*/  IABS R238, R174 ;  /* 0x000000ae00ee7213 */ /* 0x000fc60000000000 */
[----:B------:R-:W-:Y:S01]  /*4740*/  @!P0 IMAD.MOV R178, RZ, RZ, -R178 ;  /* 0x000000ffffb28224 */ /* 0x000fe200078e0ab2 */
[C---:B------:R-:W-:Y:S01]  /*4750*/  ISETP.GT.U32.AND P0, PT, R250.reuse, R2, PT ;  /* 0x00000002fa00720c */ /* 0x040fe20003f04070 */
[--C-:B------:R-:W-:Y:S01]  /*4760*/  @!P6 IMAD.IADD R225, R225, 0x1, -R250.reuse ;  /* 0x00000001e1e1e824 */ /* 0x100fe200078e0afa */
[----:B------:R-:W-:Y:S01]  /*4770*/  ISETP.GT.U32.AND P6, PT, R250, R226, PT ;  /* 0x000000e2fa00720c */ /* 0x000fe20003fc4070 */
[----:B------:R-:W-:Y:S02]  /*4780*/  IMAD.MOV R89, RZ, RZ, -R89 ;  /* 0x000000ffff597224 */ /* 0x000fe400078e0a59 */
[----:B------:R-:W-:Y:S01]  /*4790*/  @!P1 IMAD.IADD R26, R26, 0x1, -R250 ;  /* 0x000000011a1a9824 */ /* 0x000fe200078e0afa */
[C---:B------:R-:W-:Y:S01]  /*47a0*/  ISETP.GT.U32.AND P1, PT, R250.reuse, R221, PT ;  /* 0x000000ddfa00720c */ /* 0x040fe20003f24070 */
[----:B------:R-:W-:Y:S01]  /*47b0*/  IMAD R222, R250, R89, R222 ;  /* 0x00000059fade7224 */ /* 0x000fe200078e02de */
[----:B------:R-:W-:Y:S01]  /*47c0*/  IABS R224, R111 ;  /* 0x0000006f00e07213 */ /* 0x000fe20000000000 */
[----:B------:R-:W-:Y:S01]  /*47d0*/  IMAD.HI.U32 R89, R11, R238, RZ ;  /* 0x000000ee0b597227 */ /* 0x000fe200078e00ff */
[----:B------:R-:W-:-:S03]  /*47e0*/  IABS R228, R188 ;  /* 0x000000bc00e47213 */ /* 0x000fc60000000000 */
[----:B------:R-:W-:Y:S01]  /*47f0*/  @!P3 IMAD.IADD R27, R27, 0x1, -R250 ;  /* 0x000000011b1bb824 */ /* 0x000fe200078e0afa */
[----:B------:R-:W-:Y:S01]  /*4800*/  ISETP.GE.AND P3, PT, R165, RZ, PT ;  /* 0x000000ffa500720c */ /* 0x000fe20003f66270 */
[----:B------:R-:W-:-:S04]  /*4810*/  IMAD.HI.U32 R165, R11, R224, RZ ;  /* 0x000000e00ba57227 */ /* 0x000fc800078e00ff */
[----:B------:R-:W-:Y:S02]  /*4820*/  IMAD.MOV R89, RZ, RZ, -R89 ;  /* 0x000000ffff597224 */ /* 0x000fe400078e0a59 */
[--C-:B------:R-:W-:Y:S01]  /*4830*/  @!P0 IMAD.IADD R2, R2, 0x1, -R250.reuse ;  /* 0x0000000102028824 */ /* 0x100fe200078e0afa */
[----:B------:R-:W-:Y:S01]  /*4840*/  ISETP.GE.AND P0, PT, R45, RZ, PT ;  /* 0x000000ff2d00720c */ /* 0x000fe20003f06270 */
[----:B------:R-:W-:Y:S01]  /*4850*/  @!P6 IMAD.IADD R226, R226, 0x1, -R250 ;  /* 0x00000001e2e2e824 */ /* 0x000fe200078e0afa */
[----:B------:R-:W-:Y:S01]  /*4860*/  ISETP.GT.U32.AND P6, PT, R250, R222, PT ;  /* 0x000000defa00720c */ /* 0x000fe20003fc4070 */
[----:B------:R-:W-:-:S04]  /*4870*/  IMAD.HI.U32 R45, R11, R228, RZ ;  /* 0x000000e40b2d7227 */ /* 0x000fc800078e00ff */
[----:B------:R-:W-:Y:S02]  /*4880*/  IMAD.MOV R165, RZ, RZ, -R165 ;  /* 0x000000ffffa57224 */ /* 0x000fe400078e0aa5 */
[C---:B------:R-:W-:Y:S01]  /*4890*/  IMAD R238, R250.reuse, R89, R238 ;  /* 0x00000059faee7224 */ /* 0x040fe200078e02ee */
[----:B------:R-:W-:Y:S01]  /*48a0*/  IABS R89, R206 ;  /* 0x000000ce00597213 */ /* 0x000fe20000000000 */
[----:B------:R-:W-:Y:S01]  /*48b0*/  @!P1 IMAD.IADD R221, R221, 0x1, -R250 ;  /* 0x00000001dddd9824 */ /* 0x000fe200078e0afa */
[----:B------:R-:W-:Y:S01]  /*48c0*/  ISETP.GE.AND P1, PT, R47, RZ, PT ;  /* 0x000000ff2f00720c */ /* 0x000fe20003f26270 */
[----:B------:R-:W-:Y:S01]  /*48d0*/  IMAD.MOV R45, RZ, RZ, -R45 ;  /* 0x000000ffff2d7224 */ /* 0x000fe200078e0a2d */
[----:B------:R-:W-:Y:S01]  /*48e0*/  IABS R47, R217 ;  /* 0x000000d9002f7213 */ /* 0x000fe20000000000 */
[----:B------:R-:W-:Y:S02]  /*48f0*/  IMAD R224, R250, R165, R224 ;  /* 0x000000a5fae07224 */ /* 0x000fe400078e02e0 */
[----:B------:R-:W-:-:S02]  /*4900*/  IMAD.MOV.U32 R165, RZ, RZ, R27 ;  /* 0x000000ffffa57224 */ /* 0x000fc400078e001b */
[----:B------:R-:W-:Y:S02]  /*4910*/  IMAD.MOV.U32 R27, RZ, RZ, R89 ;  /* 0x000000ffff1b7224 */ /* 0x000fe400078e0059 */
[----:B------:R-:W-:Y:S02]  /*4920*/  IMAD.MOV.U32 R89, RZ, RZ, R26 ;  /* 0x000000ffff597224 */ /* 0x000fe400078e001a */
[----:B------:R-:W-:Y:S02]  /*4930*/  IMAD R228, R250, R45, R228 ;  /* 0x0000002dfae47224 */ /* 0x000fe400078e02e4 */
[----:B------:R-:W-:Y:S02]  /*4940*/  IMAD.MOV.U32 R45, RZ, RZ, R225 ;  /* 0x000000ffff2d7224 */ /* 0x000fe400078e00e1 */
[----:B------:R-:W-:Y:S02]  /*4950*/  IMAD.MOV.U32 R225, RZ, RZ, R47 ;  /* 0x000000ffffe17224 */ /* 0x000fe400078e002f */
[----:B------:R-:W-:-:S02]  /*4960*/  IMAD.MOV.U32 R47, RZ, RZ, R2 ;  /* 0x000000ffff2f7224 */ /* 0x000fc400078e0002 */
[----:B------:R-:W-:Y:S01]  /*4970*/  @!P3 IMAD.MOV R89, RZ, RZ, -R89 ;  /* 0x000000ffff59b224 */ /* 0x000fe200078e0a59 */
[C---:B------:R-:W-:Y:S01]  /*4980*/  ISETP.GT.U32.AND P3, PT, R250.reuse, R224, PT ;  /* 0x000000e0fa00720c */ /* 0x040fe20003f64070 */
[----:B------:R-:W-:Y:S01]  /*4990*/  @!P4 IMAD.MOV R165, RZ, RZ, -R165 ;  /* 0x000000ffffa5c224 */ /* 0x000fe200078e0aa5 */
[----:B------:R-:W-:Y:S01]  /*49a0*/  ISETP.GT.U32.AND P4, PT, R250, R226, PT ;  /* 0x000000e2fa00720c */ /* 0x000fe20003f84070 */
[----:B------:R-:W-:Y:S02]  /*49b0*/  @!P6 IMAD.IADD R222, R222, 0x1, -R250 ;  /* 0x00000001dedee824 */ /* 0x000fe400078e0afa */
[----:B------:R-:W-:Y:S01]  /*49c0*/  @!P5 IMAD.MOV R47, RZ, RZ, -R47 ;  /* 0x000000ffff2fd224 */ /* 0x000fe200078e0a2f */
[C---:B------:R-:W-:Y:S01]  /*49d0*/  ISETP.GT.U32.AND P5, PT, R250.reuse, R238, PT ;  /* 0x000000eefa00720c */ /* 0x040fe20003fa4070 */
[----:B------:R-:W-:Y:S01]  /*49e0*/  @!P2 IMAD.MOV R45, RZ, RZ, -R45 ;  /* 0x000000ffff2da224 */ /* 0x000fe200078e0a2d */
[C---:B------:R-:W-:Y:S02]  /*49f0*/  ISETP.GT.U32.AND P6, PT, R250.reuse, R221, PT ;  /* 0x000000ddfa00720c */ /* 0x040fe40003fc4070 */
[----:B------:R-:W-:Y:S01]  /*4a00*/  ISETP.GT.U32.AND P2, PT, R250, R222, PT ;  /* 0x000000defa00720c */ /* 0x000fe20003f44070 */
[----:B------:R-:W-:-:S04]  /*4a10*/  IMAD.HI.U32 R26, R11, R27, RZ ;  /* 0x0000001b0b1a7227 */ /* 0x000fc800078e00ff */
[--C-:B------:R-:W-:Y:S02]  /*4a20*/  @!P3 IMAD.IADD R224, R224, 0x1, -R250.reuse ;  /* 0x00000001e0e0b824 */ /* 0x100fe400078e0afa */
[--C-:B------:R-:W-:Y:S01]  /*4a30*/  @!P4 IMAD.IADD R226, R226, 0x1, -R250.reuse ;  /* 0x00000001e2e2c824 */ /* 0x100fe200078e0afa */
[----:B------:R-:W-:Y:S01]  /*4a40*/  ISETP.GT.U32.AND P4, PT, R250, R228, PT ;  /* 0x000000e4fa00720c */ /* 0x000fe20003f84070 */
[----:B------:R-:W-:Y:S01]  /*4a50*/  @!P5 IMAD.IADD R238, R238, 0x1, -R250 ;  /* 0x00000001eeeed824 */ /* 0x000fe200078e0afa */
[----:B------:R-:W-:Y:S01]  /*4a60*/  ISETP.GT.U32.AND P5, PT, R250, R224, PT ;  /* 0x000000e0fa00720c */ /* 0x000fe20003fa4070 */
[----:B------:R-:W-:-:S04]  /*4a70*/  IMAD.HI.U32 R2, R11, R225, RZ ;  /* 0x000000e10b027227 */ /* 0x000fc800078e00ff */
[----:B------:R-:W-:Y:S02]  /*4a80*/  @!P6 IMAD.IADD R221, R221, 0x1, -R250 ;  /* 0x00000001dddde824 */ /* 0x000fe400078e0afa */
[----:B------:R-:W-:Y:S02]  /*4a90*/  IMAD.MOV R26, RZ, RZ, -R26 ;  /* 0x000000ffff1a7224 */ /* 0x000fe400078e0a1a */
[----:B------:R-:W-:Y:S01]  /*4aa0*/  @!P2 IMAD.IADD R222, R222, 0x1, -R250 ;  /* 0x00000001dedea824 */ /* 0x000fe200078e0afa */
[----:B------:R-:W-:Y:S01]  /*4ab0*/  ISETP.GE.AND P2, PT, R111, RZ, PT ;  /* 0x000000ff6f00720c */ /* 0x000fe20003f46270 */
[----:B------:R-:W-:Y:S01]  /*4ac0*/  IMAD.MOV.U32 R111, RZ, RZ, R226 ;  /* 0x000000ffff6f7224 */ /* 0x000fe200078e00e2 */
[----:B------:R-:W-:Y:S01]  /*4ad0*/  ISETP.GE.AND P6, PT, R25, RZ, PT ;  /* 0x000000ff1900720c */ /* 0x000fe20003fc6270 */
[----:B------:R-:W-:Y:S02]  /*4ae0*/  IMAD.MOV R2, RZ, RZ, -R2 ;  /* 0x000000ffff027224 */ /* 0x000fe400078e0a02 */
[----:B------:R-:W-:-:S02]  /*4af0*/  IMAD R26, R250, R26, R27 ;  /* 0x0000001afa1a7224 */ /* 0x000fc400078e021b */
[----:B------:R-:W-:Y:S02]  /*4b00*/  IMAD.MOV.U32 R25, RZ, RZ, R221 ;  /* 0x000000ffff197224 */ /* 0x000fe400078e00dd */
[----:B------:R-:W-:Y:S01]  /*4b10*/  @!P0 IMAD.MOV R111, RZ, RZ, -R111 ;  /* 0x000000ffff6f8224 */ /* 0x000fe200078e0a6f */
[C---:B------:R-:W-:Y:S01]  /*4b20*/  ISETP.GT.U32.AND P0, PT, R250.reuse, R238, PT ;  /* 0x000000eefa00720c */ /* 0x040fe20003f04070 */
[C---:B------:R-:W-:Y:S02]  /*4b30*/  IMAD R2, R250.reuse, R2, R225 ;  /* 0x00000002fa027224 */ /* 0x040fe400078e02e1 */
[----:B------:R-:W-:Y:S01]  /*4b40*/  @!P1 IMAD.MOV R25, RZ, RZ, -R25 ;  /* 0x000000ffff199224 */ /* 0x000fe200078e0a19 */
[----:B------:R-:W-:Y:S01]  /*4b50*/  ISETP.GT.U32.AND P1, PT, R250, R26, PT ;  /* 0x0000001afa00720c */ /* 0x000fe20003f24070 */
[----:B------:R-:W-:Y:S01]  /*4b60*/  @!P4 IMAD.IADD R228, R228, 0x1, -R250 ;  /* 0x00000001e4e4c824 */ /* 0x000fe200078e0afa */
[----:B------:R-:W-:Y:S01]  /*4b70*/  ISETP.GE.AND P3, PT, R174, RZ, PT ;  /* 0x000000ffae00720c */ /* 0x000fe20003f66270 */
[----:B------:R-:W-:Y:S01]  /*4b80*/  IMAD.MOV.U32 R174, RZ, RZ, R222 ;  /* 0x000000ffffae7224 */ /* 0x000fe200078e00de */
[----:B------:R-:W-:Y:S01]  /*4b90*/  IABS R27, R218 ;  /* 0x000000da001b7213 */ /* 0x000fe20000000000 */
[----:B------:R-:W-:Y:S01]  /*4ba0*/  @!P5 IMAD.IADD R224, R224, 0x1, -R250 ;  /* 0x00000001e0e0d824 */ /* 0x000fe200078e0afa */
[----:B------:R-:W-:-:S02]  /*4bb0*/  ISETP.GT.U32.AND P5, PT, R250, R2, PT ;  /* 0x00000002fa00720c */ /* 0x000fc40003fa4070 */
[----:B------:R-:W-:Y:S01]  /*4bc0*/  ISETP.GT.U32.AND P4, PT, R250, R228, PT ;  /* 0x000000e4fa00720c */ /* 0x000fe20003f84070 */
[----:B------:R-:W-:Y:S01]  /*4bd0*/  @!P6 IMAD.MOV R174, RZ, RZ, -R174 ;  /* 0x000000ffffaee224 */ /* 0x000fe200078e0aae */
[----:B------:R-:W-:Y:S01]  /*4be0*/  ISETP.GE.AND P6, PT, R188, RZ, PT ;  /* 0x000000ffbc00720c */ /* 0x000fe20003fc6270 */
[----:B------:R-:W-:-:S04]  /*4bf0*/  IMAD.HI.U32 R188, R11, R27, RZ ;  /* 0x0000001b0bbc7227 */ /* 0x000fc800078e00ff */
[----:B------:R-:W-:Y:S01]  /*4c00*/  @!P0 IMAD.IADD R238, R238, 0x1, -R250 ;  /* 0x00000001eeee8824 */ /* 0x000fe200078e0afa */
[----:B------:R-:W-:Y:S01]  /*4c10*/  ISETP.GE.AND P0, PT, R206, RZ, PT ;  /* 0x000000ffce00720c */ /* 0x000fe20003f06270 */
[----:B------:R-:W-:Y:S02]  /*4c20*/  IMAD.MOV R188, RZ, RZ, -R188 ;  /* 0x000000ffffbc7224 */ /* 0x000fe400078e0abc */
[----:B------:R-:W-:Y:S02]  /*4c30*/  @!P1 IMAD.IADD R26, R26, 0x1, -R250 ;  /* 0x000000011a1a9824 */ /* 0x000fe400078e0afa */
[----:B------:R-:W-:Y:S02]  /*4c40*/  IMAD.MOV.U32 R206, RZ, RZ, R224 ;  /* 0x000000ffffce7224 */ /* 0x000fe400078e00e0 */
[----:B------:R-:W-:Y:S02]  /*4c50*/  IMAD R27, R250, R188, R27 ;  /* 0x000000bcfa1b7224 */ /* 0x000fe400078e021b */
[----:B------:R-:W-:-:S02]  /*4c60*/  @!P5 IMAD.IADD R2, R2, 0x1, -R250 ;  /* 0x000000010202d824 */ /* 0x000fc400078e0afa */
[----:B------:R-:W-:Y:S01]  /*4c70*/  @!P2 IMAD.MOV R206, RZ, RZ, -R206 ;  /* 0x000000ffffcea224 */ /* 0x000fe200078e0ace */
[----:B------:R-:W-:Y:S01]  /*4c80*/  ISETP.GT.U32.AND P2, PT, R250, R26, PT ;  /* 0x0000001afa00720c */ /* 0x000fe20003f44070 */
[----:B------:R-:W-:Y:S01]  /*4c90*/  @!P4 IMAD.IADD R228, R228, 0x1, -R250 ;  /* 0x00000001e4e4c824 */ /* 0x000fe200078e0afa */
[----:B------:R-:W-:Y:S01]  /*4ca0*/  ISETP.GE.AND P4, PT, R217, RZ, PT ;  /* 0x000000ffd900720c */ /* 0x000fe20003f86270 */
[----:B------:R-:W-:Y:S01]  /*4cb0*/  @!P3 IMAD.MOV R238, RZ, RZ, -R238 ;  /* 0x000000ffffeeb224 */ /* 0x000fe200078e0aee */
[----:B------:R-:W-:Y:S02]  /*4cc0*/  IABS R217, R109 ;  /* 0x0000006d00d97213 */ /* 0x000fe40000000000 */
[C---:B------:R-:W-:Y:S02]  /*4cd0*/  ISETP.GT.U32.AND P5, PT, R250.reuse, R2, PT ;  /* 0x00000002fa00720c */ /* 0x040fe40003fa4070 */
[----:B------:R-:W-:Y:S01]  /*4ce0*/  ISETP.GT.U32.AND P3, PT, R250, R27, PT ;  /* 0x0000001bfa00720c */ /* 0x000fe20003f64070 */
[----:B------:R-:W-:Y:S01]  /*4cf0*/  IMAD.HI.U32 R188, R11, R217, RZ ;  /* 0x000000d90bbc7227 */ /* 0x000fe200078e00ff */
[----:B------:R-:W-:-:S02]  /*4d00*/  ISETP.GE.AND P1, PT, R218, RZ, PT ;  /* 0x000000ffda00720c */ /* 0x000fc40003f26270 */
[----:B------:R-:W-:Y:S01]  /*4d10*/  IABS R218, R137 ;  /* 0x0000008900da7213 */ /* 0x000fe20000000000 */
[----:B------:R-:W-:Y:S02]  /*4d20*/  IMAD.MOV R188, RZ, RZ, -R188 ;  /* 0x000000ffffbc7224 */ /* 0x000fe400078e0abc */
[----:B------:R-:W-:Y:S01]  /*4d30*/  @!P6 IMAD.MOV R228, RZ, RZ, -R228 ;  /* 0x000000ffffe4e224 */ /* 0x000fe200078e0ae4 */
[----:B------:R-:W-:Y:S01]  /*4d40*/  ISETP.GE.AND P6, PT, R109, RZ, PT ;  /* 0x000000ff6d00720c */ /* 0x000fe20003fc6270 */
[----:B------:R-:W-:Y:S02]  /*4d50*/  @!P2 IMAD.IADD R26, R26, 0x1, -R250 ;  /* 0x000000011a1aa824 */ /* 0x000fe400078e0afa */
[----:B------:R-:W-:-:S04]  /*4d60*/  IMAD.HI.U32 R109, R11, R218, RZ ;  /* 0x000000da0b6d7227 */ /* 0x000fc800078e00ff */
[----:B------:R-:W-:Y:S02]  /*4d70*/  IMAD R217, R250, R188, R217 ;  /* 0x000000bcfad97224 */ /* 0x000fe400078e02d9 */
[----:B------:R-:W-:Y:S02]  /*4d80*/  @!P5 IMAD.IADD R2, R2, 0x1, -R250 ;  /* 0x000000010202d824 */ /* 0x000fe400078e0afa */
[----:B------:R-:W-:Y:S02]  /*4d90*/  IMAD.MOV.U32 R188, RZ, RZ, R26 ;  /* 0x000000ffffbc7224 */ /* 0x000fe400078e001a */
[----:B------:R-:W-:Y:S02]  /*4da0*/  @!P3 IMAD.IADD R27, R27, 0x1, -R250 ;  /* 0x000000011b1bb824 */ /* 0x000fe400078e0afa */
[----:B------:R-:W-:Y:S01]  /*4db0*/  IMAD.MOV R109, RZ, RZ, -R109 ;  /* 0x000000ffff6d7224 */ /* 0x000fe200078e0a6d */
[----:B------:R-:W-:Y:S01]  /*4dc0*/  ISETP.GE.AND P2, PT, R137, RZ, PT ;  /* 0x000000ff8900720c */ /* 0x000fe20003f46270 */
[----:B------:R-:W-:Y:S01]  /*4dd0*/  @!P0 IMAD.MOV R188, RZ, RZ, -R188 ;  /* 0x000000ffffbc8224 */ /* 0x000fe200078e0abc */
[C---:B------:R-:W-:Y:S01]  /*4de0*/  ISETP.GT.U32.AND P5, PT, R250.reuse, R217, PT ;  /* 0x000000d9fa00720c */ /* 0x040fe20003fa4070 */
[----:B------:R-:W-:Y:S01]  /*4df0*/  IMAD R218, R250, R109, R218 ;  /* 0x0000006dfada7224 */ /* 0x000fe200078e02da */
[----:B------:R-:W-:-:S02]  /*4e00*/  IABS R137, R95 ;  /* 0x0000005f00897213 */ /* 0x000fc40000000000 */
[----:B------:R-:W-:Y:S01]  /*4e10*/  ISETP.GE.AND P3, PT, R95, RZ, PT ;  /* 0x000000ff5f00720c */ /* 0x000fe20003f66270 */
[----:B------:R-:W-:Y:S01]  /*4e20*/  IMAD.MOV.U32 R95, RZ, RZ, R2 ;  /* 0x000000ffff5f7224 */ /* 0x000fe200078e0002 */
[C---:B------:R-:W-:Y:S02]  /*4e30*/  ISETP.GT.U32.AND P0, PT, R250.reuse, R27, PT ;  /* 0x0000001bfa00720c */ /* 0x040fe40003f04070 */
[----:B------:R-:W-:Y:S01]  /*4e40*/  IABS R26, R57 ;  /* 0x00000039001a7213 */ /* 0x000fe20000000000 */
[----:B------:R-:W-:Y:S01]  /*4e50*/  @!P4 IMAD.MOV R95, RZ, RZ, -R95 ;  /* 0x000000ffff5fc224 */ /* 0x000fe200078e0a5f */
[----:B------:R-:W-:Y:S01]  /*4e60*/  ISETP.GT.U32.AND P4, PT, R250, R218, PT ;  /* 0x000000dafa00720c */ /* 0x000fe20003f84070 */
[----:B------:R-:W-:-:S04]  /*4e70*/  IMAD.HI.U32 R109, R11, R137, RZ ;  /* 0x000000890b6d7227 */ /* 0x000fc800078e00ff */
[----:B------:R-:W-:-:S04]  /*4e80*/  IMAD.HI.U32 R2, R11, R26, RZ ;  /* 0x0000001a0b027227 */ /* 0x000fc800078e00ff */
[----:B------:R-:W-:Y:S02]  /*4e90*/  @!P5 IMAD.IADD R217, R217, 0x1, -R250 ;  /* 0x00000001d9d9d824 */ /* 0x000fe400078e0afa */
[----:B------:R-:W-:Y:S02]  /*4ea0*/  IMAD.MOV R109, RZ, RZ, -R109 ;  /* 0x000000ffff6d7224 */ /* 0x000fe400078e0a6d */
[----:B------:R-:W-:Y:S02]  /*4eb0*/  IMAD.MOV R2, RZ, RZ, -R2 ;  /* 0x000000ffff027224 */ /* 0x000fe400078e0a02 */
[----:B------:R-:W-:Y:S01]  /*4ec0*/  @!P0 IMAD.IADD R27, R27, 0x1, -R250 ;  /* 0x000000011b1b8824 */ /* 0x000fe200078e0afa */
[C---:B------:R-:W-:Y:S01]  /*4ed0*/  ISETP.GT.U32.AND P5, PT, R250.reuse, R217, PT ;  /* 0x000000d9fa00720c */ /* 0x040fe20003fa4070 */
[C---:B------:R-:W-:Y:S01]  /*4ee0*/  IMAD R137, R250.reuse, R109, R137 ;  /* 0x0000006dfa897224 */ /* 0x040fe200078e0289 */
[----:B------:R-:W-:Y:S01]  /*4ef0*/  ISETP.GE.AND P0, PT, R57, RZ, PT ;  /* 0x000000ff3900720c */ /* 0x000fe20003f06270 */
[----:B------:R-:W-:Y:S01]  /*4f00*/  IMAD R2, R250, R2, R26 ;  /* 0x00000002fa027224 */ /* 0x000fe200078e021a */
[----:B------:R-:W-:Y:S01]  /*4f10*/  IABS R57, R133 ;  /* 0x0000008500397213 */ /* 0x000fe20000000000 */
[----:B------:R-:W-:-:S02]  /*4f20*/  @!P4 IMAD.IADD R218, R218, 0x1, -R250 ;  /* 0x00000001dadac824 */ /* 0x000fc400078e0afa */
[----:B------:R-:W-:Y:S02]  /*4f30*/  IMAD.MOV.U32 R109, RZ, RZ, R27 ;  /* 0x000000ffff6d7224 */ /* 0x000fe400078e001b */
[----:B------:R-:W-:Y:S01]  /*4f40*/  IMAD.MOV.U32 R26, RZ, RZ, R57 ;  /* 0x000000ffff1a7224 */ /* 0x000fe200078e0039 */
[C---:B------:R-:W-:Y:S01]  /*4f50*/  ISETP.GT.U32.AND P4, PT, R250.reuse, R218, PT ;  /* 0x000000dafa00720c */ /* 0x040fe20003f84070 */
[----:B------:R-:W-:Y:S01]  /*4f60*/  @!P1 IMAD.MOV R109, RZ, RZ, -R109 ;  /* 0x000000ffff6d9224 */ /* 0x000fe200078e0a6d */
[----:B------:R-:W-:Y:S01]  /*4f70*/  ISETP.GT.U32.AND P1, PT, R250, R2, PT ;  /* 0x00000002fa00720c */ /* 0x000fe20003f24070 */
[----:B------:R-:W-:Y:S01]  /*4f80*/  IMAD.HI.U32 R222, R11, R26, RZ ;  /* 0x0000001a0bde7227 */ /* 0x000fe200078e00ff */
[----:B------:R-:W-:-:S03]  /*4f90*/  IABS R221, R135 ;  /* 0x0000008700dd7213 */ /* 0x000fc60000000000 */
[----:B------:R-:W-:Y:S02]  /*4fa0*/  @!P5 IMAD.IADD R217, R217, 0x1, -R250 ;  /* 0x00000001d9d9d824 */ /* 0x000fe400078e0afa */
[----:B------:R-:W-:Y:S01]  /*4fb0*/  IMAD.HI.U32 R27, R11, R221, RZ ;  /* 0x000000dd0b1b7227 */ /* 0x000fe200078e00ff */
[----:B------:R-:W-:-:S03]  /*4fc0*/  ISETP.GT.U32.AND P5, PT, R250, R137, PT ;  /* 0x00000089fa00720c */ /* 0x000fc60003fa4070 */
[----:B------:R-:W-:Y:S02]  /*4fd0*/  IMAD.MOV R222, RZ, RZ, -R222 ;  /* 0x000000ffffde7224 */ /* 0x000fe400078e0ade */
[----:B------:R-:W-:Y:S01]  /*4fe0*/  IMAD.MOV.U32 R57, RZ, RZ, R217 ;  /* 0x000000ffff397224 */ /* 0x000fe200078e00d9 */
[----:B------:R-:W-:Y:S01]  /*4ff0*/  IABS R217, R186 ;  /* 0x000000ba00d97213 */ /* 0x000fe20000000000 */
[----:B------:R-:W-:Y:S02]  /*5000*/  IMAD.MOV R27, RZ, RZ, -R27 ;  /* 0x000000ffff1b7224 */ /* 0x000fe400078e0a1b */
[----:B------:R-:W-:Y:S02]  /*5010*/  IMAD R26, R250, R222, R26 ;  /* 0x000000defa1a7224 */ /* 0x000fe400078e021a */
[--C-:B------:R-:W-:Y:S02]  /*5020*/  @!P4 IMAD.IADD R218, R218, 0x1, -R250.reuse ;  /* 0x00000001dadac824 */ /* 0x100fe400078e0afa */
[----:B------:R-:W-:-:S02]  /*5030*/  @!P1 IMAD.IADD R2, R2, 0x1, -R250 ;  /* 0x0000000102029824 */ /* 0x000fc400078e0afa */
[----:B------:R-:W-:Y:S01]  /*5040*/  @!P6 IMAD.MOV R57, RZ, RZ, -R57 ;  /* 0x000000ffff39e224 */ /* 0x000fe200078e0a39 */
[----:B------:R-:W-:Y:S01]  /*5050*/  ISETP.GE.AND P6, PT, R133, RZ, PT ;  /* 0x000000ff8500720c */ /* 0x000fe20003fc6270 */
[C---:B------:R-:W-:Y:S01]  /*5060*/  IMAD R27, R250.reuse, R27, R221 ;  /* 0x0000001bfa1b7224 */ /* 0x040fe200078e02dd */
[C---:B------:R-:W-:Y:S01]  /*5070*/  ISETP.GT.U32.AND P4, PT, R250.reuse, R26, PT ;  /* 0x0000001afa00720c */ /* 0x040fe20003f84070 */
[----:B------:R-:W-:Y:S01]  /*5080*/  IMAD.MOV.U32 R133, RZ, RZ, R218 ;  /* 0x000000ffff857224 */ /* 0x000fe200078e00da */
[----:B------:R-:W-:Y:S01]  /*5090*/  ISETP.GT.U32.AND P1, PT, R250, R2, PT ;  /* 0x00000002fa00720c */ /* 0x000fe20003f24070 */
[----:B------:R-:W-:-:S04]  /*50a0*/  IMAD.HI.U32 R222, R11, R217, RZ ;  /* 0x000000d90bde7227 */ /* 0x000fc800078e00ff */
[----:B------:R-:W-:Y:S01]  /*50b0*/  @!P2 IMAD.MOV R133, RZ, RZ, -R133 ;  /* 0x000000ffff85a224 */ /* 0x000fe200078e0a85 */
[C---:B------:R-:W-:Y:S01]  /*50c0*/  ISETP.GT.U32.AND P2, PT, R250.reuse, R27, PT ;  /* 0x0000001bfa00720c */ /* 0x040fe20003f44070 */
[----:B------:R-:W-:Y:S02]  /*50d0*/  IMAD.MOV R222, RZ, RZ, -R222 ;  /* 0x000000ffffde7224 */ /* 0x000fe400078e0ade */
[----:B------:R-:W-:Y:S02]  /*50e0*/  @!P5 IMAD.IADD R137, R137, 0x1, -R250 ;  /* 0x000000018989d824 */ /* 0x000fe400078e0afa */
[----:B------:R-:W-:-:S03]  /*50f0*/  IMAD R217, R250, R222, R217 ;  /* 0x000000defad97224 */ /* 0x000fc600078e02d9 */
[----:B------:R-:W-:Y:S01]  /*5100*/  ISETP.GT.U32.AND P5, PT, R250, R137, PT ;  /* 0x00000089fa00720c */ /* 0x000fe20003fa4070 */
[--C-:B------:R-:W-:Y:S02]  /*5110*/  @!P4 IMAD.IADD R26, R26, 0x1, -R250.reuse ;  /* 0x000000011a1ac824 */ /* 0x100fe400078e0afa */
[--C-:B------:R-:W-:Y:S01]  /*5120*/  @!P1 IMAD.IADD R2, R2, 0x1, -R250.reuse ;  /* 0x0000000102029824 */ /* 0x100fe200078e0afa */
[C---:B------:R-:W-:Y:S01]  /*5130*/  ISETP.GT.U32.AND P1, PT, R250.reuse, R217, PT ;  /* 0x000000d9fa00720c */ /* 0x040fe20003f24070 */
[----:B------:R-:W-:Y:S01]  /*5140*/  @!P2 IMAD.IADD R27, R27, 0x1, -R250 ;  /* 0x000000011b1ba824 */ /* 0x000fe200078e0afa */
[----:B------:R-:W-:Y:S02]  /*5150*/  IABS R218, R213 ;  /* 0x000000d500da7213 */ /* 0x000fe40000000000 */
[C---:B------:R-:W-:Y:S02]  /*5160*/  ISETP.GT.U32.AND P4, PT, R250.reuse, R26, PT ;  /* 0x0000001afa00720c */ /* 0x040fe40003f84070 */
[----:B------:R-:W-:Y:S01]  /*5170*/  IABS R221, R214 ;  /* 0x000000d600dd7213 */ /* 0x000fe20000000000 */
[----:B------:R-:W-:Y:S01]  /*5180*/  IMAD.HI.U32 R222, R11, R218, RZ ;  /* 0x000000da0bde7227 */ /* 0x000fe200078e00ff */
[----:B------:R-:W-:-:S03]  /*5190*/  ISETP.GT.U32.AND P2, PT, R250, R27, PT ;  /* 0x0000001bfa00720c */ /* 0x000fc60003f44070 */
[----:B------:R-:W-:Y:S01]  /*51a0*/  @!P5 IMAD.IADD R137, R137, 0x1, -R250 ;  /* 0x000000018989d824 */ /* 0x000fe200078e0afa */
[----:B------:R-:W-:Y:S01]  /*51b0*/  ISETP.GE.AND P5, PT, R135, RZ, PT ;  /* 0x000000ff8700720c */ /* 0x000fe20003fa6270 */
[----:B------:R-:W-:Y:S02]  /*51c0*/  IMAD.MOV.U32 R135, RZ, RZ, R2 ;  /* 0x000000ffff877224 */ /* 0x000fe400078e0002 */
[----:B------:R-:W-:-:S04]  /*51d0*/  IMAD.HI.U32 R224, R11, R221, RZ ;  /* 0x000000dd0be07227 */ /* 0x000fc800078e00ff */
[----:B------:R-:W-:Y:S02]  /*51e0*/  IMAD.MOV R222, RZ, RZ, -R222 ;  /* 0x000000ffffde7224 */ /* 0x000fe400078e0ade */
[----:B------:R-:W-:Y:S02]  /*51f0*/  @!P1 IMAD.IADD R217, R217, 0x1, -R250 ;  /* 0x00000001d9d99824 */ /* 0x000fe400078e0afa */
[----:B------:R-:W-:Y:S01]  /*5200*/  @!P0 IMAD.MOV R135, RZ, RZ, -R135 ;  /* 0x000000ffff878224 */ /* 0x000fe200078e0a87 */
[----:B------:R-:W-:Y:S01]  /*5210*/  ISETP.GE.AND P0, PT, R213, RZ, PT ;  /* 0x000000ffd500720c */ /* 0x000fe20003f06270 */
[----:B------:R-:W-:Y:S01]  /*5220*/  IMAD.MOV R224, RZ, RZ, -R224 ;  /* 0x000000ffffe07224 */ /* 0x000fe200078e0ae0 */
[----:B------:R-:W-:Y:S01]  /*5230*/  IABS R213, R73 ;  /* 0x0000004900d57213 */ /* 0x000fe20000000000 */
[----:B------:R-:W-:Y:S01]  /*5240*/  @!P4 IMAD.IADD R26, R26, 0x1, -R250 ;  /* 0x000000011a1ac824 */ /* 0x000fe200078e0afa */
[C---:B------:R-:W-:Y:S01]  /*5250*/  ISETP.GT.U32.AND P1, PT, R250.reuse, R217, PT ;  /* 0x000000d9fa00720c */ /* 0x040fe20003f24070 */
[----:B------:R-:W-:-:S02]  /*5260*/  IMAD R218, R250, R222, R218 ;  /* 0x000000defada7224 */ /* 0x000fc400078e02da */
[----:B------:R-:W-:Y:S01]  /*5270*/  @!P3 IMAD.MOV R137, RZ, RZ, -R137 ;  /* 0x000000ffff89b224 */ /* 0x000fe200078e0a89 */
[----:B------:R-:W-:Y:S01]  /*5280*/  ISETP.GE.AND P3, PT, R186, RZ, PT ;  /* 0x000000ffba00720c */ /* 0x000fe20003f66270 */
[C---:B------:R-:W-:Y:S02]  /*5290*/  IMAD R2, R250.reuse, R224, R221 ;  /* 0x000000e0fa027224 */ /* 0x040fe400078e02dd */
[----:B------:R-:W-:Y:S01]  /*52a0*/  @!P2 IMAD.IADD R27, R27, 0x1, -R250 ;  /* 0x000000011b1ba824 */ /* 0x000fe200078e0afa */
[C---:B------:R-:W-:Y:S01]  /*52b0*/  ISETP.GT.U32.AND P2, PT, R250.reuse, R218, PT ;  /* 0x000000dafa00720c */ /* 0x040fe20003f44070 */
[----:B------:R-:W-:Y:S02]  /*52c0*/  IMAD.MOV.U32 R186, RZ, RZ, R26 ;  /* 0x000000ffffba7224 */ /* 0x000fe400078e001a */
[----:B------:R-:W-:Y:S02]  /*52d0*/  IMAD.MOV.U32 R26, RZ, RZ, R213 ;  /* 0x000000ffff1a7224 */ /* 0x000fe400078e00d5 */
[----:B------:R-:W-:Y:S01]  /*52e0*/  @!P6 IMAD.MOV R186, RZ, RZ, -R186 ;  /* 0x000000ffffbae224 */ /* 0x000fe200078e0aba */
[----:B------:R-:W-:Y:S01]  /*52f0*/  ISETP.GE.AND P6, PT, R73, RZ, PT ;  /* 0x000000ff4900720c */ /* 0x000fe20003fc6270 */
[----:B------:R-:W-:Y:S01]  /*5300*/  @!P5 IMAD.MOV R27, RZ, RZ, -R27 ;  /* 0x000000ffff1bd224 */ /* 0x000fe200078e0a1b */
[----:B------:R-:W-:Y:S01]  /*5310*/  ISETP.GT.U32.AND P5, PT, R250, R2, PT ;  /* 0x00000002fa00720c */ /* 0x000fe20003fa4070 */
[----:B------:R-:W-:Y:S01]  /*5320*/  IMAD.HI.U32 R73, R11, R26, RZ ;  /* 0x0000001a0b497227 */ /* 0x000fe200078e00ff */
[----:B------:R-:W-:-:S03]  /*5330*/  IABS R244, R105 ;  /* 0x0000006900f47213 */ /* 0x000fc60000000000 */
[----:B------:R-:W-:Y:S02]  /*5340*/  IMAD.MOV R73, RZ, RZ, -R73 ;  /* 0x000000ffff497224 */ /* 0x000fe400078e0a49 */
[----:B------:R-:W-:Y:S01]  /*5350*/  @!P1 IMAD.IADD R217, R217, 0x1, -R250 ;  /* 0x00000001d9d99824 */ /* 0x000fe200078e0afa */
[----:B------:R-:W-:Y:S01]  /*5360*/  ISETP.GE.AND P1, PT, R105, RZ, PT ;  /* 0x000000ff6900720c */ /* 0x000fe20003f26270 */
[----:B------:R-:W-:Y:S02]  /*5370*/  IMAD R26, R250, R73, R26 ;  /* 0x00000049fa1a7224 */ /* 0x000fe400078e021a */
[--C-:B------:R-:W-:Y:S02]  /*5380*/  @!P2 IMAD.IADD R218, R218, 0x1, -R250.reuse ;  /* 0x00000001dadaa824 */ /* 0x100fe400078e0afa */
[----:B------:R-:W-:Y:S01]  /*5390*/  IMAD.MOV.U32 R105, RZ, RZ, R217 ;  /* 0x000000ffff697224 */ /* 0x000fe200078e00d9 */
[----:B------:R-:W-:Y:S01]  /*53a0*/  ISETP.GE.AND P4, PT, R214, RZ, PT ;  /* 0x000000ffd600720c */ /* 0x000fe20003f86270 */
[----:B------:R-:W-:Y:S01]  /*53b0*/  @!P5 IMAD.IADD R2, R2, 0x1, -R250 ;  /* 0x000000010202d824 */ /* 0x000fe200078e0afa */
[----:B------:R-:W-:Y:S01]  /*53c0*/  IABS R214, R77 ;  /* 0x0000004d00d67213 */ /* 0x000fe20000000000 */
[----:B------:R-:W-:Y:S01]  /*53d0*/  @!P3 IMAD.MOV R105, RZ, RZ, -R105 ;  /* 0x000000ffff69b224 */ /* 0x000fe200078e0a69 */
[C---:B------:R-:W-:Y:S01]  /*53e0*/  ISETP.GT.U32.AND P2, PT, R250.reuse, R218, PT ;  /* 0x000000dafa00720c */ /* 0x040fe20003f44070 */
[----:B------:R-:W-:Y:S01]  /*53f0*/  IMAD.HI.U32 R221, R11, R244, RZ ;  /* 0x000000f40bdd7227 */ /* 0x000fe200078e00ff */
[----:B------:R-:W-:-:S02]  /*5400*/  ISETP.GT.U32.AND P3, PT, R250, R26, PT ;  /* 0x0000001afa00720c */ /* 0x000fc40003f64070 */
[----:B------:R-:W-:Y:S01]  /*5410*/  ISETP.GT.U32.AND P5, PT, R250, R2, PT ;  /* 0x00000002fa00720c */ /* 0x000fe20003fa4070 */
[----:B------:R-:W-:-:S04]  /*5420*/  IMAD.HI.U32 R73, R11, R214, RZ ;  /* 0x000000d60b497227 */ /* 0x000fc800078e00ff */
[----:B------:R-:W-:Y:S02]  /*5430*/  IMAD.MOV R221, RZ, RZ, -R221 ;  /* 0x000000ffffdd7224 */ /* 0x000fe400078e0add */
[----:B------:R-:W-:Y:S02]  /*5440*/  IMAD.MOV R73, RZ, RZ, -R73 ;  /* 0x000000ffff497224 */ /* 0x000fe400078e0a49 */
[C---:B------:R-:W-:Y:S01]  /*5450*/  IMAD R244, R250.reuse, R221, R244 ;  /* 0x000000ddfaf47224 */ /* 0x040fe200078e02f4 */
[----:B------:R-:W-:Y:S01]  /*5460*/  IABS R213, R210 ;  /* 0x000000d200d57213 */ /* 0x000fe20000000000 */
[----:B------:R-:W-:Y:S02]  /*5470*/  IMAD R214, R250, R73, R214 ;  /* 0x00000049fad67224 */ /* 0x000fe400078e02d6 */
[--C-:B------:R-:W-:Y:S01]  /*5480*/  @!P2 IMAD.IADD R218, R218, 0x1, -R250.reuse ;  /* 0x00000001dadaa824 */ /* 0x100fe200078e0afa */
[----:B------:R-:W-:Y:S01]  /*5490*/  ISETP.GT.U32.AND P2, PT, R250, R244, PT ;  /* 0x000000f4fa00720c */ /* 0x000fe20003f44070 */
[--C-:B------:R-:W-:Y:S01]  /*54a0*/  @!P3 IMAD.IADD R26, R26, 0x1, -R250.reuse ;  /* 0x000000011a1ab824 */ /* 0x100fe200078e0afa */
[----:B------:R-:W-:Y:S01]  /*54b0*/  IABS R217, R150 ;  /* 0x0000009600d97213 */ /* 0x000fe20000000000 */
[----:B------:R-:W-:Y:S01]  /*54c0*/  @!P5 IMAD.IADD R2, R2, 0x1, -R250 ;  /* 0x000000010202d824 */ /* 0x000fe200078e0afa */
[C---:B------:R-:W-:Y:S01]  /*54d0*/  ISETP.GT.U32.AND P5, PT, R250.reuse, R214, PT ;  /* 0x000000d6fa00720c */ /* 0x040fe20003fa4070 */
[----:B------:R-:W-:Y:S01]  /*54e0*/  IMAD.HI.U32 R221, R11, R213, RZ ;  /* 0x000000d50bdd7227 */ /* 0x000fe200078e00ff */
[----:B------:R-:W-:-:S03]  /*54f0*/  ISETP.GT.U32.AND P3, PT, R250, R26, PT ;  /* 0x0000001afa00720c */ /* 0x000fc60003f64070 */
[----:B------:R-:W-:Y:S02]  /*5500*/  IMAD.MOV.U32 R73, RZ, RZ, R218 ;  /* 0x000000ffff497224 */ /* 0x000fe400078e00da */
[----:B------:R-:W-:Y:S02]  /*5510*/  IMAD.MOV R221, RZ, RZ, -R221 ;  /* 0x000000ffffdd7224 */ /* 0x000fe400078e0add */
[----:B------:R-:W-:Y:S01]  /*5520*/  IMAD.HI.U32 R218, R11, R217, RZ ;  /* 0x000000d90bda7227 */ /* 0x000fe200078e00ff */
[----:B------:R-:W-:-:S03]  /*5530*/  IABS R226, R209 ;  /* 0x000000d100e27213 */ /* 0x000fc60000000000 */
[----:B------:R-:W-:Y:S02]  /*5540*/  @!P2 IMAD.IADD R244, R244, 0x1, -R250 ;  /* 0x00000001f4f4a824 */ /* 0x000fe400078e0afa */
[----:B------:R-:W-:Y:S02]  /*5550*/  IMAD R213, R250, R221, R213 ;  /* 0x000000ddfad57224 */ /* 0x000fe400078e02d5 */
[----:B------:R-:W-:Y:S02]  /*5560*/  IMAD.MOV R218, RZ, RZ, -R218 ;  /* 0x000000ffffda7224 */ /* 0x000fe400078e0ada */
[----:B------:R-:W-:Y:S01]  /*5570*/  @!P0 IMAD.MOV R73, RZ, RZ, -R73 ;  /* 0x000000ffff498224 */ /* 0x000fe200078e0a49 */
[----:B------:R-:W-:Y:S01]  /*5580*/  ISETP.GE.AND P0, PT, R77, RZ, PT ;  /* 0x000000ff4d00720c */ /* 0x000fe20003f06270 */
[----:B------:R-:W-:Y:S01]  /*5590*/  IMAD.MOV.U32 R77, RZ, RZ, R2 ;  /* 0x000000ffff4d7224 */ /* 0x000fe200078e0002 */
[----:B------:R-:W-:Y:S01]  /*55a0*/  ISETP.GE.AND P2, PT, R210, RZ, PT ;  /* 0x000000ffd200720c */ /* 0x000fe20003f46270 */
[--C-:B------:R-:W-:Y:S01]  /*55b0*/  @!P5 IMAD.IADD R214, R214, 0x1, -R250.reuse ;  /* 0x00000001d6d6d824 */ /* 0x100fe200078e0afa */
[----:B------:R-:W-:Y:S01]  /*55c0*/  ISETP.GT.U32.AND P5, PT, R250, R244, PT ;  /* 0x000000f4fa00720c */ /* 0x000fe20003fa4070 */
[----:B------:R-:W-:Y:S01]  /*55d0*/  @!P3 IMAD.IADD R26, R26, 0x1, -R250 ;  /* 0x000000011a1ab824 */ /* 0x000fe200078e0afa */
[C---:B------:R-:W-:Y:S01]  /*55e0*/  ISETP.GT.U32.AND P3, PT, R250.reuse, R213, PT ;  /* 0x000000d5fa00720c */ /* 0x040fe20003f64070 */
[----:B------:R-:W-:-:S02]  /*55f0*/  IMAD R2, R250, R218, R217 ;  /* 0x000000dafa027224 */ /* 0x000fc400078e02d9 */
[----:B------:R-:W-:-:S04]  /*5600*/  IMAD.HI.U32 R210, R11, R226, RZ ;  /* 0x000000e20bd27227 */ /* 0x000fc800078e00ff */
[----:B------:R-:W-:Y:S01]  /*5610*/  @!P6 IMAD.MOV R26, RZ, RZ, -R26 ;  /* 0x000000ffff1ae224 */ /* 0x000fe200078e0a1a */
[C---:B------:R-:W-:Y:S01]  /*5620*/  ISETP.GT.U32.AND P6, PT, R250.reuse, R2, PT ;  /* 0x00000002fa00720c */ /* 0x040fe20003fc4070 */
[----:B------:R-:W-:Y:S02]  /*5630*/  IMAD.MOV R210, RZ, RZ, -R210 ;  /* 0x000000ffffd27224 */ /* 0x000fe400078e0ad2 */
[----:B------:R-:W-:Y:S01]  /*5640*/  @!P4 IMAD.MOV R77, RZ, RZ, -R77 ;  /* 0x000000ffff4dc224 */ /* 0x000fe200078e0a4d */
[C---:B------:R-:W-:Y:S01]  /*5650*/  ISETP.GT.U32.AND P4, PT, R250.reuse, R214, PT ;  /* 0x000000d6fa00720c */ /* 0x040fe20003f84070 */
[----:B------:R-:W-:Y:S01]  /*5660*/  IMAD R226, R250, R210, R226 ;  /* 0x000000d2fae27224 */ /* 0x000fe200078e02e2 */
[----:B------:R-:W-:Y:S01]  /*5670*/  IABS R217, R69 ;  /* 0x0000004500d97213 */ /* 0x000fe20000000000 */
[--C-:B------:R-:W-:Y:S01]  /*5680*/  @!P5 IMAD.IADD R244, R244, 0x1, -R250.reuse ;  /* 0x00000001f4f4d824 */ /* 0x100fe200078e0afa */
[----:B------:R-:W-:Y:S01]  /*5690*/  IABS R218, R194 ;  /* 0x000000c200da7213 */ /* 0x000fe20000000000 */
[----:B------:R-:W-:Y:S01]  /*56a0*/  @!P3 IMAD.IADD R213, R213, 0x1, -R250 ;  /* 0x00000001d5d5b824 */ /* 0x000fe200078e0afa */
[----:B------:R-:W-:Y:S01]  /*56b0*/  ISETP.GT.U32.AND P5, PT, R250, R226, PT ;  /* 0x000000e2fa00720c */ /* 0x000fe20003fa4070 */
[----:B------:R-:W-:-:S02]  /*56c0*/  IMAD.MOV.U32 R210, RZ, RZ, R217 ;  /* 0x000000ffffd27224 */ /* 0x000fc400078e00d9 */
[----:B------:R-:W-:Y:S01]  /*56d0*/  @!P6 IMAD.IADD R2, R2, 0x1, -R250 ;  /* 0x000000010202e824 */ /* 0x000fe200078e0afa */
[----:B------:R-:W-:Y:S01]  /*56e0*/  ISETP.GT.U32.AND P6, PT, R250, R213, PT ;  /* 0x000000d5fa00720c */ /* 0x000fe20003fc4070 */
[----:B------:R-:W-:Y:S02]  /*56f0*/  IMAD.MOV.U32 R217, RZ, RZ, R218 ;  /* 0x000000ffffd97224 */ /* 0x000fe400078e00da */
[----:B------:R-:W-:Y:S01]  /*5700*/  IMAD.HI.U32 R218, R11, R210, RZ ;  /* 0x000000d20bda7227 */ /* 0x000fe200078e00ff */
[----:B------:R-:W-:-:S03]  /*5710*/  IABS R221, R41 ;  /* 0x0000002900dd7213 */ /* 0x000fc60000000000 */
[----:B------:R-:W-:Y:S01]  /*5720*/  @!P4 IMAD.IADD R214, R214, 0x1, -R250 ;  /* 0x00000001d6d6c824 */ /* 0x000fe200078e0afa */
[----:B------:R-:W-:Y:S01]  /*5730*/  ISETP.GE.AND P4, PT, R150, RZ, PT ;  /* 0x000000ff9600720c */ /* 0x000fe20003f86270 */
[----:B------:R-:W-:Y:S01]  /*5740*/  IMAD.HI.U32 R150, R11, R217, RZ ;  /* 0x000000d90b967227 */ /* 0x000fe200078e00ff */
[----:B------:R-:W-:-:S03]  /*5750*/  ISETP.GE.AND P3, PT, R209, RZ, PT ;  /* 0x000000ffd100720c */ /* 0x000fc60003f66270 */
[----:B------:R-:W-:Y:S02]  /*5760*/  IMAD.MOV R218, RZ, RZ, -R218 ;  /* 0x000000ffffda7224 */ /* 0x000fe400078e0ada */
[----:B------:R-:W-:Y:S01]  /*5770*/  @!P1 IMAD.MOV R244, RZ, RZ, -R244 ;  /* 0x000000fffff49224 */ /* 0x000fe200078e0af4 */
[----:B------:R-:W-:Y:S01]  /*5780*/  ISETP.GE.AND P1, PT, R69, RZ, PT ;  /* 0x000000ff4500720c */ /* 0x000fe20003f26270 */
[----:B------:R-:W-:Y:S02]  /*5790*/  IMAD.MOV R209, RZ, RZ, -R150 ;  /* 0x000000ffffd17224 */ /* 0x000fe400078e0a96 */
[----:B------:R-:W-:Y:S01]  /*57a0*/  @!P5 IMAD.IADD R226, R226, 0x1, -R250 ;  /* 0x00000001e2e2d824 */ /* 0x000fe200078e0afa */
[C---:B------:R-:W-:Y:S01]  /*57b0*/  ISETP.GT.U32.AND P5, PT, R250.reuse, R2, PT ;  /* 0x00000002fa00720c */ /* 0x040fe20003fa4070 */
[----:B------:R-:W-:Y:S02]  /*57c0*/  IMAD R69, R250, R218, R210 ;  /* 0x000000dafa457224 */ /* 0x000fe400078e02d2 */
[----:B------:R-:W-:-:S02]  /*57d0*/  IMAD.MOV.U32 R150, RZ, RZ, R214 ;  /* 0x000000ffff967224 */ /* 0x000fc400078e00d6 */
[----:B------:R-:W-:Y:S02]  /*57e0*/  IMAD.MOV.U32 R214, RZ, RZ, R221 ;  /* 0x000000ffffd67224 */ /* 0x000fe400078e00dd */
[----:B------:R-:W-:Y:S01]  /*57f0*/  @!P6 IMAD.IADD R213, R213, 0x1, -R250 ;  /* 0x00000001d5d5e824 */ /* 0x000fe200078e0afa */
[C---:B------:R-:W-:Y:S01]  /*5800*/  ISETP.GT.U32.AND P6, PT, R250.reuse, R69, PT ;  /* 0x00000045fa00720c */ /* 0x040fe20003fc4070 */
[----:B------:R-:W-:Y:S02]  /*5810*/  IMAD R217, R250, R209, R217 ;  /* 0x000000d1fad97224 */ /* 0x000fe400078e02d9 */
[----:B------:R-:W-:-:S04]  /*5820*/  IMAD.HI.U32 R209, R11, R214, RZ ;  /* 0x000000d60bd17227 */ /* 0x000fc800078e00ff */
[----:B------:R-:W-:Y:S02]  /*5830*/  IMAD.MOV R209, RZ, RZ, -R209 ;  /* 0x000000ffffd17224 */ /* 0x000fe400078e0ad1 */
[----:B------:R-:W-:Y:S01]  /*5840*/  @!P5 IMAD.IADD R2, R2, 0x1, -R250 ;  /* 0x000000010202d824 */ /* 0x000fe200078e0afa */
[C---:B------:R-:W-:Y:S01]  /*5850*/  ISETP.GT.U32.AND P5, PT, R250.reuse, R217, PT ;  /* 0x000000d9fa00720c */ /* 0x040fe20003fa4070 */
[C---:B------:R-:W-:Y:S02]  /*5860*/  IMAD R214, R250.reuse, R209, R214 ;  /* 0x000000d1fad67224 */ /* 0x040fe400078e02d6 */
[----:B------:R-:W-:Y:S01]  /*5870*/  @!P0 IMAD.MOV R150, RZ, RZ, -R150 ;  /* 0x000000ffff968224 */ /* 0x000fe200078e0a96 */
[C---:B------:R-:W-:Y:S01]  /*5880*/  ISETP.GT.U32.AND P0, PT, R250.reuse, R226, PT ;  /* 0x000000e2fa00720c */ /* 0x040fe20003f04070 */
[----:B------:R-:W-:Y:S01]  /*5890*/  @!P6 IMAD.IADD R69, R69, 0x1, -R250 ;  /* 0x000000014545e824 */ /* 0x000fe200078e0afa */
[----:B------:R-:W-:Y:S02]  /*58a0*/  ISETP.GT.U32.AND P6, PT, R250, R214, PT ;  /* 0x000000d6fa00720c */ /* 0x000fe40003fc4070 */
[----:B------:R-:W-:-:S02]  /*58b0*/  IABS R218, R29 ;  /* 0x0000001d00da7213 */ /* 0x000fc40000000000 */
[----:B------:R-:W-:-:S03]  /*58c0*/  IABS R210, R53 ;  /* 0x0000003500d27213 */ /* 0x000fc60000000000 */
[----:B------:R-:W-:Y:S01]  /*58d0*/  @!P5 IMAD.IADD R217, R217, 0x1, -R250 ;  /* 0x00000001d9d9d824 */ /* 0x000fe200078e0afa */
[----:B------:R-:W-:-:S03]  /*58e0*/  ISETP.GT.U32.AND P5, PT, R250, R69, PT ;  /* 0x00000045fa00720c */ /* 0x000fc60003fa4070 */
[--C-:B------:R-:W-:Y:S01]  /*58f0*/  @!P0 IMAD.IADD R226, R226, 0x1, -R250.reuse ;  /* 0x00000001e2e28824 */ /* 0x100fe200078e0afa */
[----:B------:R-:W-:Y:S01]  /*5900*/  ISETP.GE.AND P0, PT, R194, RZ, PT ;  /* 0x000000ffc200720c */ /* 0x000fe20003f06270 */
[----:B------:R-:W-:Y:S01]  /*5910*/  IMAD.MOV.U32 R194, RZ, RZ, R213 ;  /* 0x000000ffffc27224 */ /* 0x000fe200078e00d5 */
[----:B------:R-:W-:Y:S01]  /*5920*/  IABS R209, R145 ;  /* 0x0000009100d17213 */ /* 0x000fe20000000000 */
[----:B------:R-:W-:Y:S02]  /*5930*/  @!P6 IMAD.IADD R214, R214, 0x1, -R250 ;  /* 0x00000001d6d6e824 */ /* 0x000fe400078e0afa */
[----:B------:R-:W-:-:S04]  /*5940*/  IMAD.HI.U32 R222, R11, R218, RZ ;  /* 0x000000da0bde7227 */ /* 0x000fc800078e00ff */
[----:B------:R-:W-:Y:S01]  /*5950*/  IMAD.HI.U32 R221, R11, R210, RZ ;  /* 0x000000d20bdd7227 */ /* 0x000fe200078e00ff */
[----:B------:R-:W-:-:S03]  /*5960*/  ISETP.GT.U32.AND P6, PT, R250, R214, PT ;  /* 0x000000d6fa00720c */ /* 0x000fc60003fc4070 */
[----:B------:R-:W-:Y:S01]  /*5970*/  @!P2 IMAD.MOV R194, RZ, RZ, -R194 ;  /* 0x000000ffffc2a224 */ /* 0x000fe200078e0ac2 */
[----:B------:R-:W-:Y:S01]  /*5980*/  ISETP.GE.AND P2, PT, R41, RZ, PT ;  /* 0x000000ff2900720c */ /* 0x000fe20003f46270 */
[----:B------:R-:W-:Y:S02]  /*5990*/  IMAD.MOV R222, RZ, RZ, -R222 ;  /* 0x000000ffffde7224 */ /* 0x000fe400078e0ade */
[----:B------:R-:W-:Y:S02]  /*59a0*/  IMAD.MOV.U32 R41, RZ, RZ, R2 ;  /* 0x000000ffff297224 */ /* 0x000fe400078e0002 */
[----:B------:R-:W-:Y:S02]  /*59b0*/  IMAD.MOV R221, RZ, RZ, -R221 ;  /* 0x000000ffffdd7224 */ /* 0x000fe400078e0add */
[----:B------:R-:W-:-:S04]  /*59c0*/  IMAD.HI.U32 R2, R11, R209, RZ ;  /* 0x000000d10b027227 */ /* 0x000fc800078e00ff */
[C---:B------:R-:W-:Y:S02]  /*59d0*/  IMAD R213, R250.reuse, R222, R218 ;  /* 0x000000defad57224 */ /* 0x040fe400078e02da */
[C---:B------:R-:W-:Y:S02]  /*59e0*/  IMAD R210, R250.reuse, R221, R210 ;  /* 0x000000ddfad27224 */ /* 0x040fe400078e02d2 */
[----:B------:R-:W-:Y:S02]  /*59f0*/  @!P5 IMAD.IADD R69, R69, 0x1, -R250 ;  /* 0x000000014545d824 */ /* 0x000fe400078e0afa */
[----:B------:R-:W-:Y:S01]  /*5a00*/  IMAD.MOV R2, RZ, RZ, -R2 ;  /* 0x000000ffff027224 */ /* 0x000fe200078e0a02 */
[C---:B------:R-:W-:Y:S01]  /*5a10*/  ISETP.GT.U32.AND P5, PT, R250.reuse, R213, PT ;  /* 0x000000d5fa00720c */ /* 0x040fe20003fa4070 */
[----:B------:R-:W-:Y:S01]  /*5a20*/  @!P4 IMAD.MOV R41, RZ, RZ, -R41 ;  /* 0x000000ffff29c224 */ /* 0x000fe200078e0a29 */
[C---:B------:R-:W-:Y:S01]  /*5a30*/  ISETP.GT.U32.AND P4, PT, R250.reuse, R217, PT ;  /* 0x000000d9fa00720c */ /* 0x040fe20003f84070 */
[----:B------:R-:W-:-:S02]  /*5a40*/  IMAD R209, R250, R2, R209 ;  /* 0x00000002fad17224 */ /* 0x000fc400078e02d1 */
[----:B------:R-:W-:Y:S01]  /*5a50*/  @!P1 IMAD.MOV R69, RZ, RZ, -R69 ;  /* 0x000000ffff459224 */ /* 0x000fe200078e0a45 */
[----:B------:R-:W-:Y:S01]  /*5a60*/  ISETP.GT.U32.AND P1, PT, R250, R210, PT ;  /* 0x000000d2fa00720c */ /* 0x000fe20003f24070 */
[----:B------:R-:W-:Y:S01]  /*5a70*/  @!P6 IMAD.IADD R214, R214, 0x1, -R250 ;  /* 0x00000001d6d6e824 */ /* 0x000fe200078e0afa */
[----:B------:R-:W-:-:S05]  /*5a80*/  ISETP.GT.U32.AND P6, PT, R250, R209, PT ;  /* 0x000000d1fa00720c */ /* 0x000fca0003fc4070 */
[--C-:B------:R-:W-:Y:S01]  /*5a90*/  @!P5 IMAD.IADD R213, R213, 0x1, -R250.reuse ;  /* 0x00000001d5d5d824 */ /* 0x100fe200078e0afa */
[----:B------:R-:W-:Y:S01]  /*5aa0*/  ISETP.GE.AND P5, PT, R145, RZ, PT ;  /* 0x000000ff9100720c */ /* 0x000fe20003fa6270 */
[----:B------:R-:W-:Y:S01]  /*5ab0*/  @!P4 IMAD.IADD R217, R217, 0x1, -R250 ;  /* 0x00000001d9d9c824 */ /* 0x000fe200078e0afa */
[----:B------:R-:W-:-:S03]  /*5ac0*/  IABS R145, R49 ;  /* 0x0000003100917213 */ /* 0x000fc60000000000 */
[--C-:B------:R-:W-:Y:S01]  /*5ad0*/  @!P1 IMAD.IADD R210, R210, 0x1, -R250.reuse ;  /* 0x00000001d2d29824 */ /* 0x100fe200078e0afa */
[----:B------:R-:W-:Y:S01]  /*5ae0*/  ISETP.GE.AND P4, PT, R53, RZ, PT ;  /* 0x000000ff3500720c */ /* 0x000fe20003f86270 */
[----:B------:R-:W-:Y:S01]  /*5af0*/  IMAD.MOV.U32 R53, RZ, RZ, R217 ;  /* 0x000000ffff357224 */ /* 0x000fe200078e00d9 */
[----:B------:R-:W-:Y:S01]  /*5b00*/  IABS R218, R6 ;  /* 0x0000000600da7213 */ /* 0x000fe20000000000 */
[----:B------:R-:W-:Y:S01]  /*5b10*/  @!P6 IMAD.IADD R209, R209, 0x1, -R250 ;  /* 0x00000001d1d1e824 */ /* 0x000fe200078e0afa */
[C---:B------:R-:W-:Y:S01]  /*5b20*/  ISETP.GT.U32.AND P1, PT, R250.reuse, R213, PT ;  /* 0x000000d5fa00720c */ /* 0x040fe20003f24070 */
[----:B------:R-:W-:Y:S01]  /*5b30*/  IMAD.HI.U32 R224, R11, R145, RZ ;  /* 0x000000910be07227 */ /* 0x000fe200078e00ff */
[----:B------:R-:W-:-:S03]  /*5b40*/  ISETP.GT.U32.AND P6, PT, R250, R210, PT ;  /* 0x000000d2fa00720c */ /* 0x000fc60003fc4070 */
[----:B------:R-:W-:Y:S01]  /*5b50*/  @!P0 IMAD.MOV R53, RZ, RZ, -R53 ;  /* 0x000000ffff358224 */ /* 0x000fe200078e0a35 */
[----:B------:R-:W-:Y:S01]  /*5b60*/  ISETP.GT.U32.AND P0, PT, R250, R209, PT ;  /* 0x000000d1fa00720c */ /* 0x000fe20003f04070 */
[----:B------:R-:W-:-:S04]  /*5b70*/  IMAD.HI.U32 R2, R11, R218, RZ ;  /* 0x000000da0b027227 */ /* 0x000fc800078e00ff */
[----:B------:R-:W-:Y:S02]  /*5b80*/  IMAD.MOV R224, RZ, RZ, -R224 ;  /* 0x000000ffffe07224 */ /* 0x000fe400078e0ae0 */
[----:B------:R-:W-:Y:S01]  /*5b90*/  IMAD.MOV R2, RZ, RZ, -R2 ;  /* 0x000000ffff027224 */ /* 0x000fe200078e0a02 */
[----:B------:R-:W-:Y:S01]  /*5ba0*/  IABS R221, R93 ;  /* 0x0000005d00dd7213 */ /* 0x000fe20000000000 */
[C---:B------:R-:W-:Y:S02]  /*5bb0*/  IMAD R145, R250.reuse, R224, R145 ;  /* 0x000000e0fa917224 */ /* 0x040fe400078e0291 */
[----:B------:R-:W-:Y:S01]  /*5bc0*/  @!P3 IMAD.MOV R226, RZ, RZ, -R226 ;  /* 0x000000ffffe2b224 */ /* 0x000fe200078e0ae2 */
[----:B------:R-:W-:Y:S01]  /*5bd0*/  ISETP.GE.AND P3, PT, R29, RZ, PT ;  /* 0x000000ff1d00720c */ /* 0x000fe20003f66270 */
[----:B------:R-:W-:Y:S02]  /*5be0*/  IMAD R2, R250, R2, R218 ;  /* 0x00000002fa027224 */ /* 0x000fe400078e02da */
[----:B------:R-:W-:-:S02]  /*5bf0*/  IMAD.MOV.U32 R29, RZ, RZ, R214 ;  /* 0x000000ffff1d7224 */ /* 0x000fc400078e00d6 */
[--C-:B------:R-:W-:Y:S01]  /*5c00*/  @!P1 IMAD.IADD R213, R213, 0x1, -R250.reuse ;  /* 0x00000001d5d59824 */ /* 0x100fe200078e0afa */
[----:B------:R-:W-:Y:S01]  /*5c10*/  ISETP.GE.AND P1, PT, R6, RZ, PT ;  /* 0x000000ff0600720c */ /* 0x000fe20003f26270 */
[----:B------:R-:W-:Y:S01]  /*5c20*/  @!P6 IMAD.IADD R210, R210, 0x1, -R250 ;  /* 0x00000001d2d2e824 */ /* 0x000fe200078e0afa */
[----:B------:R-:W-:Y:S01]  /*5c30*/  ISETP.GT.U32.AND P6, PT, R250, R145, PT ;  /* 0x00000091fa00720c */ /* 0x000fe20003fc4070 */
[----:B------:R-:W-:Y:S01]  /*5c40*/  IMAD.HI.U32 R6, R11, R221, RZ ;  /* 0x000000dd0b067227 */ /* 0x000fe200078e00ff */
[----:B------:R-:W-:-:S03]  /*5c50*/  IABS R222, R81 ;  /* 0x0000005100de7213 */ /* 0x000fc60000000000 */
[----:B------:R-:W-:Y:S01]  /*5c60*/  @!P2 IMAD.MOV R29, RZ, RZ, -R29 ;  /* 0x000000ffff1da224 */ /* 0x000fe200078e0a1d */
[C---:B------:R-:W-:Y:S01]  /*5c70*/  ISETP.GT.U32.AND P2, PT, R250.reuse, R2, PT ;  /* 0x00000002fa00720c */ /* 0x040fe20003f44070 */
[----:B------:R-:W-:Y:S01]  /*5c80*/  @!P0 IMAD.IADD R209, R209, 0x1, -R250 ;  /* 0x00000001d1d18824 */ /* 0x000fe200078e0afa */
[----:B------:R-:W-:Y:S01]  /*5c90*/  ISETP.GE.AND P0, PT, R49, RZ, PT ;  /* 0x000000ff3100720c */ /* 0x000fe20003f06270 */
[----:B------:R-:W-:Y:S01]  /*5ca0*/  IMAD.MOV R49, RZ, RZ, -R6 ;  /* 0x000000ffff317224 */ /* 0x000fe200078e0a06 */
[----:B------:R-:W-:Y:S01]  /*5cb0*/  IABS R218, R5 ;  /* 0x0000000500da7213 */ /* 0x000fe20000000000 */
[----:B------:R-:W-:Y:S02]  /*5cc0*/  IMAD.MOV.U32 R217, RZ, RZ, R222 ;  /* 0x000000ffffd97224 */ /* 0x000fe400078e00de */
[----:B------:R-:W-:Y:S02]  /*5cd0*/  IMAD R221, R250, R49, R221 ;  /* 0x00000031fadd7224 */ /* 0x000fe400078e02dd */
[----:B------:R-:W-:-:S02]  /*5ce0*/  IMAD.MOV.U32 R214, RZ, RZ, R218 ;  /* 0x000000ffffd67224 */ /* 0x000fc400078e00da */
[----:B------:R-:W-:Y:S01]  /*5cf0*/  @!P6 IMAD.IADD R145, R145, 0x1, -R250 ;  /* 0x000000019191e824 */ /* 0x000fe200078e0afa */
[----:B------:R-:W-:Y:S01]  /*5d00*/  ISETP.GT.U32.AND P6, PT, R250, R221, PT ;  /* 0x000000ddfa00720c */ /* 0x000fe20003fc4070 */
[----:B------:R-:W-:-:S04]  /*5d10*/  IMAD.HI.U32 R218, R11, R217, RZ ;  /* 0x000000d90bda7227 */ /* 0x000fc800078e00ff */
[----:B------:R-:W-:Y:S01]  /*5d20*/  @!P2 IMAD.IADD R2, R2, 0x1, -R250 ;  /* 0x000000010202a824 */ /* 0x000fe200078e0afa */
[----:B------:R-:W-:Y:S01]  /*5d30*/  ISETP.GE.AND P2, PT, R93, RZ, PT ;  /* 0x000000ff5d00720c */ /* 0x000fe20003f46270 */
[----:B------:R-:W-:Y:S02]  /*5d40*/  IMAD.MOV R218, RZ, RZ, -R218 ;  /* 0x000000ffffda7224 */ /* 0x000fe400078e0ada */
[----:B------:R-:W-:Y:S02]  /*5d50*/  IMAD.MOV.U32 R93, RZ, RZ, R213 ;  /* 0x000000ffff5d7224 */ /* 0x000fe400078e00d5 */
[----:B------:R-:W-:-:S04]  /*5d60*/  IMAD.HI.U32 R6, R11, R214, RZ ;  /* 0x000000d60b067227 */ /* 0x000fc800078e00ff */
[C---:B------:R-:W-:Y:S02]  /*5d70*/  IMAD R218, R250.reuse, R218, R217 ;  /* 0x000000dafada7224 */ /* 0x040fe400078e02d9 */
[----:B------:R-:W-:Y:S01]  /*5d80*/  @!P3 IMAD.MOV R93, RZ, RZ, -R93 ;  /* 0x000000ffff5db224 */ /* 0x000fe200078e0a5d */
[C---:B------:R-:W-:Y:S01]  /*5d90*/  ISETP.GT.U32.AND P3, PT, R250.reuse, R2, PT ;  /* 0x00000002fa00720c */ /* 0x040fe20003f64070 */
[----:B------:R-:W-:Y:S02]  /*5da0*/  IMAD.MOV.U32 R49, RZ, RZ, R209 ;  /* 0x000000ffff317224 */ /* 0x000fe400078e00d1 */
[----:B------:R-:W-:Y:S02]  /*5db0*/  IMAD.MOV R213, RZ, RZ, -R6 ;  /* 0x000000ffffd57224 */ /* 0x000fe400078e0a06 */
[----:B------:R-:W-:Y:S02]  /*5dc0*/  IMAD.MOV.U32 R6, RZ, RZ, R210 ;  /* 0x000000ffff067224 */ /* 0x000fe400078e00d2 */
[----:B------:R-:W-:Y:S01]  /*5dd0*/  @!P5 IMAD.MOV R49, RZ, RZ, -R49 ;  /* 0x000000ffff31d224 */ /* 0x000fe200078e0a31 */
[C---:B------:R-:W-:Y:S01]  /*5de0*/  ISETP.GT.U32.AND P5, PT, R250.reuse, R218, PT ;  /* 0x000000dafa00720c */ /* 0x040fe20003fa4070 */
[----:B------:R-:W-:Y:S01]  /*5df0*/  @!P6 IMAD.IADD R221, R221, 0x1, -R250 ;  /* 0x00000001dddde824 */ /* 0x000fe200078e0afa */
[----:B------:R-:W-:Y:S01]  /*5e00*/  IABS R217, R43 ;  /* 0x0000002b00d97213 */ /* 0x000fe20000000000 */
[----:B------:R-:W-:Y:S01]  /*5e10*/  @!P4 IMAD.MOV R6, RZ, RZ, -R6 ;  /* 0x000000ffff06c224 */ /* 0x000fe200078e0a06 */
[C---:B------:R-:W-:Y:S01]  /*5e20*/  ISETP.GT.U32.AND P4, PT, R250.reuse, R145, PT ;  /* 0x00000091fa00720c */ /* 0x040fe20003f84070 */
[C---:B------:R-:W-:Y:S01]  /*5e30*/  IMAD R210, R250.reuse, R213, R214 ;  /* 0x000000d5fad27224 */ /* 0x040fe200078e02d6 */
[----:B------:R-:W-:Y:S01]  /*5e40*/  ISETP.GT.U32.AND P6, PT, R250, R221, PT ;  /* 0x000000ddfa00720c */ /* 0x000fe20003fc4070 */
[----:B------:R-:W-:-:S04]  /*5e50*/  IMAD.HI.U32 R209, R11, R217, RZ ;  /* 0x000000d90bd17227 */ /* 0x000fc800078e00ff */
[--C-:B------:R-:W-:Y:S01]  /*5e60*/  @!P3 IMAD.IADD R2, R2, 0x1, -R250.reuse ;  /* 0x000000010202b824 */ /* 0x100fe200078e0afa */
[----:B------:R-:W-:Y:S01]  /*5e70*/  ISETP.GT.U32.AND P3, PT, R250, R210, PT ;  /* 0x000000d2fa00720c */ /* 0x000fe20003f64070 */
[----:B------:R-:W-:Y:S01]  /*5e80*/  IMAD.MOV R209, RZ, RZ, -R209 ;  /* 0x000000ffffd17224 */ /* 0x000fe200078e0ad1 */
[----:B------:R-:W-:Y:S01]  /*5e90*/  IABS R213, R113 ;  /* 0x0000007100d57213 */ /* 0x000fe20000000000 */
[--C-:B------:R-:W-:Y:S01]  /*5ea0*/  @!P5 IMAD.IADD R218, R218, 0x1, -R250.reuse ;  /* 0x00000001dadad824 */ /* 0x100fe200078e0afa */
[----:B------:R-:W-:Y:S01]  /*5eb0*/  IABS R222, R59 ;  /* 0x0000003b00de7213 */ /* 0x000fe20000000000 */
[C---:B------:R-:W-:Y:S02]  /*5ec0*/  IMAD R217, R250.reuse, R209, R217 ;  /* 0x000000d1fad97224 */ /* 0x040fe400078e02d9 */
[--C-:B------:R-:W-:Y:S01]  /*5ed0*/  @!P4 IMAD.IADD R145, R145, 0x1, -R250.reuse ;  /* 0x000000019191c824 */ /* 0x100fe200078e0afa */
[----:B------:R-:W-:Y:S01]  /*5ee0*/  ISETP.GE.AND P4, PT, R81, RZ, PT ;  /* 0x000000ff5100720c */ /* 0x000fe20003f86270 */
[----:B------:R-:W-:Y:S01]  /*5ef0*/  @!P6 IMAD.IADD R221, R221, 0x1, -R250 ;  /* 0x00000001dddde824 */ /* 0x000fe200078e0afa */
[C---:B------:R-:W-:Y:S01]  /*5f00*/  ISETP.GT.U32.AND P5, PT, R250.reuse, R218, PT ;  /* 0x000000dafa00720c */ /* 0x040fe20003fa4070 */
[----:B------:R-:W-:Y:S01]  /*5f10*/  IMAD.HI.U32 R214, R11, R213, RZ ;  /* 0x000000d50bd67227 */ /* 0x000fe200078e00ff */
[----:B------:R-:W-:-:S03]  /*5f20*/  ISETP.GT.U32.AND P6, PT, R250, R217, PT ;  /* 0x000000d9fa00720c */ /* 0x000fc60003fc4070 */
[----:B------:R-:W-:Y:S02]  /*5f30*/  IMAD.MOV.U32 R81, RZ, RZ, R2 ;  /* 0x000000ffff517224 */ /* 0x000fe400078e0002 */
[----:B------:R-:W-:-:S04]  /*5f40*/  IMAD.HI.U32 R2, R11, R222, RZ ;  /* 0x000000de0b027227 */ /* 0x000fc800078e00ff */
[----:B------:R-:W-:Y:S02]  /*5f50*/  IMAD.MOV R214, RZ, RZ, -R214 ;  /* 0x000000ffffd67224 */ /* 0x000fe400078e0ad6 */
[----:B------:R-:W-:Y:S02]  /*5f60*/  @!P3 IMAD.IADD R210, R210, 0x1, -R250 ;  /* 0x00000001d2d2b824 */ /* 0x000fe400078e0afa */
[----:B------:R-:W-:Y:S02]  /*5f70*/  IMAD.MOV R2, RZ, RZ, -R2 ;  /* 0x000000ffff027224 */ /* 0x000fe400078e0a02 */
[C---:B------:R-:W-:Y:S01]  /*5f80*/  IMAD R213, R250.reuse, R214, R213 ;  /* 0x000000d6fad57224 */ /* 0x040fe200078e02d5 */
[C---:B------:R-:W-:Y:S01]  /*5f90*/  ISETP.GT.U32.AND P3, PT, R250.reuse, R210, PT ;  /* 0x000000d2fa00720c */ /* 0x040fe20003f64070 */
[----:B------:R-:W-:Y:S02]  /*5fa0*/  IMAD R2, R250, R2, R222 ;  /* 0x00000002fa027224 */ /* 0x000fe400078e02de */
[--C-:B------:R-:W-:Y:S01]  /*5fb0*/  @!P5 IMAD.IADD R218, R218, 0x1, -R250.reuse ;  /* 0x00000001dadad824 */ /* 0x100fe200078e0afa */
[C---:B------:R-:W-:Y:S01]  /*5fc0*/  ISETP.GT.U32.AND P5, PT, R250.reuse, R213, PT ;  /* 0x000000d5fa00720c */ /* 0x040fe20003fa4070 */
[----:B------:R-:W-:Y:S01]  /*5fd0*/  @!P6 IMAD.IADD R217, R217, 0x1, -R250 ;  /* 0x00000001d9d9e824 */ /* 0x000fe200078e0afa */
[----:B------:R-:W-:-:S02]  /*5fe0*/  ISETP.GT.U32.AND P6, PT, R250, R2, PT ;  /* 0x00000002fa00720c */ /* 0x000fc40003fc4070 */
[----:B------:R-:W-:Y:S02]  /*5ff0*/  IABS R209, R75 ;  /* 0x0000004b00d17213 */ /* 0x000fe40000000000 */
[----:B------:R-:W-:Y:S01]  /*6000*/  IABS R214, R107 ;  /* 0x0000006b00d67213 */ /* 0x000fe20000000000 */
[----:B------:R-:W-:Y:S01]  /*6010*/  @!P1 IMAD.MOV R81, RZ, RZ, -R81 ;  /* 0x000000ffff519224 */ /* 0x000fe200078e0a51 */
[----:B------:R-:W-:Y:S01]  /*6020*/  ISETP.GE.AND P1, PT, R5, RZ, PT ;  /* 0x000000ff0500720c */ /* 0x000fe20003f26270 */
[----:B------:R-:W-:Y:S01]  /*6030*/  @!P3 IMAD.IADD R210, R210, 0x1, -R250 ;  /* 0x00000001d2d2b824 */ /* 0x000fe200078e0afa */
[----:B------:R-:W-:Y:S01]  /*6040*/  ISETP.GE.AND P3, PT, R43, RZ, PT ;  /* 0x000000ff2b00720c */ /* 0x000fe20003f66270 */
[----:B------:R-:W-:-:S04]  /*6050*/  IMAD.HI.U32 R5, R11, R209, RZ ;  /* 0x000000d10b057227 */ /* 0x000fc800078e00ff */
[----:B------:R-:W-:Y:S01]  /*6060*/  IMAD.HI.U32 R43, R11, R214, RZ ;  /* 0x000000d60b2b7227 */ /* 0x000fe200078e00ff */
[----:B------:R-:W-:-:S03]  /*6070*/  IABS R224, R91 ;  /* 0x0000005b00e07213 */ /* 0x000fc60000000000 */
[--C-:B------:R-:W-:Y:S01]  /*6080*/  @!P5 IMAD.IADD R213, R213, 0x1, -R250.reuse ;  /* 0x00000001d5d5d824 */ /* 0x100fe200078e0afa */
[----:B------:R-:W-:Y:S01]  /*6090*/  ISETP.GE.AND P5, PT, R113, RZ, PT ;  /* 0x000000ff7100720c */ /* 0x000fe20003fa6270 */
[----:B------:R-:W-:Y:S02]  /*60a0*/  IMAD.MOV R5, RZ, RZ, -R5 ;  /* 0x000000ffff057224 */ /* 0x000fe400078e0a05 */
[----:B------:R-:W-:Y:S02]  /*60b0*/  @!P6 IMAD.IADD R2, R2, 0x1, -R250 ;  /* 0x000000010202e824 */ /* 0x000fe400078e0afa */
[----:B------:R-:W-:Y:S02]  /*60c0*/  IMAD.MOV R43, RZ, RZ, -R43 ;  /* 0x000000ffff2b7224 */ /* 0x000fe400078e0a2b */
[----:B------:R-:W-:Y:S01]  /*60d0*/  IMAD.MOV.U32 R113, RZ, RZ, R145 ;  /* 0x000000ffff717224 */ /* 0x000fe200078e0091 */
[C---:B------:R-:W-:Y:S01]  /*60e0*/  ISETP.GT.U32.AND P6, PT, R250.reuse, R2, PT ;  /* 0x00000002fa00720c */ /* 0x040fe20003fc4070 */
[----:B------:R-:W-:-:S02]  /*60f0*/  IMAD R209, R250, R5, R209 ;  /* 0x00000005fad17224 */ /* 0x000fc400078e02d1 */
[C---:B------:R-:W-:Y:S02]  /*6100*/  IMAD R214, R250.reuse, R43, R214 ;  /* 0x0000002bfad67224 */ /* 0x040fe400078e02d6 */
[----:B------:R-:W-:Y:S01]  /*6110*/  @!P0 IMAD.MOV R113, RZ, RZ, -R113 ;  /* 0x000000ffff718224 */ /* 0x000fe200078e0a71 */
[----:B------:R-:W-:Y:S01]  /*6120*/  ISETP.GT.U32.AND P0, PT, R250, R217, PT ;  /* 0x000000d9fa00720c */ /* 0x000fe20003f04070 */
[----:B------:R-:W-:Y:S02]  /*6130*/  IMAD.MOV.U32 R5, RZ, RZ, R218 ;  /* 0x000000ffff057224 */ /* 0x000fe400078e00da */
[----:B------:R-:W-:-:S04]  /*6140*/  IMAD.HI.U32 R43, R11, R224, RZ ;  /* 0x000000e00b2b7227 */ /* 0x000fc800078e00ff */
[----:B------:R-:W-:Y:S02]  /*6150*/  IMAD.MOV.U32 R145, RZ, RZ, R221 ;  /* 0x000000ffff917224 */ /* 0x000fe400078e00dd */
[----:B------:R-:W-:Y:S01]  /*6160*/  @!P4 IMAD.MOV R5, RZ, RZ, -R5 ;  /* 0x000000ffff05c224 */ /* 0x000fe200078e0a05 */
[C---:B------:R-:W-:Y:S01]  /*6170*/  ISETP.GT.U32.AND P4, PT, R250.reuse, R214, PT ;  /* 0x000000d6fa00720c */ /* 0x040fe20003f84070 */
[----:B------:R-:W-:Y:S02]  /*6180*/  IMAD.MOV R218, RZ, RZ, -R43 ;  /* 0x000000ffffda7224 */ /* 0x000fe400078e0a2b */
[----:B------:R-:W-:Y:S01]  /*6190*/  @!P2 IMAD.MOV R145, RZ, RZ, -R145 ;  /* 0x000000ffff91a224 */ /* 0x000fe200078e0a91 */
[C---:B------:R-:W-:Y:S01]  /*61a0*/  ISETP.GT.U32.AND P2, PT, R250.reuse, R213, PT ;  /* 0x000000d5fa00720c */ /* 0x040fe20003f44070 */
[----:B------:R-:W-:Y:S02]  /*61b0*/  IMAD.MOV.U32 R43, RZ, RZ, R210 ;  /* 0x000000ffff2b7224 */ /* 0x000fe400078e00d2 */
[----:B------:R-:W-:-:S02]  /*61c0*/  IMAD R210, R250, R218, R224 ;  /* 0x000000dafad27224 */ /* 0x000fc400078e02e0 */
[--C-:B------:R-:W-:Y:S02]  /*61d0*/  @!P6 IMAD.IADD R2, R2, 0x1, -R250.reuse ;  /* 0x000000010202e824 */ /* 0x100fe400078e0afa */
[--C-:B------:R-:W-:Y:S01]  /*61e0*/  @!P0 IMAD.IADD R217, R217, 0x1, -R250.reuse ;  /* 0x00000001d9d98824 */ /* 0x100fe200078e0afa */
[C---:B------:R-:W-:Y:S01]  /*61f0*/  ISETP.GT.U32.AND P6, PT, R250.reuse, R210, PT ;  /* 0x000000d2fa00720c */ /* 0x040fe20003fc4070 */
[----:B------:R-:W-:Y:S01]  /*6200*/  @!P1 IMAD.MOV R43, RZ, RZ, -R43 ;  /* 0x000000ffff2b9224 */ /* 0x000fe200078e0a2b */
[----:B------:R-:W-:Y:S01]  /*6210*/  ISETP.GT.U32.AND P0, PT, R250, R209, PT ;  /* 0x000000d1fa00720c */ /* 0x000fe20003f04070 */
[--C-:B------:R-:W-:Y:S01]  /*6220*/  @!P4 IMAD.IADD R214, R214, 0x1, -R250.reuse ;  /* 0x00000001d6d6c824 */ /* 0x100fe200078e0afa */
[----:B------:R-:W-:Y:S01]  /*6230*/  ISETP.GE.AND P1, PT, R59, RZ, PT ;  /* 0x000000ff3b00720c */ /* 0x000fe20003f26270 */
[----:B------:R-:W-:Y:S01]  /*6240*/  IMAD.MOV.U32 R59, RZ, RZ, R217 ;  /* 0x000000ffff3b7224 */ /* 0x000fe200078e00d9 */
[----:B------:R-:W-:Y:S01]  /*6250*/  IABS R222, R123 ;  /* 0x0000007b00de7213 */ /* 0x000fe20000000000 */
[----:B------:R-:W-:Y:S01]  /*6260*/  @!P2 IMAD.IADD R213, R213, 0x1, -R250 ;  /* 0x00000001d5d5a824 */ /* 0x000fe200078e0afa */
[----:B------:R-:W-:Y:S01]  /*6270*/  ISETP.GE.AND P2, PT, R107, RZ, PT ;  /* 0x000000ff6b00720c */ /* 0x000fe20003f46270 */
[----:B------:R-:W-:Y:S01]  /*6280*/  @!P3 IMAD.MOV R59, RZ, RZ, -R59 ;  /* 0x000000ffff3bb224 */ /* 0x000fe200078e0a3b */
[----:B------:R-:W-:Y:S01]  /*6290*/  ISETP.GT.U32.AND P3, PT, R250, R214, PT ;  /* 0x000000d6fa00720c */ /* 0x000fe20003f64070 */
[----:B------:R-:W-:Y:S01]  /*62a0*/  IMAD.HI.U32 R107, R11, R222, RZ ;  /* 0x000000de0b6b7227 */ /* 0x000fe200078e00ff */
[----:B------:R-:W-:-:S03]  /*62b0*/  IABS R218, R139 ;  /* 0x0000008b00da7213 */ /* 0x000fc60000000000 */
[--C-:B------:R-:W-:Y:S02]  /*62c0*/  @!P6 IMAD.IADD R210, R210, 0x1, -R250.reuse ;  /* 0x00000001d2d2e824 */ /* 0x100fe400078e0afa */
[----:B------:R-:W-:Y:S02]  /*62d0*/  IMAD.MOV R107, RZ, RZ, -R107 ;  /* 0x000000ffff6b7224 */ /* 0x000fe400078e0a6b */
[----:B------:R-:W-:Y:S01]  /*62e0*/  @!P0 IMAD.IADD R209, R209, 0x1, -R250 ;  /* 0x00000001d1d18824 */ /* 0x000fe200078e0afa */
[----:B------:R-:W-:Y:S02]  /*62f0*/  ISETP.GE.AND P0, PT, R91, RZ, PT ;  /* 0x000000ff5b00720c */ /* 0x000fe40003f06270 */
[----:B------:R-:W-:Y:S01]  /*6300*/  IABS R91, R154 ;  /* 0x0000009a005b7213 */ /* 0x000fe20000000000 */
[C---:B------:R-:W-:Y:S01]  /*6310*/  IMAD R217, R250.reuse, R107, R222 ;  /* 0x0000006bfad97224 */ /* 0x040fe200078e02de */
[----:B------:R-:W-:Y:S01]  /*6320*/  ISETP.GE.AND P4, PT, R75, RZ, PT ;  /* 0x000000ff4b00720c */ /* 0x000fe20003f86270 */
[----:B------:R-:W-:Y:S01]  /*6330*/  IMAD.MOV.U32 R75, RZ, RZ, R213 ;  /* 0x000000ffff4b7224 */ /* 0x000fe200078e00d5 */
[----:B------:R-:W-:Y:S01]  /*6340*/  ISETP.GT.U32.AND P6, PT, R250, R210, PT ;  /* 0x000000d2fa00720c */ /* 0x000fe20003fc4070 */
[----:B------:R-:W-:-:S04]  /*6350*/  IMAD.HI.U32 R107, R11, R218, RZ ;  /* 0x000000da0b6b7227 */ /* 0x000fc800078e00ff */
[----:B------:R-:W-:Y:S02]  /*6360*/  IMAD.MOV.U32 R213, RZ, RZ, R91 ;  /* 0x000000ffffd57224 */ /* 0x000fe400078e005b */
[----:B------:R-:W-:Y:S02]  /*6370*/  @!P3 IMAD.IADD R214, R214, 0x1, -R250 ;  /* 0x00000001d6d6b824 */ /* 0x000fe400078e0afa */
[----:B------:R-:W-:Y:S02]  /*6380*/  IMAD.MOV.U32 R91, RZ, RZ, R2 ;  /* 0x000000ffff5b7224 */ /* 0x000fe400078e0002 */
[----:B------:R-:W-:Y:S01]  /*6390*/  @!P5 IMAD.MOV R75, RZ, RZ, -R75 ;  /* 0x000000ffff4bd224 */ /* 0x000fe200078e0a4b */
[C---:B------:R-:W-:Y:S01]  /*63a0*/  ISETP.GT.U32.AND P5, PT, R250.reuse, R209, PT ;  /* 0x000000d1fa00720c */ /* 0x040fe20003fa4070 */
[----:B------:R-:W-:Y:S02]  /*63b0*/  IMAD.MOV R2, RZ, RZ, -R107 ;  /* 0x000000ffff027224 */ /* 0x000fe400078e0a6b */
[----:B------:R-:W-:Y:S01]  /*63c0*/  IMAD.MOV.U32 R107, RZ, RZ, R214 ;  /* 0x000000ffff6b7224 */ /* 0x000fe200078e00d6 */
[C---:B------:R-:W-:Y:S01]  /*63d0*/  ISETP.GT.U32.AND P3, PT, R250.reuse, R217, PT ;  /* 0x000000d9fa00720c */ /* 0x040fe20003f64070 */
[----:B------:R-:W-:-:S02]  /*63e0*/  IMAD R214, R250, R2, R218 ;  /* 0x00000002fad67224 */ /* 0x000fc400078e02da */
[----:B------:R-:W-:Y:S01]  /*63f0*/  @!P1 IMAD.MOV R91, RZ, RZ, -R91 ;  /* 0x000000ffff5b9224 */ /* 0x000fe200078e0a5b */
[----:B------:R-:W-:Y:S01]  /*6400*/  ISETP.GE.AND P1, PT, R123, RZ, PT ;  /* 0x000000ff7b00720c */ /* 0x000fe20003f26270 */
[----:B------:R-:W-:-:S04]  /*6410*/  IMAD.HI.U32 R123, R11, R213, RZ ;  /* 0x000000d50b7b7227 */ /* 0x000fc800078e00ff */
[--C-:B------:R-:W-:Y:S01]  /*6420*/  @!P6 IMAD.IADD R210, R210, 0x1, -R250.reuse ;  /* 0x00000001d2d2e824 */ /* 0x100fe200078e0afa */
[C---:B------:R-:W-:Y:S01]  /*6430*/  ISETP.GT.U32.AND P6, PT, R250.reuse, R214, PT ;  /* 0x000000d6fa00720c */ /* 0x040fe20003fc4070 */
[----:B------:R-:W-:Y:S01]  /*6440*/  IMAD.MOV R2, RZ, RZ, -R123 ;  /* 0x000000ffff027224 */ /* 0x000fe200078e0a7b */
[----:B------:R-:W-:Y:S01]  /*6450*/  IABS R123, R167 ;  /* 0x000000a7007b7213 */ /* 0x000fe20000000000 */
[--C-:B------:R-:W-:Y:S02]  /*6460*/  @!P5 IMAD.IADD R209, R209, 0x1, -R250.reuse ;  /* 0x00000001d1d1d824 */ /* 0x100fe400078e0afa */
[----:B------:R-:W-:Y:S02]  /*6470*/  IMAD R2, R250, R2, R213 ;  /* 0x00000002fa027224 */ /* 0x000fe400078e02d5 */
[----:B------:R-:W-:Y:S02]  /*6480*/  IMAD.MOV.U32 R213, RZ, RZ, R123 ;  /* 0x000000ffffd57224 */ /* 0x000fe400078e007b */
[----:B------:R-:W-:-:S02]  /*6490*/  @!P3 IMAD.IADD R217, R217, 0x1, -R250 ;  /* 0x00000001d9d9b824 */ /* 0x000fc400078e0afa */
[----:B------:R-:W-:Y:S01]  /*64a0*/  IMAD.MOV.U32 R123, RZ, RZ, R209 ;  /* 0x000000ffff7b7224 */ /* 0x000fe200078e00d1 */
[----:B------:R-:W-:Y:S01]  /*64b0*/  ISETP.GE.AND P3, PT, R167, RZ, PT ;  /* 0x000000ffa700720c */ /* 0x000fe20003f66270 */
[----:B------:R-:W-:Y:S01]  /*64c0*/  @!P6 IMAD.IADD R214, R214, 0x1, -R250 ;  /* 0x00000001d6d6e824 */ /* 0x000fe200078e0afa */
[----:B------:R-:W-:Y:S01]  /*64d0*/  IABS R167, R18 ;  /* 0x0000001200a77213 */ /* 0x000fe20000000000 */
[----:B------:R-:W-:Y:S01]  /*64e0*/  @!P4 IMAD.MOV R123, RZ, RZ, -R123 ;  /* 0x000000ffff7bc224 */ /* 0x000fe200078e0a7b */
[C---:B------:R-:W-:Y:S01]  /*64f0*/  ISETP.GT.U32.AND P4, PT, R250.reuse, R217, PT ;  /* 0x000000d9fa00720c */ /* 0x040fe20003f84070 */
[----:B------:R-:W-:Y:S01]  /*6500*/  IMAD.HI.U32 R221, R11, R213, RZ ;  /* 0x000000d50bdd7227 */ /* 0x000fe200078e00ff */
[----:B------:R-:W-:-:S03]  /*6510*/  ISETP.GT.U32.AND P6, PT, R250, R214, PT ;  /* 0x000000d6fa00720c */ /* 0x000fc60003fc4070 */
[----:B------:R-:W-:Y:S01]  /*6520*/  @!P2 IMAD.MOV R107, RZ, RZ, -R107 ;  /* 0x000000ffff6ba224 */ /* 0x000fe200078e0a6b */
[----:B------:R-:W-:Y:S01]  /*6530*/  ISETP.GE.AND P2, PT, R139, RZ, PT ;  /* 0x000000ff8b00720c */ /* 0x000fe20003f46270 */
[----:B------:R-:W-:-:S04]  /*6540*/  IMAD.HI.U32 R209, R11, R167, RZ ;  /* 0x000000a70bd17227 */ /* 0x000fc800078e00ff */
[----:B------:R-:W-:Y:S02]  /*6550*/  IMAD.MOV.U32 R139, RZ, RZ, R210 ;  /* 0x000000ffff8b7224 */ /* 0x000fe400078e00d2 */
[----:B------:R-:W-:Y:S02]  /*6560*/  IMAD.MOV R221, RZ, RZ, -R221 ;  /* 0x000000ffffdd7224 */ /* 0x000fe400078e0add */
[----:B------:R-:W-:Y:S02]  /*6570*/  IMAD.MOV R209, RZ, RZ, -R209 ;  /* 0x000000ffffd17224 */ /* 0x000fe400078e0ad1 */
[----:B------:R-:W-:Y:S01]  /*6580*/  @!P0 IMAD.MOV R139, RZ, RZ, -R139 ;  /* 0x000000ffff8b8224 */ /* 0x000fe200078e0a8b */
[C---:B------:R-:W-:Y:S01]  /*6590*/  ISETP.GT.U32.AND P0, PT, R250.reuse, R2, PT ;  /* 0x00000002fa00720c */ /* 0x040fe20003f04070 */
[C---:B------:R-:W-:Y:S02]  /*65a0*/  IMAD R213, R250.reuse, R221, R213 ;  /* 0x000000ddfad57224 */ /* 0x040fe400078e02d5 */
[----:B------:R-:W-:-:S02]  /*65b0*/  IMAD R167, R250, R209, R167 ;  /* 0x000000d1faa77224 */ /* 0x000fc400078e02a7 */
[--C-:B------:R-:W-:Y:S01]  /*65c0*/  @!P4 IMAD.IADD R217, R217, 0x1, -R250.reuse ;  /* 0x00000001d9d9c824 */ /* 0x100fe200078e0afa */
[----:B------:R-:W-:Y:S01]  /*65d0*/  ISETP.GT.U32.AND P4, PT, R250, R213, PT ;  /* 0x000000d5fa00720c */ /* 0x000fe20003f84070 */
[--C-:B------:R-:W-:Y:S01]  /*65e0*/  @!P6 IMAD.IADD R214, R214, 0x1, -R250.reuse ;  /* 0x00000001d6d6e824 */ /* 0x100fe200078e0afa */
[----:B------:R-:W-:Y:S02]  /*65f0*/  ISETP.GT.U32.AND P6, PT, R250, R167, PT ;  /* 0x000000a7fa00720c */ /* 0x000fe40003fc4070 */
[----:B------:R-:W-:Y:S02]  /*6600*/  ISETP.GE.AND P5, PT, R154, RZ, PT ;  /* 0x000000ff9a00720c */ /* 0x000fe40003fa6270 */
[----:B------:R-:W-:Y:S01]  /*6610*/  IABS R154, R161 ;  /* 0x000000a1009a7213 */ /* 0x000fe20000000000 */
[----:B------:R-:W-:Y:S01]  /*6620*/  @!P0 IMAD.IADD R2, R2, 0x1, -R250 ;  /* 0x0000000102028824 */ /* 0x000fe200078e0afa */
[----:B------:R-:W-:-:S03]  /*6630*/  IABS R218, R156 ;  /* 0x0000009c00da7213 */ /* 0x000fc60000000000 */
[----:B------:R-:W-:Y:S01]  /*6640*/  IMAD.MOV.U32 R210, RZ, RZ, R154 ;  /* 0x000000ffffd27224 */ /* 0x000fe200078e009a */
[----:B------:R-:W-:Y:S01]  /*6650*/  IABS R209, R173 ;  /* 0x000000ad00d17213 */ /* 0x000fe20000000000 */
[----:B------:R-:W-:Y:S01]  /*6660*/  @!P4 IMAD.IADD R213, R213, 0x1, -R250 ;  /* 0x00000001d5d5c824 */ /* 0x000fe200078e0afa */
[----:B------:R-:W-:Y:S01]  /*6670*/  ISETP.GT.U32.AND P4, PT, R250, R2, PT ;  /* 0x00000002fa00720c */ /* 0x000fe20003f84070 */
[----:B------:R-:W-:-:S04]  /*6680*/  IMAD.HI.U32 R154, R11, R210, RZ ;  /* 0x000000d20b9a7227 */ /* 0x000fc800078e00ff */
[----:B------:R-:W-:-:S04]  /*6690*/  IMAD.HI.U32 R221, R11, R218, RZ ;  /* 0x000000da0bdd7227 */ /* 0x000fc800078e00ff */
[----:B------:R-:W-:Y:S01]  /*66a0*/  @!P6 IMAD.IADD R167, R167, 0x1, -R250 ;  /* 0x00000001a7a7e824 */ /* 0x000fe200078e0afa */
[----:B------:R-:W-:Y:S01]  /*66b0*/  ISETP.GT.U32.AND P6, PT, R250, R213, PT ;  /* 0x000000d5fa00720c */ /* 0x000fe20003fc4070 */
[----:B------:R-:W-:Y:S02]  /*66c0*/  IMAD.MOV R154, RZ, RZ, -R154 ;  /* 0x000000ffff9a7224 */ /* 0x000fe400078e0a9a */
[----:B------:R-:W-:Y:S01]  /*66d0*/  IMAD.HI.U32 R222, R11, R209, RZ ;  /* 0x000000d10bde7227 */ /* 0x000fe200078e00ff */
[----:B------:R-:W-:-:S03]  /*66e0*/  ISETP.GE.AND P0, PT, R18, RZ, PT ;  /* 0x000000ff1200720c */ /* 0x000fc60003f06270 */
[----:B------:R-:W-:Y:S02]  /*66f0*/  IMAD.MOV R221, RZ, RZ, -R221 ;  /* 0x000000ffffdd7224 */ /* 0x000fe400078e0add */
[C---:B------:R-:W-:Y:S02]  /*6700*/  IMAD R210, R250.reuse, R154, R210 ;  /* 0x0000009afad27224 */ /* 0x040fe400078e02d2 */
[----:B------:R-:W-:Y:S02]  /*6710*/  IMAD.MOV R222, RZ, RZ, -R222 ;  /* 0x000000ffffde7224 */ /* 0x000fe400078e0ade */
[C---:B------:R-:W-:Y:S02]  /*6720*/  IMAD R218, R250.reuse, R221, R218 ;  /* 0x000000ddfada7224 */ /* 0x040fe400078e02da */
[----:B------:R-:W-:Y:S02]  /*6730*/  IMAD.MOV.U32 R18, RZ, RZ, R214 ;  /* 0x000000ffff127224 */ /* 0x000fe400078e00d6 */
[----:B------:R-:W-:-:S02]  /*6740*/  IMAD R214, R250, R222, R209 ;  /* 0x000000defad67224 */ /* 0x000fc400078e02d1 */
[----:B------:R-:W-:Y:S01]  /*6750*/  @!P4 IMAD.IADD R2, R2, 0x1, -R250 ;  /* 0x000000010202c824 */ /* 0x000fe200078e0afa */
[C---:B------:R-:W-:Y:S01]  /*6760*/  ISETP.GT.U32.AND P4, PT, R250.reuse, R210, PT ;  /* 0x000000d2fa00720c */ /* 0x040fe20003f84070 */
[----:B------:R-:W-:Y:S02]  /*6770*/  IMAD.MOV.U32 R154, RZ, RZ, R217 ;  /* 0x000000ffff9a7224 */ /* 0x000fe400078e00d9 */
[----:B------:R-:W-:Y:S01]  /*6780*/  @!P2 IMAD.MOV R18, RZ, RZ, -R18 ;  /* 0x000000ffff12a224 */ /* 0x000fe200078e0a12 */
[C---:B------:R-:W-:Y:S01]  /*6790*/  ISETP.GT.U32.AND P2, PT, R250.reuse, R218, PT ;  /* 0x000000dafa00720c */ /* 0x040fe20003f44070 */
[----:B------:R-:W-:Y:S01]  /*67a0*/  @!P6 IMAD.IADD R213, R213, 0x1, -R250 ;  /* 0x00000001d5d5e824 */ /* 0x000fe200078e0afa */
[C---:B------:R-:W-:Y:S01]  /*67b0*/  ISETP.GT.U32.AND P6, PT, R250.reuse, R214, PT ;  /* 0x000000d6fa00720c */ /* 0x040fe20003fc4070 */
[----:B------:R-:W-:Y:S01]  /*67c0*/  @!P1 IMAD.MOV R154, RZ, RZ, -R154 ;  /* 0x000000ffff9a9224 */ /* 0x000fe200078e0a9a */
[----:B------:R-:W-:Y:S02]  /*67d0*/  IABS R221, R181 ;  /* 0x000000b500dd7213 */ /* 0x000fe40000000000 */
[----:B------:R-:W-:-:S03]  /*67e0*/  ISETP.GT.U32.AND P1, PT, R250, R167, PT ;  /* 0x000000a7fa00720c */ /* 0x000fc60003f24070 */
[----:B------:R-:W-:Y:S01]  /*67f0*/  IMAD.HI.U32 R209, R11, R221, RZ ;  /* 0x000000dd0bd17227 */ /* 0x000fe200078e00ff */
[----:B------:R-:W-:-:S03]  /*6800*/  IABS R217, R189 ;  /* 0x000000bd00d97213 */ /* 0x000fc60000000000 */
[--C-:B------:R-:W-:Y:S02]  /*6810*/  @!P4 IMAD.IADD R210, R210, 0x1, -R250.reuse ;  /* 0x00000001d2d2c824 */ /* 0x100fe400078e0afa */
[----:B------:R-:W-:Y:S02]  /*6820*/  IMAD.MOV R209, RZ, RZ, -R209 ;  /* 0x000000ffffd17224 */ /* 0x000fe400078e0ad1 */
[--C-:B------:R-:W-:Y:S02]  /*6830*/  @!P2 IMAD.IADD R218, R218, 0x1, -R250.reuse ;  /* 0x00000001dadaa824 */ /* 0x100fe400078e0afa */
[--C-:B------:R-:W-:Y:S01]  /*6840*/  @!P6 IMAD.IADD R214, R214, 0x1, -R250.reuse ;  /* 0x00000001d6d6e824 */ /* 0x100fe200078e0afa */
[C---:B------:R-:W-:Y:S01]  /*6850*/  ISETP.GT.U32.AND P6, PT, R250.reuse, R210, PT ;  /* 0x000000d2fa00720c */ /* 0x040fe20003fc4070 */
[C---:B------:R-:W-:Y:S01]  /*6860*/  IMAD R209, R250.reuse, R209, R221 ;  /* 0x000000d1fad17224 */ /* 0x040fe200078e02dd */
[----:B------:R-:W-:Y:S01]  /*6870*/  IABS R221, R208 ;  /* 0x000000d000dd7213 */ /* 0x000fe20000000000 */
[----:B------:R-:W-:Y:S01]  /*6880*/  @!P1 IMAD.IADD R167, R167, 0x1, -R250 ;  /* 0x00000001a7a79824 */ /* 0x000fe200078e0afa */
[----:B------:R-:W-:Y:S01]  /*6890*/  ISETP.GT.U32.AND P4, PT, R250, R218, PT ;  /* 0x000000dafa00720c */ /* 0x000fe20003f84070 */
[----:B------:R-:W-:Y:S01]  /*68a0*/  IMAD.HI.U32 R222, R11, R217, RZ ;  /* 0x000000d90bde7227 */ /* 0x000fe200078e00ff */
[----:B------:R-:W-:-:S02]  /*68b0*/  ISETP.GE.AND P2, PT, R161, RZ, PT ;  /* 0x000000ffa100720c */ /* 0x000fc40003f46270 */
[----:B------:R-:W-:Y:S01]  /*68c0*/  ISETP.GE.AND P1, PT, R156, RZ, PT ;  /* 0x000000ff9c00720c */ /* 0x000fe20003f26270 */
[----:B------:R-:W-:Y:S02]  /*68d0*/  IMAD.MOV.U32 R161, RZ, RZ, R213 ;  /* 0x000000ffffa17224 */ /* 0x000fe400078e00d5 */
[----:B------:R-:W-:Y:S02]  /*68e0*/  IMAD.MOV R222, RZ, RZ, -R222 ;  /* 0x000000ffffde7224 */ /* 0x000fe400078e0ade */
[----:B------:R-:W-:Y:S02]  /*68f0*/  IMAD.MOV.U32 R156, RZ, RZ, R2 ;  /* 0x000000ffff9c7224 */ /* 0x000fe400078e0002 */
[----:B------:R-:W-:Y:S01]  /*6900*/  @!P0 IMAD.MOV R167, RZ, RZ, -R167 ;  /* 0x000000ffffa78224 */ /* 0x000fe200078e0aa7 */
[C---:B------:R-:W-:Y:S01]  /*6910*/  ISETP.GT.U32.AND P0, PT, R250.reuse, R209, PT ;  /* 0x000000d1fa00720c */ /* 0x040fe20003f04070 */
[----:B------:R-:W-:Y:S02]  /*6920*/  IMAD.MOV.U32 R213, RZ, RZ, R221 ;  /* 0x000000ffffd57224 */ /* 0x000fe400078e00dd */
[----:B------:R-:W-:Y:S01]  /*6930*/  @!P3 IMAD.MOV R161, RZ, RZ, -R161 ;  /* 0x000000ffffa1b224 */ /* 0x000fe200078e0aa1 */
[----:B------:R-:W-:Y:S01]  /*6940*/  ISETP.GE.AND P3, PT, R173, RZ, PT ;  /* 0x000000ffad00720c */ /* 0x000fe20003f66270 */
[----:B------:R-:W-:Y:S01]  /*6950*/  @!P5 IMAD.MOV R156, RZ, RZ, -R156 ;  /* 0x000000ffff9cd224 */ /* 0x000fe200078e0a9c */
[C---:B------:R-:W-:Y:S01]  /*6960*/  ISETP.GT.U32.AND P5, PT, R250.reuse, R214, PT ;  /* 0x000000d6fa00720c */ /* 0x040fe20003fa4070 */
[----:B------:R-:W-:-:S02]  /*6970*/  IMAD R2, R250, R222, R217 ;  /* 0x000000defa027224 */ /* 0x000fc400078e02d9 */
[----:B------:R-:W-:-:S04]  /*6980*/  IMAD.HI.U32 R173, R11, R213, RZ ;  /* 0x000000d50bad7227 */ /* 0x000fc800078e00ff */
[--C-:B------:R-:W-:Y:S01]  /*6990*/  @!P6 IMAD.IADD R210, R210, 0x1, -R250.reuse ;  /* 0x00000001d2d2e824 */ /* 0x100fe200078e0afa */
[----:B------:R-:W-:Y:S01]  /*69a0*/  ISETP.GT.U32.AND P6, PT, R250, R2, PT ;  /* 0x00000002fa00720c */ /* 0x000fe20003fc4070 */
[----:B------:R-:W-:Y:S02]  /*69b0*/  IMAD.MOV R173, RZ, RZ, -R173 ;  /* 0x000000ffffad7224 */ /* 0x000fe400078e0aad */
[--C-:B------:R-:W-:Y:S02]  /*69c0*/  @!P4 IMAD.IADD R218, R218, 0x1, -R250.reuse ;  /* 0x00000001dadac824 */ /* 0x100fe400078e0afa */
[----:B------:R-:W-:Y:S01]  /*69d0*/  IMAD R213, R250, R173, R213 ;  /* 0x000000adfad57224 */ /* 0x000fe200078e02d5 */
[----:B------:R-:W-:Y:S01]  /*69e0*/  IABS R221, R197 ;  /* 0x000000c500dd7213 */ /* 0x000fe20000000000 */
[----:B------:R-:W-:Y:S02]  /*69f0*/  @!P0 IMAD.IADD R209, R209, 0x1, -R250 ;  /* 0x00000001d1d18824 */ /* 0x000fe400078e0afa */
[----:B------:R-:W-:Y:S01]  /*6a00*/  IMAD.MOV.U32 R173, RZ, RZ, R218 ;  /* 0x000000ffffad7224 */ /* 0x000fe200078e00da */
[----:B------:R-:W-:Y:S01]  /*6a10*/  IABS R229, R205 ;  /* 0x000000cd00e57213 */ /* 0x000fe20000000000 */
[----:B------:R-:W-:Y:S01]  /*6a20*/  @!P5 IMAD.IADD R214, R214, 0x1, -R250 ;  /* 0x00000001d6d6d824 */ /* 0x000fe200078e0afa */
[----:B------:R-:W-:Y:S01]  /*6a30*/  ISETP.GE.AND P5, PT, R189, RZ, PT ;  /* 0x000000ffbd00720c */ /* 0x000fe20003fa6270 */
[----:B------:R-:W-:Y:S01]  /*6a40*/  @!P1 IMAD.MOV R173, RZ, RZ, -R173 ;  /* 0x000000ffffad9224 */ /* 0x000fe200078e0aad */
[----:B------:R-:W-:Y:S01]  /*6a50*/  ISETP.GT.U32.AND P1, PT, R250, R209, PT ;  /* 0x000000d1fa00720c */ /* 0x000fe20003f24070 */
[----:B------:R-:W-:Y:S01]  /*6a60*/  IMAD.HI.U32 R189, R11, R221, RZ ;  /* 0x000000dd0bbd7227 */ /* 0x000fe200078e00ff */
[----:B------:R-:W-:-:S02]  /*6a70*/  ISETP.GE.AND P4, PT, R181, RZ, PT ;  /* 0x000000ffb500720c */ /* 0x000fc40003f86270 */
[----:B------:R-:W-:Y:S01]  /*6a80*/  ISETP.GE.AND P0, PT, R208, RZ, PT ;  /* 0x000000ffd000720c */ /* 0x000fe20003f06270 */
[----:B------:R-:W-:Y:S01]  /*6a90*/  @!P6 IMAD.IADD R2, R2, 0x1, -R250 ;  /* 0x000000010202e824 */ /* 0x000fe200078e0afa */
[----:B------:R-:W-:Y:S01]  /*6aa0*/  ISETP.GT.U32.AND P6, PT, R250, R213, PT ;  /* 0x000000d5fa00720c */ /* 0x000fe20003fc4070 */
[----:B------:R-:W-:Y:S02]  /*6ab0*/  IMAD.MOV.U32 R181, RZ, RZ, R210 ;  /* 0x000000ffffb57224 */ /* 0x000fe400078e00d2 */
[----:B------:R-:W-:-:S04]  /*6ac0*/  IMAD.HI.U32 R208, R11, R229, RZ ;  /* 0x000000e50bd07227 */ /* 0x000fc800078e00ff */
[----:B------:R-:W-:Y:S02]  /*6ad0*/  IMAD.MOV R210, RZ, RZ, -R189 ;  /* 0x000000ffffd27224 */ /* 0x000fe400078e0abd */
[----:B------:R-:W-:Y:S02]  /*6ae0*/  IMAD.MOV R208, RZ, RZ, -R208 ;  /* 0x000000ffffd07224 */ /* 0x000fe400078e0ad0 */
[C---:B------:R-:W-:Y:S02]  /*6af0*/  IMAD R221, R250.reuse, R210, R221 ;  /* 0x000000d2fadd7224 */ /* 0x040fe400078e02dd */
[C---:B------:R-:W-:Y:S02]  /*6b00*/  IMAD R229, R250.reuse, R208, R229 ;  /* 0x000000d0fae57224 */ /* 0x040fe400078e02e5 */
[--C-:B------:R-:W-:Y:S01]  /*6b10*/  @!P1 IMAD.IADD R209, R209, 0x1, -R250.reuse ;  /* 0x00000001d1d19824 */ /* 0x100fe200078e0afa */
[C---:B------:R-:W-:Y:S01]  /*6b20*/  ISETP.GT.U32.AND P1, PT, R250.reuse, R221, PT ;  /* 0x000000ddfa00720c */ /* 0x040fe20003f24070 */
[----:B------:R-:W-:Y:S01]  /*6b30*/  @!P2 IMAD.MOV R181, RZ, RZ, -R181 ;  /* 0x000000ffffb5a224 */ /* 0x000fe200078e0ab5 */
[C---:B------:R-:W-:Y:S01]  /*6b40*/  ISETP.GT.U32.AND P2, PT, R250.reuse, R2, PT ;  /* 0x00000002fa00720c */ /* 0x040fe20003f44070 */
[----:B------:R-:W-:Y:S01]  /*6b50*/  @!P6 IMAD.IADD R213, R213, 0x1, -R250 ;  /* 0x00000001d5d5e824 */ /* 0x000fe200078e0afa */
[----:B------:R-:W-:-:S02]  /*6b60*/  ISETP.GT.U32.AND P6, PT, R250, R229, PT ;  /* 0x000000e5fa00720c */ /* 0x000fc40003fc4070 */
[----:B------:R-:W-:Y:S01]  /*6b70*/  IABS R237, R201 ;  /* 0x000000c900ed7213 */ /* 0x000fe20000000000 */
[----:B------:R-:W-:Y:S01]  /*6b80*/  IMAD.MOV.U32 R189, RZ, RZ, R214 ;  /* 0x000000ffffbd7224 */ /* 0x000fe200078e00d6 */
[----:B------:R-:W-:-:S03]  /*6b90*/  IABS R245, R196 ;  /* 0x000000c400f57213 */ /* 0x000fc60000000000 */
[----:B------:R-:W-:-:S04]  /*6ba0*/  IMAD.HI.U32 R210, R11, R237, RZ ;  /* 0x000000ed0bd27227 */ /* 0x000fc800078e00ff */
[----:B------:R-:W-:Y:S02]  /*6bb0*/  @!P1 IMAD.IADD R221, R221, 0x1, -R250 ;  /* 0x00000001dddd9824 */ /* 0x000fe400078e0afa */
[----:B------:R-:W-:Y:S01]  /*6bc0*/  @!P3 IMAD.MOV R189, RZ, RZ, -R189 ;  /* 0x000000ffffbdb224 */ /* 0x000fe200078e0abd */
[----:B------:R-:W-:Y:S01]  /*6bd0*/  ISETP.GE.AND P3, PT, R197, RZ, PT ;  /* 0x000000ffc500720c */ /* 0x000fe20003f66270 */
[----:B------:R-:W-:Y:S02]  /*6be0*/  IMAD.MOV R210, RZ, RZ, -R210 ;  /* 0x000000ffffd27224 */ /* 0x000fe400078e0ad2 */
[--C-:B------:R-:W-:Y:S01]  /*6bf0*/  @!P2 IMAD.IADD R2, R2, 0x1, -R250.reuse ;  /* 0x000000010202a824 */ /* 0x100fe200078e0afa */
[----:B------:R-:W-:Y:S01]  /*6c00*/  ISETP.GE.AND P2, PT, R205, RZ, PT ;  /* 0x000000ffcd00720c */ /* 0x000fe20003f46270 */
[----:B------:R-:W-:Y:S01]  /*6c10*/  IMAD.MOV.U32 R197, RZ, RZ, R209 ;  /* 0x000000ffffc57224 */ /* 0x000fe200078e00d1 */
[----:B------:R-:W-:Y:S01]  /*6c20*/  IABS R208, R198 ;  /* 0x000000c600d07213 */ /* 0x000fe20000000000 */
[----:B------:R-:W-:Y:S01]  /*6c30*/  @!P6 IMAD.IADD R229, R229, 0x1, -R250 ;  /* 0x00000001e5e5e824 */ /* 0x000fe200078e0afa */
[C---:B------:R-:W-:Y:S01]  /*6c40*/  ISETP.GT.U32.AND P6, PT, R250.reuse, R221, PT ;  /* 0x000000ddfa00720c */ /* 0x040fe20003fc4070 */
[----:B------:R-:W-:-:S02]  /*6c50*/  IMAD R237, R250, R210, R237 ;  /* 0x000000d2faed7224 */ /* 0x000fc400078e02ed */
[----:B------:R-:W-:-:S04]  /*6c60*/  IMAD.HI.U32 R217, R11, R245, RZ ;  /* 0x000000f50bd97227 */ /* 0x000fc800078e00ff */
[----:B------:R-:W-:Y:S02]  /*6c70*/  IMAD.MOV.U32 R205, RZ, RZ, R2 ;  /* 0x000000ffffcd7224 */ /* 0x000fe400078e0002 */
[----:B------:R-:W-:Y:S01]  /*6c80*/  @!P4 IMAD.MOV R197, RZ, RZ, -R197 ;  /* 0x000000ffffc5c224 */ /* 0x000fe200078e0ac5 */
[----:B------:R-:W-:Y:S01]  /*6c90*/  ISETP.GT.U32.AND P4, PT, R250, R229, PT ;  /* 0x000000e5fa00720c */ /* 0x000fe20003f84070 */
[----:B------:R-:W-:-:S04]  /*6ca0*/  IMAD.HI.U32 R209, R11, R208, RZ ;  /* 0x000000d00bd17227 */ /* 0x000fc800078e00ff */
[----:B------:R-:W-:Y:S02]  /*6cb0*/  IMAD.MOV R217, RZ, RZ, -R217 ;  /* 0x000000ffffd97224 */ /* 0x000fe400078e0ad9 */
[----:B------:R-:W-:Y:S01]  /*6cc0*/  @!P5 IMAD.MOV R205, RZ, RZ, -R205 ;  /* 0x000000ffffcdd224 */ /* 0x000fe200078e0acd */
[C---:B------:R-:W-:Y:S01]  /*6cd0*/  ISETP.GT.U32.AND P5, PT, R250.reuse, R237, PT ;  /* 0x000000edfa00720c */ /* 0x040fe20003fa4070 */
[----:B------:R-:W-:Y:S01]  /*6ce0*/  IMAD.MOV R2, RZ, RZ, -R209 ;  /* 0x000000ffff027224 */ /* 0x000fe200078e0ad1 */
[C---:B------:R-:W-:Y:S01]  /*6cf0*/  ISETP.GT.U32.AND P1, PT, R250.reuse, R213, PT ;  /* 0x000000d5fa00720c */ /* 0x040fe20003f24070 */
[C---:B------:R-:W-:Y:S02]  /*6d00*/  IMAD R245, R250.reuse, R217, R245 ;  /* 0x000000d9faf57224 */ /* 0x040fe400078e02f5 */
[C---:B------:R-:W-:Y:S02]  /*6d10*/  IMAD R2, R250.reuse, R2, R208 ;  /* 0x00000002fa027224 */ /* 0x040fe400078e02d0 */
[--C-:B------:R-:W-:Y:S01]  /*6d20*/  @!P6 IMAD.IADD R221, R221, 0x1, -R250.reuse ;  /* 0x00000001dddde824 */ /* 0x100fe200078e0afa */
[C---:B------:R-:W-:Y:S01]  /*6d30*/  ISETP.GT.U32.AND P6, PT, R250.reuse, R245, PT ;  /* 0x000000f5fa00720c */ /* 0x040fe20003fc4070 */
[----:B------:R-:W-:Y:S01]  /*6d40*/  @!P4 IMAD.IADD R229, R229, 0x1, -R250 ;  /* 0x00000001e5e5c824 */ /* 0x000fe200078e0afa */
[----:B------:R-:W-:-:S03]  /*6d50*/  ISETP.GT.U32.AND P4, PT, R250, R2, PT ;  /* 0x00000002fa00720c */ /* 0x000fc60003f84070 */
[--C-:B------:R-:W-:Y:S02]  /*6d60*/  @!P5 IMAD.IADD R237, R237, 0x1, -R250.reuse ;  /* 0x00000001ededd824 */ /* 0x100fe400078e0afa */
[--C-:B------:R-:W-:Y:S01]  /*6d70*/  @!P1 IMAD.IADD R213, R213, 0x1, -R250.reuse ;  /* 0x00000001d5d59824 */ /* 0x100fe200078e0afa */
[----:B------:R-:W-:Y:S02]  /*6d80*/  IABS R210, R192 ;  /* 0x000000c000d27213 */ /* 0x000fe40000000000 */
[----:B------:R-:W-:Y:S01]  /*6d90*/  ISETP.GT.U32.AND P5, PT, R250, R237, PT ;  /* 0x000000edfa00720c */ /* 0x000fe20003fa4070 */
[----:B------:R-:W-:Y:S01]  /*6da0*/  @!P0 IMAD.MOV R213, RZ, RZ, -R213 ;  /* 0x000000ffffd58224 */ /* 0x000fe200078e0ad5 */
[----:B------:R-:W-:Y:S01]  /*6db0*/  ISETP.GE.AND P0, PT, R196, RZ, PT ;  /* 0x000000ffc400720c */ /* 0x000fe20003f06270 */
[----:B------:R-:W-:Y:S01]  /*6dc0*/  @!P6 IMAD.IADD R245, R245, 0x1, -R250 ;  /* 0x00000001f5f5e824 */ /* 0x000fe200078e0afa */
[----:B------:R-:W-:Y:S02]  /*6dd0*/  IABS R214, R163 ;  /* 0x000000a300d67213 */ /* 0x000fe40000000000 */
[----:B------:R-:W-:Y:S01]  /*6de0*/  ISETP.GE.AND P1, PT, R201, RZ, PT ;  /* 0x000000ffc900720c */ /* 0x000fe20003f26270 */
[----:B------:R-:W-:Y:S01]  /*6df0*/  IMAD.HI.U32 R201, R11, R210, RZ ;  /* 0x000000d20bc97227 */ /* 0x000fe200078e00ff */
[----:B------:R-:W-:-:S02]  /*6e00*/  IABS R196, R193 ;  /* 0x000000c100c47213 */ /* 0x000fc40000000000 */
[----:B------:R-:W-:Y:S01]  /*6e10*/  ISETP.GE.AND P6, PT, R198, RZ, PT ;  /* 0x000000ffc600720c */ /* 0x000fe20003fc6270 */
[----:B------:R-:W-:Y:S01]  /*6e20*/  @!P4 IMAD.IADD R2, R2, 0x1, -R250 ;  /* 0x000000010202c824 */ /* 0x000fe200078e0afa */
[----:B------:R-:W-:Y:S01]  /*6e30*/  ISETP.GT.U32.AND P4, PT, R250, R245, PT ;  /* 0x000000f5fa00720c */ /* 0x000fe20003f84070 */
[----:B------:R-:W-:-:S04]  /*6e40*/  IMAD.HI.U32 R208, R11, R214, RZ ;  /* 0x000000d60bd07227 */ /* 0x000fc800078e00ff */
[----:B------:R-:W-:Y:S02]  /*6e50*/  IMAD.MOV R201, RZ, RZ, -R201 ;  /* 0x000000ffffc97224 */ /* 0x000fe400078e0ac9 */
[----:B------:R-:W-:-:S04]  /*6e60*/  IMAD.HI.U32 R198, R11, R196, RZ ;  /* 0x000000c40bc67227 */ /* 0x000fc800078e00ff */
[----:B------:R-:W-:Y:S02]  /*6e70*/  IMAD.MOV R208, RZ, RZ, -R208 ;  /* 0x000000ffffd07224 */ /* 0x000fe400078e0ad0 */
[C---:B------:R-:W-:Y:S02]  /*6e80*/  IMAD R210, R250.reuse, R201, R210 ;  /* 0x000000c9fad27224 */ /* 0x040fe400078e02d2 */
[----:B------:R-:W-:Y:S02]  /*6e90*/  @!P5 IMAD.IADD R237, R237, 0x1, -R250 ;  /* 0x00000001ededd824 */ /* 0x000fe400078e0afa */
[----:B------:R-:W-:Y:S02]  /*6ea0*/  IMAD.MOV R198, RZ, RZ, -R198 ;  /* 0x000000ffffc67224 */ /* 0x000fe400078e0ac6 */
[C---:B------:R-:W-:Y:S02]  /*6eb0*/  IMAD R214, R250.reuse, R208, R214 ;  /* 0x000000d0fad67224 */ /* 0x040fe400078e02d6 */
[----:B------:R-:W-:-:S02]  /*6ec0*/  IMAD R196, R250, R198, R196 ;  /* 0x000000c6fac47224 */ /* 0x000fc400078e02c4 */
[----:B------:R-:W-:Y:S01]  /*6ed0*/  @!P1 IMAD.MOV R237, RZ, RZ, -R237 ;  /* 0x000000ffffed9224 */ /* 0x000fe200078e0aed */
[C---:B------:R-:W-:Y:S01]  /*6ee0*/  ISETP.GT.U32.AND P1, PT, R250.reuse, R210, PT ;  /* 0x000000d2fa00720c */ /* 0x040fe20003f24070 */
[----:B------:R-:W-:Y:S01]  /*6ef0*/  @!P4 IMAD.IADD R245, R245, 0x1, -R250 ;  /* 0x00000001f5f5c824 */ /* 0x000fe200078e0afa */
[C---:B------:R-:W-:Y:S02]  /*6f00*/  ISETP.GT.U32.AND P5, PT, R250.reuse, R214, PT ;  /* 0x000000d6fa00720c */ /* 0x040fe40003fa4070 */
[C---:B------:R-:W-:Y:S01]  /*6f10*/  ISETP.GT.U32.AND P4, PT, R250.reuse, R196, PT ;  /* 0x000000c4fa00720c */ /* 0x040fe20003f84070 */
[----:B------:R-:W-:Y:S01]  /*6f20*/  @!P3 IMAD.MOV R221, RZ, RZ, -R221 ;  /* 0x000000ffffddb224 */ /* 0x000fe200078e0add */
[----:B------:R-:W-:Y:S02]  /*6f30*/  IABS R198, R172 ;  /* 0x000000ac00c67213 */ /* 0x000fe40000000000 */
[----:B------:R-:W-:-:S05]  /*6f40*/  ISETP.GT.U32.AND P3, PT, R250, R2, PT ;  /* 0x00000002fa00720c */ /* 0x000fca0003f64070 */
[--C-:B------:R-:W-:Y:S02]  /*6f50*/  @!P1 IMAD.IADD R210, R210, 0x1, -R250.reuse ;  /* 0x00000001d2d29824 */ /* 0x100fe400078e0afa */
[--C-:B------:R-:W-:Y:S01]  /*6f60*/  @!P5 IMAD.IADD R214, R214, 0x1, -R250.reuse ;  /* 0x00000001d6d6d824 */ /* 0x100fe200078e0afa */
[----:B------:R-:W-:Y:S01]  /*6f70*/  ISETP.GE.AND P5, PT, R193, RZ, PT ;  /* 0x000000ffc100720c */ /* 0x000fe20003fa6270 */
[----:B------:R-:W-:Y:S01]  /*6f80*/  @!P4 IMAD.IADD R196, R196, 0x1, -R250 ;  /* 0x00000001c4c4c824 */ /* 0x000fe200078e0afa */
[----:B------:R-:W-:Y:S01]  /*6f90*/  ISETP.GT.U32.AND P4, PT, R250, R210, PT ;  /* 0x000000d2fa00720c */ /* 0x000fe20003f84070 */
[----:B------:R-:W-:-:S04]  /*6fa0*/  IMAD.HI.U32 R193, R11, R198, RZ ;  /* 0x000000c60bc17227 */ /* 0x000fc800078e00ff */
[----:B------:R-:W-:Y:S01]  /*6fb0*/  IMAD.MOV R193, RZ, RZ, -R193 ;  /* 0x000000ffffc17224 */ /* 0x000fe200078e0ac1 */
[----:B------:R-:W-:Y:S01]  /*6fc0*/  ISETP.GT.U32.AND P1, PT, R250, R214, PT ;  /* 0x000000d6fa00720c */ /* 0x000fe20003f24070 */
[----:B------:R-:W-:Y:S02]  /*6fd0*/  @!P3 IMAD.IADD R2, R2, 0x1, -R250 ;  /* 0x000000010202b824 */ /* 0x000fe400078e0afa */
[----:B------:R-:W-:Y:S01]  /*6fe0*/  IMAD R198, R250, R193, R198 ;  /* 0x000000c1fac67224 */ /* 0x000fe200078e02c6 */
[----:B------:R-:W-:Y:S02]  /*6ff0*/  ISETP.GE.AND P3, PT, R192, RZ, PT ;  /* 0x000000ffc000720c */ /* 0x000fe40003f66270 */
[----:B------:R-:W-:Y:S01]  /*7000*/  IABS R192, R185 ;  /* 0x000000b900c07213 */ /* 0x000fe20000000000 */
[----:B------:R-:W-:Y:S01]  /*7010*/  @!P4 IMAD.IADD R210, R210, 0x1, -R250 ;  /* 0x00000001d2d2c824 */ /* 0x000fe200078e0afa */
[----:B------:R-:W-:Y:S01]  /*7020*/  ISETP.GT.U32.AND P4, PT, R250, R198, PT ;  /* 0x000000c6fa00720c */ /* 0x000fe20003f84070 */
[----:B------:R-:W-:Y:S01]  /*7030*/  @!P2 IMAD.MOV R229, RZ, RZ, -R229 ;  /* 0x000000ffffe5a224 */ /* 0x000fe200078e0ae5 */
[----:B------:R-:W-:Y:S01]  /*7040*/  ISETP.GE.AND P2, PT, R163, RZ, PT ;  /* 0x000000ffa300720c */ /* 0x000fe20003f46270 */
[----:B------:R-:W-:-:S02]  /*7050*/  IMAD.MOV.U32 R163, RZ, RZ, R2 ;  /* 0x000000ffffa37224 */ /* 0x000fc400078e0002 */
[----:B------:R-:W-:-:S04]  /*7060*/  IMAD.HI.U32 R2, R11, R192, RZ ;  /* 0x000000c00b027227 */ /* 0x000fc800078e00ff */
[----:B------:R-:W-:Y:S02]  /*7070*/  IMAD.MOV R2, RZ, RZ, -R2 ;  /* 0x000000ffff027224 */ /* 0x000fe400078e0a02 */
[----:B------:R-:W-:Y:S02]  /*7080*/  @!P1 IMAD.IADD R214, R214, 0x1, -R250 ;  /* 0x00000001d6d69824 */ /* 0x000fe400078e0afa */
[----:B------:R-:W-:Y:S02]  /*7090*/  IMAD R2, R250, R2, R192 ;  /* 0x00000002fa027224 */ /* 0x000fe400078e02c0 */
[----:B------:R-:W-:Y:S02]  /*70a0*/  IMAD.MOV.U32 R192, RZ, RZ, R214 ;  /* 0x000000ffffc07224 */ /* 0x000fe400078e00d6 */
[----:B------:R-:W-:Y:S01]  /*70b0*/  @!P4 IMAD.IADD R198, R198, 0x1, -R250 ;  /* 0x00000001c6c6c824 */ /* 0x000fe200078e0afa */
[----:B------:R-:W-:Y:S01]  /*70c0*/  IABS R246, R190 ;  /* 0x000000be00f67213 */ /* 0x000fe20000000000 */
[----:B------:R-:W-:Y:S01]  /*70d0*/  @!P2 IMAD.MOV R192, RZ, RZ, -R192 ;  /* 0x000000ffffc0a224 */ /* 0x000fe200078e0ac0 */
[C---:B------:R-:W-:Y:S01]  /*70e0*/  ISETP.GT.U32.AND P2, PT, R250.reuse, R2, PT ;  /* 0x00000002fa00720c */ /* 0x040fe20003f44070 */
[----:B------:R-:W-:Y:S01]  /*70f0*/  @!P6 IMAD.MOV R163, RZ, RZ, -R163 ;  /* 0x000000ffffa3e224 */ /* 0x000fe200078e0aa3 */
[----:B------:R-:W-:Y:S01]  /*7100*/  ISETP.GT.U32.AND P4, PT, R250, R198, PT ;  /* 0x000000c6fa00720c */ /* 0x000fe20003f84070 */
[----:B------:R-:W-:Y:S01]  /*7110*/  @!P0 IMAD.MOV R245, RZ, RZ, -R245 ;  /* 0x000000fffff58224 */ /* 0x000fe200078e0af5 */
[----:B------:R-:W-:Y:S01]  /*7120*/  ISETP.GE.AND P6, PT, R172, RZ, PT ;  /* 0x000000ffac00720c */ /* 0x000fe20003fc6270 */
[----:B------:R-:W-:Y:S01]  /*7130*/  IMAD.HI.U32 R172, R11, R246, RZ ;  /* 0x000000f60bac7227 */ /* 0x000fe200078e00ff */
[----:B------:R-:W-:-:S02]  /*7140*/  ISETP.GT.U32.AND P0, PT, R250, R196, PT ;  /* 0x000000c4fa00720c */ /* 0x000fc40003f04070 */
[----:B------:R-:W-:Y:S01]  /*7150*/  IABS R193, R14 ;  /* 0x0000000e00c17213 */ /* 0x000fe20000000000 */
[----:B------:R-:W-:Y:S01]  /*7160*/  IMAD.MOV R172, RZ, RZ, -R172 ;  /* 0x000000ffffac7224 */ /* 0x000fe200078e0aac */
[----:B------:R-:W-:Y:S01]  /*7170*/  IABS R201, R87 ;  /* 0x0000005700c97213 */ /* 0x000fe20000000000 */
[----:B------:R-:W-:Y:S02]  /*7180*/  IMAD.MOV.U32 R224, RZ, RZ, R210 ;  /* 0x000000ffffe07224 */ /* 0x000fe400078e00d2 */
[----:B------:R-:W-:-:S04]  /*7190*/  IMAD.HI.U32 R208, R11, R193, RZ ;  /* 0x000000c10bd07227 */ /* 0x000fc800078e00ff */
[----:B------:R-:W-:Y:S02]  /*71a0*/  IMAD R246, R250, R172, R246 ;  /* 0x000000acfaf67224 */ /* 0x000fe400078e02f6 */
[----:B------:R-:W-:Y:S02]  /*71b0*/  IMAD.MOV R208, RZ, RZ, -R208 ;  /* 0x000000ffffd07224 */ /* 0x000fe400078e0ad0 */
[--C-:B------:R-:W-:Y:S02]  /*71c0*/  @!P4 IMAD.IADD R198, R198, 0x1, -R250.reuse ;  /* 0x00000001c6c6c824 */ /* 0x100fe400078e0afa */
[----:B------:R-:W-:Y:S02]  /*71d0*/  @!P2 IMAD.IADD R2, R2, 0x1, -R250 ;  /* 0x000000010202a824 */ /* 0x000fe400078e0afa */
[----:B------:R-:W-:-:S04]  /*71e0*/  IMAD.HI.U32 R209, R11, R201, RZ ;  /* 0x000000c90bd17227 */ /* 0x000fc800078e00ff */
[----:B------:R-:W-:Y:S01]  /*71f0*/  @!P3 IMAD.MOV R224, RZ, RZ, -R224 ;  /* 0x000000ffffe0b224 */ /* 0x000fe200078e0ae0 */
[----:B------:R-:W-:Y:S01]  /*7200*/  ISETP.GT.U32.AND P3, PT, R250, R246, PT ;  /* 0x000000f6fa00720c */ /* 0x000fe20003f64070 */
[----:B------:R-:W-:Y:S01]  /*7210*/  @!P0 IMAD.IADD R196, R196, 0x1, -R250 ;  /* 0x00000001c4c48824 */ /* 0x000fe200078e0afa */
[----:B------:R-:W-:Y:S01]  /*7220*/  ISETP.GE.AND P0, PT, R190, RZ, PT ;  /* 0x000000ffbe00720c */ /* 0x000fe20003f06270 */
[C---:B------:R-:W-:Y:S01]  /*7230*/  IMAD R193, R250.reuse, R208, R193 ;  /* 0x000000d0fac17224 */ /* 0x040fe200078e02c1 */
[----:B------:R-:W-:Y:S01]  /*7240*/  IABS R190, R15 ;  /* 0x0000000f00be7213 */ /* 0x000fe20000000000 */
[----:B------:R-:W-:Y:S01]  /*7250*/  IMAD.MOV.U32 R214, RZ, RZ, R198 ;  /* 0x000000ffffd67224 */ /* 0x000fe200078e00c6 */
[C---:B------:R-:W-:Y:S01]  /*7260*/  ISETP.GT.U32.AND P2, PT, R250.reuse, R2, PT ;  /* 0x00000002fa00720c */ /* 0x040fe20003f44070 */
[----:B------:R-:W-:Y:S01]  /*7270*/  IMAD.MOV R209, RZ, RZ, -R209 ;  /* 0x000000ffffd17224 */ /* 0x000fe200078e0ad1 */
[----:B------:R-:W-:Y:S01]  /*7280*/  ISETP.GE.AND P1, PT, R185, RZ, PT ;  /* 0x000000ffb900720c */ /* 0x000fe20003f26270 */
[----:B------:R-:W-:Y:S01]  /*7290*/  IMAD.MOV.U32 R172, RZ, RZ, R196 ;  /* 0x000000ffffac7224 */ /* 0x000fe200078e00c4 */
[----:B------:R-:W-:Y:S01]  /*72a0*/  IABS R185, R180 ;  /* 0x000000b400b97213 */ /* 0x000fe20000000000 */
[----:B------:R-:W-:Y:S01]  /*72b0*/  @!P6 IMAD.MOV R214, RZ, RZ, -R214 ;  /* 0x000000ffffd6e224 */ /* 0x000fe200078e0ad6 */
[C---:B------:R-:W-:Y:S01]  /*72c0*/  ISETP.GT.U32.AND P6, PT, R250.reuse, R193, PT ;  /* 0x000000c1fa00720c */ /* 0x040fe20003fc4070 */
[----:B------:R-:W-:-:S02]  /*72d0*/  IMAD R196, R250, R209, R201 ;  /* 0x000000d1fac47224 */ /* 0x000fc400078e02c9 */
[----:B------:R-:W-:-:S04]  /*72e0*/  IMAD.HI.U32 R201, R11, R190, RZ ;  /* 0x000000be0bc97227 */ /* 0x000fc800078e00ff */
[----:B------:R-:W-:Y:S01]  /*72f0*/  @!P5 IMAD.MOV R172, RZ, RZ, -R172 ;  /* 0x000000ffffacd224 */ /* 0x000fe200078e0aac */
[----:B------:R-:W-:Y:S01]  /*7300*/  ISETP.GE.AND P5, PT, R87, RZ, PT ;  /* 0x000000ff5700720c */ /* 0x000fe20003fa6270 */
[----:B------:R-:W-:Y:S01]  /*7310*/  IMAD.HI.U32 R87, R11, R185, RZ ;  /* 0x000000b90b577227 */ /* 0x000fe200078e00ff */
[----:B------:R-:W-:-:S03]  /*7320*/  ISETP.GT.U32.AND P4, PT, R250, R196, PT ;  /* 0x000000c4fa00720c */ /* 0x000fc60003f84070 */
[----:B------:R-:W-:Y:S02]  /*7330*/  IMAD.MOV R201, RZ, RZ, -R201 ;  /* 0x000000ffffc97224 */ /* 0x000fe400078e0ac9 */
[----:B------:R-:W-:Y:S02]  /*7340*/  @!P3 IMAD.IADD R246, R246, 0x1, -R250 ;  /* 0x00000001f6f6b824 */ /* 0x000fe400078e0afa */
[----:B------:R-:W-:Y:S02]  /*7350*/  IMAD.MOV R87, RZ, RZ, -R87 ;  /* 0x000000ffff577224 */ /* 0x000fe400078e0a57 */
[----:B------:R-:W-:Y:S02]  /*7360*/  IMAD R190, R250, R201, R190 ;  /* 0x000000c9fabe7224 */ /* 0x000fe400078e02be */
[----:B------:R-:W-:Y:S01]  /*7370*/  @!P2 IMAD.IADD R2, R2, 0x1, -R250 ;  /* 0x000000010202a824 */ /* 0x000fe200078e0afa */
[C---:B------:R-:W-:Y:S01]  /*7380*/  ISETP.GT.U32.AND P3, PT, R250.reuse, R246, PT ;  /* 0x000000f6fa00720c */ /* 0x040fe20003f64070 */
[C---:B------:R-:W-:Y:S01]  /*7390*/  IMAD R185, R250.reuse, R87, R185 ;  /* 0x00000057fab97224 */ /* 0x040fe200078e02b9 */
[----:B------:R-:W-:Y:S01]  /*73a0*/  ISETP.GT.U32.AND P2, PT, R250, R190, PT ;  /* 0x000000befa00720c */ /* 0x000fe20003f44070 */
[----:B------:R-:W-:-:S02]  /*73b0*/  IMAD.MOV.U32 R87, RZ, RZ, R2 ;  /* 0x000000ffff577224 */ /* 0x000fc400078e0002 */
[----:B------:R-:W-:Y:S01]  /*73c0*/  @!P6 IMAD.IADD R193, R193, 0x1, -R250 ;  /* 0x00000001c1c1e824 */ /* 0x000fe200078e0afa */
[----:B------:R-:W-:Y:S01]  /*73d0*/  IABS R198, R22 ;  /* 0x0000001600c67213 */ /* 0x000fe20000000000 */
[----:B------:R-:W-:-:S03]  /*73e0*/  @!P1 IMAD.MOV R87, RZ, RZ, -R87 ;  /* 0x000000ffff579224 */ /* 0x000fc600078e0a57 */
[----:B------:R-:W-:Y:S01]  /*73f0*/  ISETP.GT.U32.AND P1, PT, R250, R193, PT ;  /* 0x000000c1fa00720c */ /* 0x000fe20003f24070 */
[--C-:B------:R-:W-:Y:S01]  /*7400*/  @!P4 IMAD.IADD R196, R196, 0x1, -R250.reuse ;  /* 0x00000001c4c4c824 */ /* 0x100fe200078e0afa */
[----:B------:R-:W-:Y:S01]  /*7410*/  IABS R222, R79 ;  /* 0x0000004f00de7213 */ /* 0x000fe20000000000 */
[C---:B------:R-:W-:Y:S01]  /*7420*/  IMAD.HI.U32 R2, R11.reuse, R198, RZ ;  /* 0x000000c60b027227 */ /* 0x040fe200078e00ff */
[----:B------:R-:W-:Y:S02]  /*7430*/  ISETP.GE.AND P6, PT, R14, RZ, PT ;  /* 0x000000ff0e00720c */ /* 0x000fe40003fc6270 */
[----:B------:R-:W-:Y:S01]  /*7440*/  ISETP.GT.U32.AND P4, PT, R250, R196, PT ;  /* 0x000000c4fa00720c */ /* 0x000fe20003f84070 */
[----:B------:R-:W-:Y:S01]  /*7450*/  @!P3 IMAD.IADD R246, R246, 0x1, -R250 ;  /* 0x00000001f6f6b824 */ /* 0x000fe200078e0afa */
[----:B------:R-:W-:Y:S01]  /*7460*/  ISETP.GT.U32.AND P3, PT, R250, R185, PT ;  /* 0x000000b9fa00720c */ /* 0x000fe20003f64070 */
[----:B------:R-:W-:-:S04]  /*7470*/  IMAD.HI.U32 R14, R11, R222, RZ ;  /* 0x000000de0b0e7227 */ /* 0x000fc800078e00ff */
[----:B------:R-:W-:Y:S02]  /*7480*/  IMAD.MOV R2, RZ, RZ, -R2 ;  /* 0x000000ffff027224 */ /* 0x000fe400078e0a02 */
[----:B------:R-:W-:Y:S02]  /*7490*/  @!P2 IMAD.IADD R190, R190, 0x1, -R250 ;  /* 0x00000001bebea824 */ /* 0x000fe400078e0afa */
[----:B------:R-:W-:Y:S02]  /*74a0*/  IMAD.MOV R14, RZ, RZ, -R14 ;  /* 0x000000ffff0e7224 */ /* 0x000fe400078e0a0e */
[C---:B------:R-:W-:Y:S02]  /*74b0*/  IMAD R2, R250.reuse, R2, R198 ;  /* 0x00000002fa027224 */ /* 0x040fe400078e02c6 */
[----:B------:R-:W-:Y:S01]  /*74c0*/  @!P0 IMAD.MOV R246, RZ, RZ, -R246 ;  /* 0x000000fffff68224 */ /* 0x000fe200078e0af6 */
[----:B------:R-:W-:Y:S01]  /*74d0*/  ISETP.GT.U32.AND P0, PT, R250, R190, PT ;  /* 0x000000befa00720c */ /* 0x000fe20003f04070 */
[----:B------:R-:W-:-:S02]  /*74e0*/  @!P1 IMAD.IADD R193, R193, 0x1, -R250 ;  /* 0x00000001c1c19824 */ /* 0x000fc400078e0afa */
[C---:B------:R-:W-:Y:S01]  /*74f0*/  IMAD R222, R250.reuse, R14, R222 ;  /* 0x0000000efade7224 */ /* 0x040fe200078e02de */
[----:B------:R-:W-:Y:S01]  /*7500*/  ISETP.GT.U32.AND P1, PT, R250, R2, PT ;  /* 0x00000002fa00720c */ /* 0x000fe20003f24070 */
[----:B------:R-:W-:Y:S02]  /*7510*/  IMAD.MOV.U32 R14, RZ, RZ, R193 ;  /* 0x000000ffff0e7224 */ /* 0x000fe400078e00c1 */
[--C-:B------:R-:W-:Y:S01]  /*7520*/  @!P4 IMAD.IADD R196, R196, 0x1, -R250.reuse ;  /* 0x00000001c4c4c824 */ /* 0x100fe200078e0afa */
[----:B------:R-:W-:Y:S01]  /*7530*/  ISETP.GE.AND P4, PT, R15, RZ, PT ;  /* 0x000000ff0f00720c */ /* 0x000fe20003f86270 */
[----:B------:R-:W-:Y:S02]  /*7540*/  @!P3 IMAD.IADD R185, R185, 0x1, -R250 ;  /* 0x00000001b9b9b824 */ /* 0x000fe400078e0afa */
[----:B------:R-:W-:Y:S01]  /*7550*/  @!P6 IMAD.MOV R14, RZ, RZ, -R14 ;  /* 0x000000ffff0ee224 */ /* 0x000fe200078e0a0e */
[C---:B------:R-:W-:Y:S01]  /*7560*/  ISETP.GT.U32.AND P6, PT, R250.reuse, R222, PT ;  /* 0x000000defa00720c */ /* 0x040fe20003fc4070 */
[----:B------:R-:W-:Y:S01]  /*7570*/  IMAD.MOV.U32 R15, RZ, RZ, R196 ;  /* 0x000000ffff0f7224 */ /* 0x000fe200078e00c4 */
[----:B------:R-:W-:Y:S01]  /*7580*/  ISETP.GT.U32.AND P3, PT, R250, R185, PT ;  /* 0x000000b9fa00720c */ /* 0x000fe20003f64070 */
[----:B------:R-:W-:-:S02]  /*7590*/  @!P0 IMAD.IADD R190, R190, 0x1, -R250 ;  /* 0x00000001bebe8824 */ /* 0x000fc400078e0afa */
[----:B------:R-:W-:Y:S01]  /*75a0*/  @!P5 IMAD.MOV R15, RZ, RZ, -R15 ;  /* 0x000000ffff0fd224 */ /* 0x000fe200078e0a0f */
[----:B------:R-:W-:Y:S01]  /*75b0*/  ISETP.GE.AND P5, PT, R22, RZ, PT ;  /* 0x000000ff1600720c */ /* 0x000fe20003fa6270 */
[----:B------:R-:W-:Y:S01]  /*75c0*/  @!P1 IMAD.IADD R2, R2, 0x1, -R250 ;  /* 0x0000000102029824 */ /* 0x000fe200078e0afa */
[----:B------:R-:W-:Y:S01]  /*75d0*/  ISETP.GE.AND P2, PT, R180, RZ, PT ;  /* 0x000000ffb400720c */ /* 0x000fe20003f46270 */
[----:B------:R-:W-:Y:S01]  /*75e0*/  IMAD.MOV.U32 R22, RZ, RZ, R190 ;  /* 0x000000ffff167224 */ /* 0x000fe200078e00be */
[----:B------:R-:W-:Y:S02]  /*75f0*/  IABS R180, R176 ;  /* 0x000000b000b47213 */ /* 0x000fe40000000000 */
[----:B------:R-:W-:Y:S01]  /*7600*/  IABS R230, R177 ;  /* 0x000000b100e67213 */ /* 0x000fe20000000000 */
[----:B------:R-:W-:Y:S01]  /*7610*/  @!P6 IMAD.IADD R222, R222, 0x1, -R250 ;  /* 0x00000001dedee824 */ /* 0x000fe200078e0afa */
[----:B------:R-:W-:Y:S01]  /*7620*/  ISETP.GE.AND P0, PT, R79, RZ, PT ;  /* 0x000000ff4f00720c */ /* 0x000fe20003f06270 */
[----:B------:R-:W-:Y:S01]  /*7630*/  @!P4 IMAD.MOV R22, RZ, RZ, -R22 ;  /* 0x000000ffff16c224 */ /* 0x000fe200078e0a16 */
[----:B------:R-:W-:Y:S01]  /*7640*/  ISETP.GT.U32.AND P4, PT, R250, R2, PT ;  /* 0x00000002fa00720c */ /* 0x000fe20003f84070 */
[----:B------:R-:W-:Y:S01]  /*7650*/  IMAD.HI.U32 R79, R11, R180, RZ ;  /* 0x000000b40b4f7227 */ /* 0x000fe200078e00ff */
[----:B------:R-:W-:-:S02]  /*7660*/  ISETP.GE.AND P1, PT, R177, RZ, PT ;  /* 0x000000ffb100720c */ /* 0x000fc40003f26270 */
[----:B------:R-:W-:Y:S01]  /*7670*/  ISETP.GT.U32.AND P6, PT, R250, R222, PT ;  /* 0x000000defa00720c */ /* 0x000fe20003fc4070 */
[----:B------:R-:W-:Y:S01]  /*7680*/  @!P3 IMAD.IADD R185, R185, 0x1, -R250 ;  /* 0x00000001b9b9b824 */ /* 0x000fe200078e0afa */
[----:B------:R-:W-:Y:S01]  /*7690*/  ISETP.GE.AND P3, PT, R176, RZ, PT ;  /* 0x000000ffb000720c */ /* 0x000fe20003f66270 */
[----:B------:R-:W-:-:S04]  /*76a0*/  IMAD.HI.U32 R176, R11, R230, RZ ;  /* 0x000000e60bb07227 */ /* 0x000fc800078e00ff */
[----:B------:R-:W-:Y:S02]  /*76b0*/  IMAD.MOV R177, RZ, RZ, -R79 ;  /* 0x000000ffffb17224 */ /* 0x000fe400078e0a4f */
[----:B------:R-:W-:Y:S02]  /*76c0*/  IMAD.MOV R176, RZ, RZ, -R176 ;  /* 0x000000ffffb07224 */ /* 0x000fe400078e0ab0 */
[C---:B------:R-:W-:Y:S02]  /*76d0*/  IMAD R180, R250.reuse, R177, R180 ;  /* 0x000000b1fab47224 */ /* 0x040fe400078e02b4 */
[----:B------:R-:W-:Y:S02]  /*76e0*/  IMAD R230, R250, R176, R230 ;  /* 0x000000b0fae67224 */ /* 0x000fe400078e02e6 */
[--C-:B------:R-:W-:Y:S01]  /*76f0*/  @!P4 IMAD.IADD R2, R2, 0x1, -R250.reuse ;  /* 0x000000010202c824 */ /* 0x100fe200078e0afa */
[----:B------:R-:W-:Y:S01]  /*7700*/  ISETP.GT.U32.AND P4, PT, R250, R180, PT ;  /* 0x000000b4fa00720c */ /* 0x000fe20003f84070 */
[----:B------:R-:W-:Y:S01]  /*7710*/  IMAD.MOV.U32 R79, RZ, RZ, R185 ;  /* 0x000000ffff4f7224 */ /* 0x000fe200078e00b9 */
[----:B------:R-:W-:Y:S01]  /*7720*/  IABS R234, R162 ;  /* 0x000000a200ea7213 */ /* 0x000fe20000000000 */
[----:B------:R-:W-:Y:S01]  /*7730*/  @!P6 IMAD.IADD R222, R222, 0x1, -R250 ;  /* 0x00000001dedee824 */ /* 0x000fe200078e0afa */
[----:B------:R-:W-:Y:S01]  /*7740*/  ISETP.GT.U32.AND P6, PT, R250, R230, PT ;  /* 0x000000e6fa00720c */ /* 0x000fe20003fc4070 */
[----:B------:R-:W-:Y:S01]  /*7750*/  @!P2 IMAD.MOV R79, RZ, RZ, -R79 ;  /* 0x000000ffff4fa224 */ /* 0x000fe200078e0a4f */
[----:B------:R-:W-:Y:S01]  /*7760*/  ISETP.GE.AND P2, PT, R162, RZ, PT ;  /* 0x000000ffa200720c */ /* 0x000fe20003f46270 */
[----:B------:R-:W-:-:S04]  /*7770*/  IMAD.HI.U32 R162, R11, R234, RZ ;  /* 0x000000ea0ba27227 */ /* 0x000fc800078e00ff */
[----:B------:R-:W-:Y:S02]  /*7780*/  IMAD.MOV R162, RZ, RZ, -R162 ;  /* 0x000000ffffa27224 */ /* 0x000fe400078e0aa2 */
[----:B------:R-:W-:Y:S02]  /*7790*/  @!P4 IMAD.IADD R180, R180, 0x1, -R250 ;  /* 0x00000001b4b4c824 */ /* 0x000fe400078e0afa */
[----:B------:R-:W-:Y:S02]  /*77a0*/  IMAD R234, R250, R162, R234 ;  /* 0x000000a2faea7224 */ /* 0x000fe400078e02ea */
[----:B------:R-:W-:Y:S01]  /*77b0*/  @!P6 IMAD.IADD R230, R230, 0x1, -R250 ;  /* 0x00000001e6e6e824 */ /* 0x000fe200078e0afa */
[----:B------:R-:W-:Y:S01]  /*77c0*/  ISETP.GT.U32.AND P6, PT, R250, R180, PT ;  /* 0x000000b4fa00720c */ /* 0x000fe20003fc4070 */
[----:B------:R-:W-:Y:S01]  /*77d0*/  IMAD.MOV.U32 R162, RZ, RZ, R2 ;  /* 0x000000ffffa27224 */ /* 0x000fe200078e0002 */
[----:B------:R-:W-:Y:S02]  /*77e0*/  IABS R190, R119 ;  /* 0x0000007700be7213 */ /* 0x000fe40000000000 */
[----:B------:R-:W-:-:S02]  /*77f0*/  IABS R185, R171 ;  /* 0x000000ab00b97213 */ /* 0x000fc40000000000 */
[----:B------:R-:W-:Y:S02]  /*7800*/  ISETP.GT.U32.AND P4, PT, R250, R234, PT ;  /* 0x000000eafa00720c */ /* 0x000fe40003f84070 */
[----:B------:R-:W-:Y:S01]  /*7810*/  IABS R176, R170 ;  /* 0x000000aa00b07213 */ /* 0x000fe20000000000 */
[----:B------:R-:W-:-:S04]  /*7820*/  IMAD.HI.U32 R201, R11, R190, RZ ;  /* 0x000000be0bc97227 */ /* 0x000fc800078e00ff */
[----:B------:R-:W-:Y:S01]  /*7830*/  @!P5 IMAD.MOV R162, RZ, RZ, -R162 ;  /* 0x000000ffffa2d224 */ /* 0x000fe200078e0aa2 */
[----:B------:R-:W-:Y:S01]  /*7840*/  ISETP.GT.U32.AND P5, PT, R250, R230, PT ;  /* 0x000000e6fa00720c */ /* 0x000fe20003fa4070 */
[----:B------:R-:W-:-:S04]  /*7850*/  IMAD.HI.U32 R196, R11, R185, RZ ;  /* 0x000000b90bc47227 */ /* 0x000fc800078e00ff */
[----:B------:R-:W-:-:S04]  /*7860*/  IMAD.HI.U32 R198, R11, R176, RZ ;  /* 0x000000b00bc67227 */ /* 0x000fc800078e00ff */
[----:B------:R-:W-:Y:S02]  /*7870*/  IMAD.MOV R2, RZ, RZ, -R201 ;  /* 0x000000ffff027224 */ /* 0x000fe400078e0ac9 */
[----:B------:R-:W-:Y:S02]  /*7880*/  IMAD.MOV R196, RZ, RZ, -R196 ;  /* 0x000000ffffc47224 */ /* 0x000fe400078e0ac4 */
[----:B------:R-:W-:Y:S02]  /*7890*/  @!P6 IMAD.IADD R180, R180, 0x1, -R250 ;  /* 0x00000001b4b4e824 */ /* 0x000fe400078e0afa */
[----:B------:R-:W-:Y:S02]  /*78a0*/  IMAD.MOV R198, RZ, RZ, -R198 ;  /* 0x000000ffffc67224 */ /* 0x000fe400078e0ac6 */
[----:B------:R-:W-:Y:S01]  /*78b0*/  @!P0 IMAD.MOV R222, RZ, RZ, -R222 ;  /* 0x000000ffffde8224 */ /* 0x000fe200078e0ade */
[----:B------:R-:W-:Y:S01]  /*78c0*/  ISETP.GE.AND P0, PT, R119, RZ, PT ;  /* 0x000000ff7700720c */ /* 0x000fe20003f06270 */
[----:B------:R-:W-:-:S02]  /*78d0*/  IMAD R2, R250, R2, R190 ;  /* 0x00000002fa027224 */ /* 0x000fc400078e02be */
[----:B------:R-:W-:Y:S02]  /*78e0*/  @!P4 IMAD.IADD R234, R234, 0x1, -R250 ;  /* 0x00000001eaeac824 */ /* 0x000fe400078e0afa */
[C---:B------:R-:W-:Y:S02]  /*78f0*/  IMAD R185, R250.reuse, R196, R185 ;  /* 0x000000c4fab97224 */ /* 0x040fe400078e02b9 */
[----:B------:R-:W-:Y:S02]  /*7900*/  IMAD.MOV.U32 R119, RZ, RZ, R180 ;  /* 0x000000ffff777224 */ /* 0x000fe400078e00b4 */
[C---:B------:R-:W-:Y:S01]  /*7910*/  IMAD R176, R250.reuse, R198, R176 ;  /* 0x000000c6fab07224 */ /* 0x040fe200078e02b0 */
[----:B------:R-:W-:Y:S01]  /*7920*/  IABS R177, R55 ;  /* 0x0000003700b17213 */ /* 0x000fe20000000000 */
[----:B------:R-:W-:Y:S01]  /*7930*/  @!P3 IMAD.MOV R119, RZ, RZ, -R119 ;  /* 0x000000ffff77b224 */ /* 0x000fe200078e0a77 */
[----:B------:R-:W-:Y:S01]  /*7940*/  ISETP.GT.U32.AND P6, PT, R250, R2, PT ;  /* 0x00000002fa00720c */ /* 0x000fe20003fc4070 */
[----:B------:R-:W-:Y:S01]  /*7950*/  @!P5 IMAD.IADD R230, R230, 0x1, -R250 ;  /* 0x00000001e6e6d824 */ /* 0x000fe200078e0afa */
[----:B------:R-:W-:-:S02]  /*7960*/  ISETP.GT.U32.AND P4, PT, R250, R234, PT ;  /* 0x000000eafa00720c */ /* 0x000fc40003f84070 */
[C---:B------:R-:W-:Y:S02]  /*7970*/  ISETP.GT.U32.AND P3, PT, R250.reuse, R185, PT ;  /* 0x000000b9fa00720c */ /* 0x040fe40003f64070 */
[----:B------:R-:W-:Y:S01]  /*7980*/  ISETP.GT.U32.AND P5, PT, R250, R176, PT ;  /* 0x000000b0fa00720c */ /* 0x000fe20003fa4070 */
[----:B------:R-:W-:-:S04]  /*7990*/  IMAD.HI.U32 R193, R11, R177, RZ ;  /* 0x000000b10bc17227 */ /* 0x000fc800078e00ff */
[----:B------:R-:W-:Y:S02]  /*79a0*/  IMAD.MOV R193, RZ, RZ, -R193 ;  /* 0x000000ffffc17224 */ /* 0x000fe400078e0ac1 */
[--C-:B------:R-:W-:Y:S01]  /*79b0*/  @!P6 IMAD.IADD R2, R2, 0x1, -R250.reuse ;  /* 0x000000010202e824 */ /* 0x100fe200078e0afa */
[----:B------:R-:W-:Y:S01]  /*79c0*/  ISETP.GE.AND P6, PT, R171, RZ, PT ;  /* 0x000000ffab00720c */ /* 0x000fe20003fc6270 */
[----:B------:R-:W-:Y:S01]  /*79d0*/  IMAD R177, R250, R193, R177 ;  /* 0x000000c1fab17224 */ /* 0x000fe200078e02b1 */
[----:B------:R-:W-:Y:S01]  /*79e0*/  IABS R171, R71 ;  /* 0x0000004700ab7213 */ /* 0x000fe20000000000 */
[--C-:B------:R-:W-:Y:S02]  /*79f0*/  @!P4 IMAD.IADD R234, R234, 0x1, -R250.reuse ;  /* 0x00000001eaeac824 */ /* 0x100fe400078e0afa */
[--C-:B------:R-:W-:Y:S01]  /*7a00*/  @!P3 IMAD.IADD R185, R185, 0x1, -R250.reuse ;  /* 0x00000001b9b9b824 */ /* 0x100fe200078e0afa */
[----:B------:R-:W-:Y:S01]  /*7a10*/  IABS R190, R168 ;  /* 0x000000a800be7213 */ /* 0x000fe20000000000 */
[----:B------:R-:W-:Y:S01]  /*7a20*/  @!P5 IMAD.IADD R176, R176, 0x1, -R250 ;  /* 0x00000001b0b0d824 */ /* 0x000fe200078e0afa */
[C---:B------:R-:W-:Y:S01]  /*7a30*/  ISETP.GT.U32.AND P4, PT, R250.reuse, R177, PT ;  /* 0x000000b1fa00720c */ /* 0x040fe20003f84070 */
[----:B------:R-:W-:Y:S01]  /*7a40*/  @!P2 IMAD.MOV R234, RZ, RZ, -R234 ;  /* 0x000000ffffeaa224 */ /* 0x000fe200078e0aea */
[----:B------:R-:W-:Y:S01]  /*7a50*/  ISETP.GT.U32.AND P2, PT, R250, R185, PT ;  /* 0x000000b9fa00720c */ /* 0x000fe20003f44070 */
[----:B------:R-:W-:Y:S01]  /*7a60*/  @!P1 IMAD.MOV R230, RZ, RZ, -R230 ;  /* 0x000000ffffe69224 */ /* 0x000fe200078e0ae6 */
[----:B------:R-:W-:Y:S01]  /*7a70*/  ISETP.GE.AND P1, PT, R170, RZ, PT ;  /* 0x000000ffaa00720c */ /* 0x000fe20003f26270 */
[----:B------:R-:W-:Y:S01]  /*7a80*/  IMAD.HI.U32 R180, R11, R171, RZ ;  /* 0x000000ab0bb47227 */ /* 0x000fe200078e00ff */
[----:B------:R-:W-:-:S03]  /*7a90*/  ISETP.GT.U32.AND P3, PT, R250, R176, PT ;  /* 0x000000b0fa00720c */ /* 0x000fc60003f64070 */
[----:B------:R-:W-:-:S04]  /*7aa0*/  IMAD.HI.U32 R170, R11, R190, RZ ;  /* 0x000000be0baa7227 */ /* 0x000fc800078e00ff */
[----:B------:R-:W-:Y:S02]  /*7ab0*/  IMAD.MOV R180, RZ, RZ, -R180 ;  /* 0x000000ffffb47224 */ /* 0x000fe400078e0ab4 */
[----:B------:R-:W-:Y:S02]  /*7ac0*/  IMAD.MOV R170, RZ, RZ, -R170 ;  /* 0x000000ffffaa7224 */ /* 0x000fe400078e0aaa */
[C---:B------:R-:W-:Y:S02]  /*7ad0*/  IMAD R171, R250.reuse, R180, R171 ;  /* 0x000000b4faab7224 */ /* 0x040fe400078e02ab */
[C---:B------:R-:W-:Y:S01]  /*7ae0*/  IMAD R170, R250.reuse, R170, R190 ;  /* 0x000000aafaaa7224 */ /* 0x040fe200078e02be */
[C---:B------:R-:W-:Y:S01]  /*7af0*/  ISETP.GT.U32.AND P5, PT, R250.reuse, R2, PT ;  /* 0x00000002fa00720c */ /* 0x040fe20003fa4070 */
[--C-:B------:R-:W-:Y:S02]  /*7b00*/  @!P4 IMAD.IADD R177, R177, 0x1, -R250.reuse ;  /* 0x00000001b1b1c824 */ /* 0x100fe400078e0afa */
[--C-:B------:R-:W-:Y:S01]  /*7b10*/  @!P2 IMAD.IADD R185, R185, 0x1, -R250.reuse ;  /* 0x00000001b9b9a824 */ /* 0x100fe200078e0afa */
[----:B------:R-:W-:Y:S01]  /*7b20*/  ISETP.GT.U32.AND P2, PT, R250, R171, PT ;  /* 0x000000abfa00720c */ /* 0x000fe20003f44070 */
[----:B------:R-:W-:Y:S01]  /*7b30*/  @!P3 IMAD.IADD R176, R176, 0x1, -R250 ;  /* 0x00000001b0b0b824 */ /* 0x000fe200078e0afa */
[----:B------:R-:W-:-:S02]  /*7b40*/  ISETP.GT.U32.AND P3, PT, R250, R170, PT ;  /* 0x000000aafa00720c */ /* 0x000fc40003f64070 */
[----:B------:R-:W-:Y:S02]  /*7b50*/  ISETP.GT.U32.AND P4, PT, R250, R177, PT ;  /* 0x000000b1fa00720c */ /* 0x000fe40003f84070 */
[----:B------:R-:W-:-:S03]  /*7b60*/  IABS R196, R8 ;  /* 0x0000000800c47213 */ /* 0x000fc60000000000 */
[--C-:B------:R-:W-:Y:S01]  /*7b70*/  @!P5 IMAD.IADD R2, R2, 0x1, -R250.reuse ;  /* 0x000000010202d824 */ /* 0x100fe200078e0afa */
[----:B------:R-:W-:Y:S01]  /*7b80*/  ISETP.GE.AND P5, PT, R55, RZ, PT ;  /* 0x000000ff3700720c */ /* 0x000fe20003fa6270 */
[----:B------:R-:W-:Y:S01]  /*7b90*/  IMAD.HI.U32 R190, R11, R196, RZ ;  /* 0x000000c40bbe7227 */ /* 0x000fe200078e00ff */
[----:B------:R-:W-:Y:S02]  /*7ba0*/  IABS R55, R131 ;  /* 0x0000008300377213 */ /* 0x000fe40000000000 */
[----:B------:R-:W-:Y:S01]  /*7bb0*/  IABS R180, R85 ;  /* 0x0000005500b47213 */ /* 0x000fe20000000000 */
[--C-:B------:R-:W-:Y:S02]  /*7bc0*/  @!P2 IMAD.IADD R171, R171, 0x1, -R250.reuse ;  /* 0x00000001ababa824 */ /* 0x100fe400078e0afa */
[--C-:B------:R-:W-:Y:S01]  /*7bd0*/  @!P3 IMAD.IADD R170, R170, 0x1, -R250.reuse ;  /* 0x00000001aaaab824 */ /* 0x100fe200078e0afa */
[----:B------:R-:W-:Y:S01]  /*7be0*/  ISETP.GE.AND P3, PT, R71, RZ, PT ;  /* 0x000000ff4700720c */ /* 0x000fe20003f66270 */
[----:B------:R-:W-:Y:S01]  /*7bf0*/  @!P4 IMAD.IADD R177, R177, 0x1, -R250 ;  /* 0x00000001b1b1c824 */ /* 0x000fe200078e0afa */
[----:B------:R-:W-:Y:S01]  /*7c00*/  ISETP.GE.AND P4, PT, R168, RZ, PT ;  /* 0x000000ffa800720c */ /* 0x000fe20003f86270 */
[----:B------:R-:W-:-:S02]  /*7c10*/  IMAD.MOV R190, RZ, RZ, -R190 ;  /* 0x000000ffffbe7224 */ /* 0x000fc400078e0abe */
[----:B------:R-:W-:Y:S01]  /*7c20*/  IMAD.MOV.U32 R71, RZ, RZ, R2 ;  /* 0x000000ffff477224 */ /* 0x000fe200078e0002 */
[----:B------:R-:W-:Y:S01]  /*7c30*/  ISETP.GT.U32.AND P2, PT, R250, R171, PT ;  /* 0x000000abfa00720c */ /* 0x000fe20003f44070 */
[----:B------:R-:W-:Y:S02]  /*7c40*/  IMAD.MOV.U32 R168, RZ, RZ, R55 ;  /* 0x000000ffffa87224 */ /* 0x000fe400078e0037 */
[----:B------:R-:W-:-:S04]  /*7c50*/  IMAD.HI.U32 R55, R11, R180, RZ ;  /* 0x000000b40b377227 */ /* 0x000fc800078e00ff */
[C---:B------:R-:W-:Y:S02]  /*7c60*/  IMAD R196, R250.reuse, R190, R196 ;  /* 0x000000befac47224 */ /* 0x040fe400078e02c4 */
[----:B------:R-:W-:Y:S01]  /*7c70*/  @!P0 IMAD.MOV R71, RZ, RZ, -R71 ;  /* 0x000000ffff478224 */ /* 0x000fe200078e0a47 */
[C---:B------:R-:W-:Y:S01]  /*7c80*/  ISETP.GT.U32.AND P0, PT, R250.reuse, R170, PT ;  /* 0x000000aafa00720c */ /* 0x040fe20003f04070 */
[----:B------:R-:W-:Y:S02]  /*7c90*/  IMAD.MOV.U32 R218, RZ, RZ, R176 ;  /* 0x000000ffffda7224 */ /* 0x000fe400078e00b0 */
[----:B------:R-:W-:Y:S02]  /*7ca0*/  IMAD.MOV R2, RZ, RZ, -R55 ;  /* 0x000000ffff027224 */ /* 0x000fe400078e0a37 */
[----:B------:R-:W-:Y:S01]  /*7cb0*/  @!P1 IMAD.MOV R218, RZ, RZ, -R218 ;  /* 0x000000ffffda9224 */ /* 0x000fe200078e0ada */
[C---:B------:R-:W-:Y:S01]  /*7cc0*/  ISETP.GT.U32.AND P1, PT, R250.reuse, R196, PT ;  /* 0x000000c4fa00720c */ /* 0x040fe20003f24070 */
[----:B------:R-:W-:-:S02]  /*7cd0*/  IMAD R2, R250, R2, R180 ;  /* 0x00000002fa027224 */ /* 0x000fc400078e02b4 */
[--C-:B------:R-:W-:Y:S02]  /*7ce0*/  @!P2 IMAD.IADD R171, R171, 0x1, -R250.reuse ;  /* 0x00000001ababa824 */ /* 0x100fe400078e0afa */
[----:B------:R-:W-:Y:S01]  /*7cf0*/  IMAD.MOV.U32 R198, RZ, RZ, R185 ;  /* 0x000000ffffc67224 */ /* 0x000fe200078e00b9 */
[----:B------:R-:W-:Y:S01]  /*7d00*/  ISETP.GT.U32.AND P2, PT, R250, R2, PT ;  /* 0x00000002fa00720c */ /* 0x000fe20003f44070 */
[----:B------:R-:W-:Y:S02]  /*7d10*/  @!P0 IMAD.IADD R170, R170, 0x1, -R250 ;  /* 0x00000001aaaa8824 */ /* 0x000fe400078e0afa */
[----:B------:R-:W-:Y:S01]  /*7d20*/  @!P6 IMAD.MOV R198, RZ, RZ, -R198 ;  /* 0x000000ffffc6e224 */ /* 0x000fe200078e0ac6 */
[----:B------:R-:W-:Y:S01]  /*7d30*/  ISETP.GE.AND P6, PT, R8, RZ, PT ;  /* 0x000000ff0800720c */ /* 0x000fe20003fc6270 */
[----:B------:R-:W-:Y:S02]  /*7d40*/  IMAD.MOV.U32 R8, RZ, RZ, R170 ;  /* 0x000000ffff087224 */ /* 0x000fe400078e00aa */
[----:B------:R-:W-:-:S02]  /*7d50*/  @!P1 IMAD.IADD R196, R196, 0x1, -R250 ;  /* 0x00000001c4c49824 */ /* 0x000fc400078e0afa */
[----:B------:R-:W-:Y:S02]  /*7d60*/  IMAD.MOV.U32 R55, RZ, RZ, R177 ;  /* 0x000000ffff377224 */ /* 0x000fe400078e00b1 */
[----:B------:R-:W-:Y:S01]  /*7d70*/  @!P4 IMAD.MOV R8, RZ, RZ, -R8 ;  /* 0x000000ffff08c224 */ /* 0x000fe200078e0a08 */
[----:B------:R-:W-:Y:S01]  /*7d80*/  ISETP.GT.U32.AND P4, PT, R250, R196, PT ;  /* 0x000000c4fa00720c */ /* 0x000fe20003f84070 */
[----:B------:R-:W-:Y:S01]  /*7d90*/  @!P5 IMAD.MOV R55, RZ, RZ, -R55 ;  /* 0x000000ffff37d224 */ /* 0x000fe200078e0a37 */
[----:B------:R-:W-:Y:S01]  /*7da0*/  ISETP.GE.AND P5, PT, R85, RZ, PT ;  /* 0x000000ff5500720c */ /* 0x000fe20003fa6270 */
[----:B------:R-:W-:Y:S01]  /*7db0*/  IMAD.HI.U32 R190, R11, R168, RZ ;  /* 0x000000a80bbe7227 */ /* 0x000fe200078e00ff */
[----:B------:R-:W-:Y:S02]  /*7dc0*/  ISETP.GE.AND P1, PT, R65, RZ, PT ;  /* 0x000000ff4100720c */ /* 0x000fe40003f26270 */
[----:B------:R-:W-:Y:S01]  /*7dd0*/  IABS R65, R65 ;  /* 0x0000004100417213 */ /* 0x000fe20000000000 */
[----:B------:R-:W-:-:S02]  /*7de0*/  IMAD.MOV.U32 R85, RZ, RZ, R171 ;  /* 0x000000ffff557224 */ /* 0x000fc400078e00ab */
[----:B------:R-:W-:Y:S02]  /*7df0*/  @!P2 IMAD.IADD R2, R2, 0x1, -R250 ;  /* 0x000000010202a824 */ /* 0x000fe400078e0afa */
[----:B------:R-:W-:Y:S01]  /*7e00*/  IMAD.MOV R190, RZ, RZ, -R190 ;  /* 0x000000ffffbe7224 */ /* 0x000fe200078e0abe */
[----:B------:R-:W-:Y:S01]  /*7e10*/  IABS R177, R117 ;  /* 0x0000007500b17213 */ /* 0x000fe20000000000 */
[----:B------:R-:W-:Y:S01]  /*7e20*/  @!P3 IMAD.MOV R85, RZ, RZ, -R85 ;  /* 0x000000ffff55b224 */ /* 0x000fe200078e0a55 */
[----:B------:R-:W-:Y:S01]  /*7e30*/  ISETP.GE.AND P3, PT, R117, RZ, PT ;  /* 0x000000ff7500720c */ /* 0x000fe20003f66270 */
[----:B------:R-:W-:Y:S01]  /*7e40*/  IMAD.HI.U32 R117, R11, R65, RZ ;  /* 0x000000410b757227 */ /* 0x000fe200078e00ff */
[----:B------:R-:W-:-:S03]  /*7e50*/  ISETP.GT.U32.AND P2, PT, R250, R2, PT ;  /* 0x00000002fa00720c */ /* 0x000fc60003f44070 */
[----:B------:R-:W-:Y:S02]  /*7e60*/  IMAD R170, R250, R190, R168 ;  /* 0x000000befaaa7224 */ /* 0x000fe400078e02a8 */
[----:B------:R-:W-:Y:S02]  /*7e70*/  IMAD.MOV R117, RZ, RZ, -R117 ;  /* 0x000000ffff757224 */ /* 0x000fe400078e0a75 */
[----:B------:R-:W-:Y:S01]  /*7e80*/  @!P4 IMAD.IADD R196, R196, 0x1, -R250 ;  /* 0x00000001c4c4c824 */ /* 0x000fe200078e0afa */
[C---:B------:R-:W-:Y:S01]  /*7e90*/  ISETP.GT.U32.AND P4, PT, R250.reuse, R170, PT ;  /* 0x000000aafa00720c */ /* 0x040fe20003f84070 */
[----:B------:R-:W-:Y:S01]  /*7ea0*/  IMAD R65, R250, R117, R65 ;  /* 0x00000075fa417224 */ /* 0x000fe200078e0241 */
[----:B------:R-:W-:-:S03]  /*7eb0*/  IABS R171, R67 ;  /* 0x0000004300ab7213 */ /* 0x000fc60000000000 */
[----:B------:R-:W-:Y:S01]  /*7ec0*/  @!P2 IMAD.IADD R2, R2, 0x1, -R250 ;  /* 0x000000010202a824 */ /* 0x000fe200078e0afa */
[----:B------:R-:W-:Y:S01]  /*7ed0*/  ISETP.GT.U32.AND P2, PT, R250, R65, PT ;  /* 0x00000041fa00720c */ /* 0x000fe20003f44070 */
[C---:B------:R-:W-:Y:S01]  /*7ee0*/  IMAD.HI.U32 R117, R11.reuse, R171, RZ ;  /* 0x000000ab0b757227 */ /* 0x040fe200078e00ff */
[----:B------:R-:W-:Y:S02]  /*7ef0*/  IABS R180, R125 ;  /* 0x0000007d00b47213 */ /* 0x000fe40000000000 */
[----:B------:R-:W-:Y:S01]  /*7f00*/  IABS R176, R35 ;  /* 0x0000002300b07213 */ /* 0x000fe20000000000 */
[----:B------:R-:W-:-:S04]  /*7f10*/  IMAD.HI.U32 R185, R11, R177, RZ ;  /* 0x000000b10bb97227 */ /* 0x000fc800078e00ff */
[----:B------:R-:W-:Y:S02]  /*7f20*/  @!P4 IMAD.IADD R170, R170, 0x1, -R250 ;  /* 0x00000001aaaac824 */ /* 0x000fe400078e0afa */
[----:B------:R-:W-:Y:S01]  /*7f30*/  IMAD.MOV R117, RZ, RZ, -R117 ;  /* 0x000000ffff757224 */ /* 0x000fe200078e0a75 */
[----:B------:R-:W-:Y:S01]  /*7f40*/  ISETP.GE.AND P0, PT, R131, RZ, PT ;  /* 0x000000ff8300720c */ /* 0x000fe20003f06270 */
[----:B------:R-:W-:Y:S02]  /*7f50*/  IMAD.MOV R185, RZ, RZ, -R185 ;  /* 0x000000ffffb97224 */ /* 0x000fe400078e0ab9 */
[----:B------:R-:W-:Y:S01]  /*7f60*/  @!P6 IMAD.MOV R196, RZ, RZ, -R196 ;  /* 0x000000ffffc4e224 */ /* 0x000fe200078e0ac4 */
[----:B------:R-:W-:Y:S01]  /*7f70*/  ISETP.GT.U32.AND P6, PT, R250, R170, PT ;  /* 0x000000aafa00720c */ /* 0x000fe20003fc4070 */
[----:B------:R-:W-:-:S04]  /*7f80*/  IMAD.HI.U32 R168, R11, R180, RZ ;  /* 0x000000b40ba87227 */ /* 0x000fc800078e00ff */
[----:B------:R-:W-:-:S04]  /*7f90*/  IMAD.HI.U32 R131, R11, R176, RZ ;  /* 0x000000b00b837227 */ /* 0x000fc800078e00ff */
[C---:B------:R-:W-:Y:S02]  /*7fa0*/  IMAD R171, R250.reuse, R117, R171 ;  /* 0x00000075faab7224 */ /* 0x040fe400078e02ab */
[----:B------:R-:W-:Y:S02]  /*7fb0*/  @!P2 IMAD.IADD R65, R65, 0x1, -R250 ;  /* 0x000000014141a824 */ /* 0x000fe400078e0afa */
[C---:B------:R-:W-:Y:S02]  /*7fc0*/  IMAD R177, R250.reuse, R185, R177 ;  /* 0x000000b9fab17224 */ /* 0x040fe400078e02b1 */
[----:B------:R-:W-:Y:S02]  /*7fd0*/  IMAD.MOV.U32 R117, RZ, RZ, R2 ;  /* 0x000000ffff757224 */ /* 0x000fe400078e0002 */
[----:B------:R-:W-:Y:S02]  /*7fe0*/  IMAD.MOV R168, RZ, RZ, -R168 ;  /* 0x000000ffffa87224 */ /* 0x000fe400078e0aa8 */
[----:B------:R-:W-:Y:S01]  /*7ff0*/  IMAD.MOV R131, RZ, RZ, -R131 ;  /* 0x000000ffff837224 */ /* 0x000fe200078e0a83 */
[C---:B------:R-:W-:Y:S01]  /*8000*/  ISETP.GT.U32.AND P2, PT, R250.reuse, R65, PT ;  /* 0x00000041fa00720c */ /* 0x040fe20003f44070 */
[----:B------:R-:W-:Y:S01]  /*8010*/  @!P5 IMAD.MOV R117, RZ, RZ, -R117 ;  /* 0x000000ffff75d224 */ /* 0x000fe200078e0a75 */
[C---:B------:R-:W-:Y:S01]  /*8020*/  ISETP.GT.U32.AND P5, PT, R250.reuse, R177, PT ;  /* 0x000000b1fa00720c */ /* 0x040fe20003fa4070 */
[----:B------:R-:W-:-:S02]  /*8030*/  IMAD R180, R250, R168, R180 ;  /* 0x000000a8fab47224 */ /* 0x000fc400078e02b4 */
[----:B------:R-:W-:Y:S01]  /*8040*/  IMAD R176, R250, R131, R176 ;  /* 0x00000083fab07224 */ /* 0x000fe200078e02b0 */
[----:B------:R-:W-:Y:S01]  /*8050*/  IABS R131, R99 ;  /* 0x0000006300837213 */ /* 0x000fe20000000000 */
[----:B------:R-:W-:Y:S01]  /*8060*/  @!P6 IMAD.IADD R170, R170, 0x1, -R250 ;  /* 0x00000001aaaae824 */ /* 0x000fe200078e0afa */
[----:B------:R-:W-:-:S03]  /*8070*/  ISETP.GT.U32.AND P6, PT, R250, R180, PT ;  /* 0x000000b4fa00720c */ /* 0x000fc60003fc4070 */
[----:B------:R-:W-:Y:S01]  /*8080*/  IMAD.HI.U32 R190, R11, R131, RZ ;  /* 0x000000830bbe7227 */ /* 0x000fe200078e00ff */
[----:B------:R-:W-:Y:S02]  /*8090*/  ISETP.GE.AND P4, PT, R125, RZ, PT ;  /* 0x000000ff7d00720c */ /* 0x000fe40003f86270 */
[----:B------:R-:W-:Y:S01]  /*80a0*/  IABS R125, R12 ;  /* 0x0000000c007d7213 */ /* 0x000fe20000000000 */
[----:B------:R-:W-:Y:S02]  /*80b0*/  IMAD.MOV R190, RZ, RZ, -R190 ;  /* 0x000000ffffbe7224 */ /* 0x000fe400078e0abe */
[--C-:B------:R-:W-:Y:S01]  /*80c0*/  @!P2 IMAD.IADD R65, R65, 0x1, -R250.reuse ;  /* 0x000000014141a824 */ /* 0x100fe200078e0afa */
[C---:B------:R-:W-:Y:S01]  /*80d0*/  ISETP.GT.U32.AND P2, PT, R250.reuse, R176, PT ;  /* 0x000000b0fa00720c */ /* 0x040fe20003f44070 */
[----:B------:R-:W-:Y:S01]  /*80e0*/  @!P5 IMAD.IADD R177, R177, 0x1, -R250 ;  /* 0x00000001b1b1d824 */ /* 0x000fe200078e0afa */
[C---:B------:R-:W-:Y:S01]  /*80f0*/  ISETP.GT.U32.AND P5, PT, R250.reuse, R171, PT ;  /* 0x000000abfa00720c */ /* 0x040fe20003fa4070 */
[----:B------:R-:W-:-:S02]  /*8100*/  IMAD R131, R250, R190, R131 ;  /* 0x000000befa837224 */ /* 0x000fc400078e0283 */
[----:B------:R-:W-:Y:S02]  /*8110*/  IMAD.MOV.U32 R2, RZ, RZ, R125 ;  /* 0x000000ffff027224 */ /* 0x000fe400078e007d */
[----:B------:R-:W-:Y:S01]  /*8120*/  @!P6 IMAD.IADD R180, R180, 0x1, -R250 ;  /* 0x00000001b4b4e824 */ /* 0x000fe200078e0afa */
[----:B------:R-:W-:Y:S01]  /*8130*/  ISETP.GT.U32.AND P6, PT, R250, R131, PT ;  /* 0x00000083fa00720c */ /* 0x000fe20003fc4070 */
[----:B------:R-:W-:Y:S01]  /*8140*/  IMAD.HI.U32 R125, R11, R2, RZ ;  /* 0x000000020b7d7227 */ /* 0x000fe200078e00ff */
[----:B------:R-:W-:-:S03]  /*8150*/  IABS R168, R129 ;  /* 0x0000008100a87213 */ /* 0x000fc60000000000 */
[----:B------:R-:W-:Y:S02]  /*8160*/  IMAD.MOV R125, RZ, RZ, -R125 ;  /* 0x000000ffff7d7224 */ /* 0x000fe400078e0a7d */
[--C-:B------:R-:W-:Y:S01]  /*8170*/  @!P2 IMAD.IADD R176, R176, 0x1, -R250.reuse ;  /* 0x00000001b0b0a824 */ /* 0x100fe200078e0afa */
[C---:B------:R-:W-:Y:S01]  /*8180*/  ISETP.GT.U32.AND P2, PT, R250.reuse, R177, PT ;  /* 0x000000b1fa00720c */ /* 0x040fe20003f44070 */
[----:B------:R-:W-:Y:S01]  /*8190*/  @!P5 IMAD.IADD R171, R171, 0x1, -R250 ;  /* 0x00000001ababd824 */ /* 0x000fe200078e0afa */
[----:B------:R-:W-:Y:S01]  /*81a0*/  ISETP.GT.U32.AND P5, PT, R250, R180, PT ;  /* 0x000000b4fa00720c */ /* 0x000fe20003fa4070 */
[----:B------:R-:W-:-:S04]  /*81b0*/  IMAD.HI.U32 R193, R11, R168, RZ ;  /* 0x000000a80bc17227 */ /* 0x000fc800078e00ff */
[C---:B------:R-:W-:Y:S02]  /*81c0*/  IMAD R2, R250.reuse, R125, R2 ;  /* 0x0000007dfa027224 */ /* 0x040fe400078e0202 */
[----:B------:R-:W-:Y:S02]  /*81d0*/  IMAD.MOV.U32 R125, RZ, RZ, R170 ;  /* 0x000000ffff7d7224 */ /* 0x000fe400078e00aa */
[----:B------:R-:W-:Y:S02]  /*81e0*/  IMAD.MOV R193, RZ, RZ, -R193 ;  /* 0x000000ffffc17224 */ /* 0x000fe400078e0ac1 */
[----:B------:R-:W-:Y:S01]  /*81f0*/  @!P0 IMAD.MOV R125, RZ, RZ, -R125 ;  /* 0x000000ffff7d8224 */ /* 0x000fe200078e0a7d */
[C---:B------:R-:W-:Y:S01]  /*8200*/  ISETP.GT.U32.AND P0, PT, R250.reuse, R176, PT ;  /* 0x000000b0fa00720c */ /* 0x040fe20003f04070 */
[----:B------:R-:W-:Y:S02]  /*8210*/  @!P6 IMAD.IADD R131, R131, 0x1, -R250 ;  /* 0x000000018383e824 */ /* 0x000fe400078e0afa */
[----:B------:R-:W-:-:S02]  /*8220*/  IMAD R168, R250, R193, R168 ;  /* 0x000000c1faa87224 */ /* 0x000fc400078e02a8 */
[----:B------:R-:W-:Y:S01]  /*8230*/  @!P1 IMAD.MOV R65, RZ, RZ, -R65 ;  /* 0x000000ffff419224 */ /* 0x000fe200078e0a41 */
[C---:B------:R-:W-:Y:S01]  /*8240*/  ISETP.GT.U32.AND P1, PT, R250.reuse, R131, PT ;  /* 0x00000083fa00720c */ /* 0x040fe20003f24070 */
[--C-:B------:R-:W-:Y:S01]  /*8250*/  @!P2 IMAD.IADD R177, R177, 0x1, -R250.reuse ;  /* 0x00000001b1b1a824 */ /* 0x100fe200078e0afa */
[----:B------:R-:W-:Y:S01]  /*8260*/  ISETP.GT.U32.AND P2, PT, R250, R168, PT ;  /* 0x000000a8fa00720c */ /* 0x000fe20003f44070 */
        /* <DEDUP_REMOVED lines=8> */
[----:B------:R-:W-:-:S04]  /*82f0*/  IMAD.HI.U32 R35, R11, R201, RZ ;  /* 0x000000c90b237227 */ /* 0x000fc800078e00ff */
[----:B------:R-:W-:Y:S02]  /*8300*/  IMAD.MOV R190, RZ, RZ, -R190 ;  /* 0x000000ffffbe7224 */ /* 0x000fe400078e0abe */
[--C-:B------:R-:W-:Y:S01]  /*8310*/  @!P1 IMAD.IADD R131, R131, 0x1, -R250.reuse ;  /* 0x0000000183839824 */ /* 0x100fe200078e0afa */
[----:B------:R-:W-:Y:S01]  /*8320*/  ISETP.GE.AND P1, PT, R67, RZ, PT ;  /* 0x000000ff4300720c */ /* 0x000fe20003f26270 */
[----:B------:R-:W-:Y:S01]  /*8330*/  IMAD.MOV R67, RZ, RZ, -R35 ;  /* 0x000000ffff437224 */ /* 0x000fe200078e0a23 */
[----:B------:R-:W-:Y:S01]  /*8340*/  IABS R35, R166 ;  /* 0x000000a600237213 */ /* 0x000fe20000000000 */
[--C-:B------:R-:W-:Y:S01]  /*8350*/  @!P2 IMAD.IADD R168, R168, 0x1, -R250.reuse ;  /* 0x00000001a8a8a824 */ /* 0x100fe200078e0afa */
[----:B------:R-:W-:Y:S01]  /*8360*/  ISETP.GE.AND P2, PT, R99, RZ, PT ;  /* 0x000000ff6300720c */ /* 0x000fe20003f46270 */
[----:B------:R-:W-:Y:S01]  /*8370*/  IMAD R170, R250, R190, R185 ;  /* 0x000000befaaa7224 */ /* 0x000fe200078e02b9 */
[----:B------:R-:W-:Y:S01]  /*8380*/  IABS R185, R160 ;  /* 0x000000a000b97213 */ /* 0x000fe20000000000 */
[----:B------:R-:W-:Y:S01]  /*8390*/  @!P5 IMAD.IADD R2, R2, 0x1, -R250 ;  /* 0x000000010202d824 */ /* 0x000fe200078e0afa */
[----:B------:R-:W-:Y:S01]  /*83a0*/  ISETP.GE.AND P5, PT, R129, RZ, PT ;  /* 0x000000ff8100720c */ /* 0x000fe20003fa6270 */
[----:B------:R-:W-:-:S02]  /*83b0*/  IMAD.MOV.U32 R129, RZ, RZ, R177 ;  /* 0x000000ffff817224 */ /* 0x000fc400078e00b1 */
[----:B------:R-:W-:Y:S01]  /*83c0*/  @!P6 IMAD.IADD R171, R171, 0x1, -R250 ;  /* 0x00000001ababe824 */ /* 0x000fe200078e0afa */
[----:B------:R-:W-:Y:S01]  /*83d0*/  ISETP.GT.U32.AND P6, PT, R250, R170, PT ;  /* 0x000000aafa00720c */ /* 0x000fe20003fc4070 */
[----:B------:R-:W-:Y:S02]  /*83e0*/  IMAD.MOV.U32 R177, RZ, RZ, R35 ;  /* 0x000000ffffb17224 */ /* 0x000fe400078e0023 */
[----:B------:R-:W-:Y:S02]  /*83f0*/  IMAD.MOV.U32 R35, RZ, RZ, R180 ;  /* 0x000000ffff237224 */ /* 0x000fe400078e00b4 */
[----:B------:R-:W-:-:S04]  /*8400*/  IMAD.HI.U32 R190, R11, R185, RZ ;  /* 0x000000b90bbe7227 */ /* 0x000fc800078e00ff */
[----:B------:R-:W-:Y:S01]  /*8410*/  @!P3 IMAD.MOV R129, RZ, RZ, -R129 ;  /* 0x000000ffff81b224 */ /* 0x000fe200078e0a81 */
[C---:B------:R-:W-:Y:S01]  /*8420*/  ISETP.GT.U32.AND P3, PT, R250.reuse, R168, PT ;  /* 0x000000a8fa00720c */ /* 0x040fe20003f64070 */
[C---:B------:R-:W-:Y:S02]  /*8430*/  IMAD R201, R250.reuse, R67, R201 ;  /* 0x00000043fac97224 */ /* 0x040fe400078e02c9 */
[----:B------:R-:W-:Y:S01]  /*8440*/  @!P4 IMAD.MOV R35, RZ, RZ, -R35 ;  /* 0x000000ffff23c224 */ /* 0x000fe200078e0a23 */
[C---:B------:R-:W-:Y:S01]  /*8450*/  ISETP.GT.U32.AND P4, PT, R250.reuse, R2, PT ;  /* 0x00000002fa00720c */ /* 0x040fe20003f84070 */
[----:B------:R-:W-:Y:S02]  /*8460*/  IMAD.MOV R190, RZ, RZ, -R190 ;  /* 0x000000ffffbe7224 */ /* 0x000fe400078e0abe */
[----:B------:R-:W-:Y:S02]  /*8470*/  IMAD.MOV.U32 R99, RZ, RZ, R171 ;  /* 0x000000ffff637224 */ /* 0x000fe400078e00ab */
[----:B------:R-:W-:Y:S01]  /*8480*/  @!P2 IMAD.MOV R131, RZ, RZ, -R131 ;  /* 0x000000ffff83a224 */ /* 0x000fe200078e0a83 */
[C---:B------:R-:W-:Y:S01]  /*8490*/  ISETP.GT.U32.AND P2, PT, R250.reuse, R201, PT ;  /* 0x000000c9fa00720c */ /* 0x040fe20003f44070 */
[----:B------:R-:W-:-:S02]  /*84a0*/  IMAD R185, R250, R190, R185 ;  /* 0x000000befab97224 */ /* 0x000fc400078e02b9 */
[----:B------:R-:W-:Y:S01]  /*84b0*/  @!P1 IMAD.MOV R99, RZ, RZ, -R99 ;  /* 0x000000ffff639224 */ /* 0x000fe200078e0a63 */
[----:B------:R-:W-:Y:S01]  /*84c0*/  ISETP.GE.AND P1, PT, R12, RZ, PT ;  /* 0x000000ff0c00720c */ /* 0x000fe20003f26270 */
[----:B------:R-:W-:Y:S01]  /*84d0*/  @!P6 IMAD.IADD R170, R170, 0x1, -R250 ;  /* 0x00000001aaaae824 */ /* 0x000fe200078e0afa */
[----:B------:R-:W-:Y:S01]  /*84e0*/  ISETP.GT.U32.AND P6, PT, R250, R185, PT ;  /* 0x000000b9fa00720c */ /* 0x000fe20003fc4070 */
[----:B------:R-:W-:-:S04]  /*84f0*/  IMAD.HI.U32 R12, R11, R177, RZ ;  /* 0x000000b10b0c7227 */ /* 0x000fc800078e00ff */
[----:B------:R-:W-:Y:S02]  /*8500*/  IMAD.MOV.U32 R67, RZ, RZ, R176 ;  /* 0x000000ffff437224 */ /* 0x000fe400078e00b0 */
[----:B------:R-:W-:Y:S01]  /*8510*/  @!P3 IMAD.IADD R168, R168, 0x1, -R250 ;  /* 0x00000001a8a8b824 */ /* 0x000fe200078e0afa */
[----:B------:R-:W-:Y:S01]  /*8520*/  ISETP.GE.AND P3, PT, R158, RZ, PT ;  /* 0x000000ff9e00720c */ /* 0x000fe20003f66270 */
[----:B------:R-:W-:Y:S02]  /*8530*/  IMAD.MOV R158, RZ, RZ, -R12 ;  /* 0x000000ffff9e7224 */ /* 0x000fe400078e0a0c */
[----:B------:R-:W-:Y:S02]  /*8540*/  @!P4 IMAD.IADD R2, R2, 0x1, -R250 ;  /* 0x000000010202c824 */ /* 0x000fe400078e0afa */
[----:B------:R-:W-:Y:S01]  /*8550*/  @!P0 IMAD.MOV R67, RZ, RZ, -R67 ;  /* 0x000000ffff438224 */ /* 0x000fe200078e0a43 */
[C---:B------:R-:W-:Y:S01]  /*8560*/  ISETP.GT.U32.AND P0, PT, R250.reuse, R170, PT ;  /* 0x000000aafa00720c */ /* 0x040fe20003f04070 */
[----:B------:R-:W-:-:S02]  /*8570*/  IMAD R177, R250, R158, R177 ;  /* 0x0000009efab17224 */ /* 0x000fc400078e02b1 */
[----:B------:R-:W-:Y:S02]  /*8580*/  IMAD.MOV.U32 R158, RZ, RZ, R2 ;  /* 0x000000ffff9e7224 */ /* 0x000fe400078e0002 */
[----:B------:R-:W-:Y:S02]  /*8590*/  @!P2 IMAD.IADD R201, R201, 0x1, -R250 ;  /* 0x00000001c9c9a824 */ /* 0x000fe400078e0afa */
[----:B------:R-:W-:Y:S02]  /*85a0*/  @!P1 IMAD.MOV R158, RZ, RZ, -R158 ;  /* 0x000000ffff9e9224 */ /* 0x000fe400078e0a9e */
[--C-:B------:R-:W-:Y:S01]  /*85b0*/  @!P6 IMAD.IADD R185, R185, 0x1, -R250.reuse ;  /* 0x00000001b9b9e824 */ /* 0x100fe200078e0afa */
[----:B------:R-:W-:Y:S02]  /*85c0*/  ISETP.GT.U32.AND P1, PT, R250, R201, PT ;  /* 0x000000c9fa00720c */ /* 0x000fe40003f24070 */
[----:B------:R-:W-:Y:S01]  /*85d0*/  IABS R233, R159 ;  /* 0x0000009f00e97213 */ /* 0x000fe20000000000 */
[----:B------:R-:W-:Y:S01]  /*85e0*/  @!P0 IMAD.IADD R170, R170, 0x1, -R250 ;  /* 0x00000001aaaa8824 */ /* 0x000fe200078e0afa */
[----:B------:R-:W-:-:S02]  /*85f0*/  ISETP.GT.U32.AND P2, PT, R250, R185, PT ;  /* 0x000000b9fa00720c */ /* 0x000fc40003f44070 */
[----:B------:R-:W-:Y:S01]  /*8600*/  ISETP.GE.AND P4, PT, R160, RZ, PT ;  /* 0x000000ffa000720c */ /* 0x000fe20003f86270 */
[----:B------:R-:W-:Y:S01]  /*8610*/  @!P3 IMAD.MOV R170, RZ, RZ, -R170 ;  /* 0x000000ffffaab224 */ /* 0x000fe200078e0aaa */
[----:B------:R-:W-:Y:S01]  /*8620*/  IABS R208, R157 ;  /* 0x0000009d00d07213 */ /* 0x000fe20000000000 */
[----:B------:R-:W-:Y:S01]  /*8630*/  IMAD.HI.U32 R2, R11, R233, RZ ;  /* 0x000000e90b027227 */ /* 0x000fe200078e00ff */
[----:B------:R-:W-:-:S03]  /*8640*/  ISETP.GT.U32.AND P3, PT, R250, R177, PT ;  /* 0x000000b1fa00720c */ /* 0x000fc60003f64070 */
[----:B------:R-:W-:Y:S01]  /*8650*/  @!P1 IMAD.IADD R201, R201, 0x1, -R250 ;  /* 0x00000001c9c99824 */ /* 0x000fe200078e0afa */
[----:B------:R-:W-:Y:S01]  /*8660*/  ISETP.GE.AND P1, PT, R157, RZ, PT ;  /* 0x000000ff9d00720c */ /* 0x000fe20003f26270 */
[----:B------:R-:W-:Y:S02]  /*8670*/  IMAD.MOV R2, RZ, RZ, -R2 ;  /* 0x000000ffff027224 */ /* 0x000fe400078e0a02 */
[----:B------:R-:W-:Y:S01]  /*8680*/  IMAD.HI.U32 R157, R11, R208, RZ ;  /* 0x000000d00b9d7227 */ /* 0x000fe200078e00ff */
[----:B------:R-:W-:Y:S02]  /*8690*/  IABS R249, R155 ;  /* 0x0000009b00f97213 */ /* 0x000fe40000000000 */
[----:B------:R-:W-:Y:S01]  /*86a0*/  IABS R236, R151 ;  /* 0x0000009700ec7213 */ /* 0x000fe20000000000 */
[----:B------:R-:W-:Y:S02]  /*86b0*/  @!P2 IMAD.IADD R185, R185, 0x1, -R250 ;  /* 0x00000001b9b9a824 */ /* 0x000fe400078e0afa */
[----:B------:R-:W-:-:S02]  /*86c0*/  IMAD R233, R250, R2, R233 ;  /* 0x00000002fae97224 */ /* 0x000fc400078e02e9 */
[----:B------:R-:W-:Y:S01]  /*86d0*/  IMAD.MOV R2, RZ, RZ, -R157 ;  /* 0x000000ffff027224 */ /* 0x000fe200078e0a9d */
[----:B------:R-:W-:Y:S01]  /*86e0*/  ISETP.GE.AND P0, PT, R164, RZ, PT ;  /* 0x000000ffa400720c */ /* 0x000fe20003f06270 */
[----:B------:R-:W-:Y:S01]  /*86f0*/  @!P4 IMAD.MOV R185, RZ, RZ, -R185 ;  /* 0x000000ffffb9c224 */ /* 0x000fe200078e0ab9 */
[----:B------:R-:W-:Y:S01]  /*8700*/  ISETP.GE.AND P2, PT, R155, RZ, PT ;  /* 0x000000ff9b00720c */ /* 0x000fe20003f46270 */
[----:B------:R-:W-:Y:S01]  /*8710*/  IMAD.HI.U32 R155, R11, R249, RZ ;  /* 0x000000f90b9b7227 */ /* 0x000fe200078e00ff */
[----:B------:R-:W-:-:S03]  /*8720*/  ISETP.GT.U32.AND P4, PT, R250, R233, PT ;  /* 0x000000e9fa00720c */ /* 0x000fc60003f84070 */
[----:B------:R-:W-:Y:S02]  /*8730*/  IMAD R208, R250, R2, R208 ;  /* 0x00000002fad07224 */ /* 0x000fe400078e02d0 */
[----:B------:R-:W-:Y:S02]  /*8740*/  @!P3 IMAD.IADD R177, R177, 0x1, -R250 ;  /* 0x00000001b1b1b824 */ /* 0x000fe400078e0afa */
[----:B------:R-:W-:-:S04]  /*8750*/  IMAD.HI.U32 R2, R11, R236, RZ ;  /* 0x000000ec0b027227 */ /* 0x000fc800078e00ff */
[----:B------:R-:W-:Y:S01]  /*8760*/  IMAD.MOV R155, RZ, RZ, -R155 ;  /* 0x000000ffff9b7224 */ /* 0x000fe200078e0a9b */
[C---:B------:R-:W-:Y:S01]  /*8770*/  ISETP.GT.U32.AND P3, PT, R250.reuse, R177, PT ;  /* 0x000000b1fa00720c */ /* 0x040fe20003f64070 */
[----:B------:R-:W-:Y:S02]  /*8780*/  IMAD.MOV R2, RZ, RZ, -R2 ;  /* 0x000000ffff027224 */ /* 0x000fe400078e0a02 */
[C---:B------:R-:W-:Y:S02]  /*8790*/  IMAD R249, R250.reuse, R155, R249 ;  /* 0x0000009bfaf97224 */ /* 0x040fe400078e02f9 */
[C---:B------:R-:W-:Y:S02]  /*87a0*/  IMAD R236, R250.reuse, R2, R236 ;  /* 0x00000002faec7224 */ /* 0x040fe400078e02ec */
[----:B------:R-:W-:Y:S01]  /*87b0*/  @!P0 IMAD.MOV R201, RZ, RZ, -R201 ;  /* 0x000000ffffc98224 */ /* 0x000fe200078e0ac9 */
[C---:B------:R-:W-:Y:S01]  /*87c0*/  ISETP.GT.U32.AND P0, PT, R250.reuse, R249, PT ;  /* 0x000000f9fa00720c */ /* 0x040fe20003f04070 */
[----:B------:R-:W-:Y:S01]  /*87d0*/  @!P4 IMAD.IADD R233, R233, 0x1, -R250 ;  /* 0x00000001e9e9c824 */ /* 0x000fe200078e0afa */
[----:B------:R-:W-:-:S02]  /*87e0*/  ISETP.GT.U32.AND P4, PT, R250, R236, PT ;  /* 0x000000ecfa00720c */ /* 0x000fc40003f84070 */
[----:B------:R-:W-:Y:S01]  /*87f0*/  ISETP.GE.AND P6, PT, R166, RZ, PT ;  /* 0x000000ffa600720c */ /* 0x000fe20003fc6270 */
[----:B------:R-:W-:Y:S01]  /*8800*/  IMAD.MOV.U32 R12, RZ, RZ, R168 ;  /* 0x000000ffff0c7224 */ /* 0x000fe200078e00a8 */
[----:B------:R-:W-:Y:S01]  /*8810*/  IABS R155, R152 ;  /* 0x00000098009b7213 */ /* 0x000fe20000000000 */
[----:B------:R-:W-:Y:S01]  /*8820*/  @!P3 IMAD.IADD R177, R177, 0x1, -R250 ;  /* 0x00000001b1b1b824 */ /* 0x000fe200078e0afa */
[----:B------:R-:W-:Y:S01]  /*8830*/  ISETP.GT.U32.AND P3, PT, R250, R208, PT ;  /* 0x000000d0fa00720c */ /* 0x000fe20003f64070 */
[----:B------:R-:W-:Y:S01]  /*8840*/  @!P5 IMAD.MOV R12, RZ, RZ, -R12 ;  /* 0x000000ffff0cd224 */ /* 0x000fe200078e0a0c */
[----:B------:R-:W-:Y:S01]  /*8850*/  ISETP.GE.AND P5, PT, R159, RZ, PT ;  /* 0x000000ff9f00720c */ /* 0x000fe20003fa6270 */
[----:B------:R-:W-:Y:S01]  /*8860*/  IMAD.HI.U32 R159, R11, R155, RZ ;  /* 0x0000009b0b9f7227 */ /* 0x000fe200078e00ff */
[----:B------:R-:W-:-:S03]  /*8870*/  IABS R157, R153 ;  /* 0x00000099009d7213 */ /* 0x000fc60000000000 */
[--C-:B------:R-:W-:Y:S02]  /*8880*/  @!P0 IMAD.IADD R249, R249, 0x1, -R250.reuse ;  /* 0x00000001f9f98824 */ /* 0x100fe400078e0afa */
[----:B------:R-:W-:Y:S01]  /*8890*/  IMAD.MOV.U32 R217, RZ, RZ, R177 ;  /* 0x000000ffffd97224 */ /* 0x000fe200078e00b1 */
[----:B------:R-:W-:Y:S01]  /*88a0*/  IABS R2, R127 ;  /* 0x0000007f00027213 */ /* 0x000fe20000000000 */
[----:B------:R-:W-:Y:S01]  /*88b0*/  @!P4 IMAD.IADD R236, R236, 0x1, -R250 ;  /* 0x00000001ececc824 */ /* 0x000fe200078e0afa */
[C---:B------:R-:W-:Y:S01]  /*88c0*/  ISETP.GT.U32.AND P0, PT, R250.reuse, R233, PT ;  /* 0x000000e9fa00720c */ /* 0x040fe20003f04070 */
[----:B------:R-:W-:Y:S02]  /*88d0*/  IMAD.MOV R159, RZ, RZ, -R159 ;  /* 0x000000ffff9f7224 */ /* 0x000fe400078e0a9f */
[----:B------:R-:W-:Y:S01]  /*88e0*/  @!P6 IMAD.MOV R217, RZ, RZ, -R217 ;  /* 0x000000ffffd9e224 */ /* 0x000fe200078e0ad9 */
[C---:B------:R-:W-:Y:S01]  /*88f0*/  ISETP.GT.U32.AND P6, PT, R250.reuse, R249, PT ;  /* 0x000000f9fa00720c */ /* 0x040fe20003fc4070 */
        /* <DEDUP_REMOVED lines=15> */
[----:B------:R-:W-:-:S02]  /*89f0*/  ISETP.GT.U32.AND P4, PT, R250, R2, PT ;  /* 0x00000002fa00720c */ /* 0x000fc40003f84070 */
[----:B------:R-:W-:Y:S01]  /*8a00*/  IABS R190, R141 ;  /* 0x0000008d00be7213 */ /* 0x000fe20000000000 */
[----:B------:R-:W-:Y:S01]  /*8a10*/  @!P3 IMAD.IADD R208, R208, 0x1, -R250 ;  /* 0x00000001d0d0b824 */ /* 0x000fe200078e0afa */
[----:B------:R-:W-:-:S03]  /*8a20*/  ISETP.GE.AND P3, PT, R151, RZ, PT ;  /* 0x000000ff9700720c */ /* 0x000fc60003f66270 */
[----:B------:R-:W-:Y:S01]  /*8a30*/  IMAD.HI.U32 R159, R11, R190, RZ ;  /* 0x000000be0b9f7227 */ /* 0x000fe200078e00ff */
[----:B------:R-:W-:-:S03]  /*8a40*/  IABS R180, R115 ;  /* 0x0000007300b47213 */ /* 0x000fc60000000000 */
[--C-:B------:R-:W-:Y:S01]  /*8a50*/  @!P0 IMAD.IADD R155, R155, 0x1, -R250.reuse ;  /* 0x000000019b9b8824 */ /* 0x100fe200078e0afa */
[----:B------:R-:W-:Y:S01]  /*8a60*/  ISETP.GE.AND P0, PT, R152, RZ, PT ;  /* 0x000000ff9800720c */ /* 0x000fe20003f06270 */
[----:B------:R-:W-:Y:S02]  /*8a70*/  IMAD.MOV R152, RZ, RZ, -R159 ;  /* 0x000000ffff987224 */ /* 0x000fe400078e0a9f */
[--C-:B------:R-:W-:Y:S02]  /*8a80*/  @!P6 IMAD.IADD R157, R157, 0x1, -R250.reuse ;  /* 0x000000019d9de824 */ /* 0x100fe400078e0afa */
[----:B------:R-:W-:Y:S01]  /*8a90*/  @!P4 IMAD.IADD R2, R2, 0x1, -R250 ;  /* 0x000000010202c824 */ /* 0x000fe200078e0afa */
[C---:B------:R-:W-:Y:S01]  /*8aa0*/  ISETP.GT.U32.AND P4, PT, R250.reuse, R155, PT ;  /* 0x0000009bfa00720c */ /* 0x040fe20003f84070 */
[C---:B------:R-:W-:Y:S01]  /*8ab0*/  IMAD R190, R250.reuse, R152, R190 ;  /* 0x00000098fabe7224 */ /* 0x040fe200078e02be */
[----:B------:R-:W-:Y:S01]  /*8ac0*/  IABS R151, R97 ;  /* 0x0000006100977213 */ /* 0x000fe20000000000 */
[----:B------:R-:W-:Y:S01]  /*8ad0*/  @!P2 IMAD.MOV R249, RZ, RZ, -R249 ;  /* 0x000000fffff9a224 */ /* 0x000fe200078e0af9 */
[----:B------:R-:W-:Y:S01]  /*8ae0*/  ISETP.GT.U32.AND P2, PT, R250, R157, PT ;  /* 0x0000009dfa00720c */ /* 0x000fe20003f44070 */
[----:B------:R-:W-:Y:S01]  /*8af0*/  IMAD.HI.U32 R152, R11, R180, RZ ;  /* 0x000000b40b987227 */ /* 0x000fe200078e00ff */
[----:B------:R-:W-:-:S03]  /*8b00*/  ISETP.GE.AND P6, PT, R153, RZ, PT ;  /* 0x000000ff9900720c */ /* 0x000fc60003fc6270 */
[----:B------:R-:W-:Y:S01]  /*8b10*/  @!P3 IMAD.MOV R236, RZ, RZ, -R236 ;  /* 0x000000ffffecb224 */ /* 0x000fe200078e0aec */
[----:B------:R-:W-:Y:S01]  /*8b20*/  ISETP.GT.U32.AND P3, PT, R250, R190, PT ;  /* 0x000000befa00720c */ /* 0x000fe20003f64070 */
[----:B------:R-:W-:-:S04]  /*8b30*/  IMAD.HI.U32 R153, R11, R151, RZ ;  /* 0x000000970b997227 */ /* 0x000fc800078e00ff */
[----:B------:R-:W-:Y:S02]  /*8b40*/  IMAD.MOV R152, RZ, RZ, -R152 ;  /* 0x000000ffff987224 */ /* 0x000fe400078e0a98 */
[----:B------:R-:W-:Y:S02]  /*8b50*/  IMAD.MOV R153, RZ, RZ, -R153 ;  /* 0x000000ffff997224 */ /* 0x000fe400078e0a99 */
[C---:B------:R-:W-:Y:S02]  /*8b60*/  IMAD R180, R250.reuse, R152, R180 ;  /* 0x00000098fab47224 */ /* 0x040fe400078e02b4 */
[--C-:B------:R-:W-:Y:S01]  /*8b70*/  @!P4 IMAD.IADD R155, R155, 0x1, -R250.reuse ;  /* 0x000000019b9bc824 */ /* 0x100fe200078e0afa */
[----:B------:R-:W-:Y:S01]  /*8b80*/  ISETP.GE.AND P4, PT, R141, RZ, PT ;  /* 0x000000ff8d00720c */ /* 0x000fe20003f86270 */
[C---:B------:R-:W-:Y:S02]  /*8b90*/  IMAD R141, R250.reuse, R153, R151 ;  /* 0x00000099fa8d7224 */ /* 0x040fe400078e0297 */
[--C-:B------:R-:W-:Y:S01]  /*8ba0*/  @!P2 IMAD.IADD R157, R157, 0x1, -R250.reuse ;  /* 0x000000019d9da824 */ /* 0x100fe200078e0afa */
[C---:B------:R-:W-:Y:S01]  /*8bb0*/  ISETP.GT.U32.AND P2, PT, R250.reuse, R180, PT ;  /* 0x000000b4fa00720c */ /* 0x040fe20003f44070 */
[----:B------:R-:W-:Y:S01]  /*8bc0*/  @!P5 IMAD.MOV R233, RZ, RZ, -R233 ;  /* 0x000000ffffe9d224 */ /* 0x000fe200078e0ae9 */
[----:B------:R-:W-:Y:S01]  /*8bd0*/  ISETP.GT.U32.AND P5, PT, R250, R2, PT ;  /* 0x00000002fa00720c */ /* 0x000fe20003fa4070 */
[----:B------:R-:W-:Y:S01]  /*8be0*/  @!P3 IMAD.IADD R190, R190, 0x1, -R250 ;  /* 0x00000001bebeb824 */ /* 0x000fe200078e0afa */
[----:B------:R-:W-:-:S02]  /*8bf0*/  ISETP.GT.U32.AND P3, PT, R250, R141, PT ;  /* 0x0000008dfa00720c */ /* 0x000fc40003f64070 */
[----:B------:R-:W-:Y:S02]  /*8c00*/  IABS R160, R39 ;  /* 0x0000002700a07213 */ /* 0x000fe40000000000 */
[----:B------:R-:W-:-:S05]  /*8c10*/  IABS R210, R61 ;  /* 0x0000003d00d27213 */ /* 0x000fca0000000000 */
[--C-:B------:R-:W-:Y:S01]  /*8c20*/  @!P2 IMAD.IADD R180, R180, 0x1, -R250.reuse ;  /* 0x00000001b4b4a824 */ /* 0x100fe200078e0afa */
[----:B------:R-:W-:Y:S01]  /*8c30*/  ISETP.GT.U32.AND P2, PT, R250, R190, PT ;  /* 0x000000befa00720c */ /* 0x000fe20003f44070 */
[--C-:B------:R-:W-:Y:S01]  /*8c40*/  @!P5 IMAD.IADD R2, R2, 0x1, -R250.reuse ;  /* 0x000000010202d824 */ /* 0x100fe200078e0afa */
[----:B------:R-:W-:Y:S01]  /*8c50*/  ISETP.GE.AND P5, PT, R115, RZ, PT ;  /* 0x000000ff7300720c */ /* 0x000fe20003fa6270 */
[----:B------:R-:W-:Y:S01]  /*8c60*/  @!P3 IMAD.IADD R141, R141, 0x1, -R250 ;  /* 0x000000018d8db824 */ /* 0x000fe200078e0afa */
[----:B------:R-:W-:Y:S01]  /*8c70*/  ISETP.GT.U32.AND P3, PT, R250, R180, PT ;  /* 0x000000b4fa00720c */ /* 0x000fe20003f64070 */
[----:B------:R-:W-:-:S04]  /*8c80*/  IMAD.HI.U32 R115, R11, R160, RZ ;  /* 0x000000a00b737227 */ /* 0x000fc800078e00ff */
[----:B------:R-:W-:-:S04]  /*8c90*/  IMAD.HI.U32 R151, R11, R210, RZ ;  /* 0x000000d20b977227 */ /* 0x000fc800078e00ff */
[----:B------:R-:W-:Y:S02]  /*8ca0*/  IMAD.MOV R115, RZ, RZ, -R115 ;  /* 0x000000ffff737224 */ /* 0x000fe400078e0a73 */
[----:B------:R-:W-:Y:S02]  /*8cb0*/  IMAD.MOV R151, RZ, RZ, -R151 ;  /* 0x000000ffff977224 */ /* 0x000fe400078e0a97 */
[C---:B------:R-:W-:Y:S02]  /*8cc0*/  IMAD R160, R250.reuse, R115, R160 ;  /* 0x00000073faa07224 */ /* 0x040fe400078e02a0 */
[----:B------:R-:W-:Y:S02]  /*8cd0*/  IMAD R210, R250, R151, R210 ;  /* 0x00000097fad27224 */ /* 0x000fe400078e02d2 */
[----:B------:R-:W-:Y:S01]  /*8ce0*/  @!P1 IMAD.MOV R208, RZ, RZ, -R208 ;  /* 0x000000ffffd09224 */ /* 0x000fe200078e0ad0 */
[----:B------:R-:W-:Y:S01]  /*8cf0*/  ISETP.GE.AND P1, PT, R127, RZ, PT ;  /* 0x000000ff7f00720c */ /* 0x000fe20003f26270 */
[--C-:B------:R-:W-:Y:S01]  /*8d00*/  @!P2 IMAD.IADD R190, R190, 0x1, -R250.reuse ;  /* 0x00000001bebea824 */ /* 0x100fe200078e0afa */
[----:B------:R-:W-:Y:S01]  /*8d10*/  ISETP.GT.U32.AND P2, PT, R250, R160, PT ;  /* 0x000000a0fa00720c */ /* 0x000fe20003f44070 */
[----:B------:R-:W-:Y:S01]  /*8d20*/  @!P3 IMAD.IADD R180, R180, 0x1, -R250 ;  /* 0x00000001b4b4b824 */ /* 0x000fe200078e0afa */
[----:B------:R-:W-:Y:S01]  /*8d30*/  ISETP.GT.U32.AND P3, PT, R250, R210, PT ;  /* 0x000000d2fa00720c */ /* 0x000fe20003f64070 */
[----:B------:R-:W-:Y:S01]  /*8d40*/  IMAD.MOV.U32 R127, RZ, RZ, R155 ;  /* 0x000000ffff7f7224 */ /* 0x000fe200078e009b */
[----:B------:R-:W-:-:S03]  /*8d50*/  IABS R152, R24 ;  /* 0x0000001800987213 */ /* 0x000fc60000000000 */
[----:B------:R-:W-:Y:S01]  /*8d60*/  @!P0 IMAD.MOV R127, RZ, RZ, -R127 ;  /* 0x000000ffff7f8224 */ /* 0x000fe200078e0a7f */
[----:B------:R-:W-:Y:S01]  /*8d70*/  ISETP.GE.AND P0, PT, R97, RZ, PT ;  /* 0x000000ff6100720c */ /* 0x000fe20003f06270 */
[----:B------:R-:W-:Y:S02]  /*8d80*/  IMAD.MOV.U32 R97, RZ, RZ, R152 ;  /* 0x000000ffff617224 */ /* 0x000fe400078e0098 */
[----:B------:R-:W-:Y:S01]  /*8d90*/  @!P6 IMAD.MOV R157, RZ, RZ, -R157 ;  /* 0x000000ffff9de224 */ /* 0x000fe200078e0a9d */
[----:B------:R-:W-:Y:S01]  /*8da0*/  ISETP.GT.U32.AND P6, PT, R250, R141, PT ;  /* 0x0000008dfa00720c */ /* 0x000fe20003fc4070 */
[----:B------:R-:W-:-:S04]  /*8db0*/  IMAD.HI.U32 R115, R11, R97, RZ ;  /* 0x000000610b737227 */ /* 0x000fc800078e00ff */
[----:B------:R-:W-:Y:S01]  /*8dc0*/  @!P4 IMAD.MOV R190, RZ, RZ, -R190 ;  /* 0x000000ffffbec224 */ /* 0x000fe200078e0abe */
[----:B------:R-:W-:Y:S01]  /*8dd0*/  ISETP.GE.AND P4, PT, R61, RZ, PT ;  /* 0x000000ff3d00720c */ /* 0x000fe20003f86270 */
[----:B------:R-:W-:Y:S01]  /*8de0*/  IMAD.MOV.U32 R152, RZ, RZ, R2 ;  /* 0x000000ffff987224 */ /* 0x000fe200078e0002 */
[----:B------:R-:W-:Y:S01]  /*8df0*/  IABS R61, R51 ;  /* 0x00000033003d7213 */ /* 0x000fe20000000000 */
[--C-:B------:R-:W-:Y:S02]  /*8e00*/  @!P2 IMAD.IADD R160, R160, 0x1, -R250.reuse ;  /* 0x00000001a0a0a824 */ /* 0x100fe400078e0afa */
[----:B------:R-:W-:Y:S02]  /*8e10*/  @!P3 IMAD.IADD R210, R210, 0x1, -R250 ;  /* 0x00000001d2d2b824 */ /* 0x000fe400078e0afa */
[----:B------:R-:W-:Y:S01]  /*8e20*/  IMAD.MOV R115, RZ, RZ, -R115 ;  /* 0x000000ffff737224 */ /* 0x000fe200078e0a73 */
[C---:B------:R-:W-:Y:S01]  /*8e30*/  ISETP.GT.U32.AND P2, PT, R250.reuse, R160, PT ;  /* 0x000000a0fa00720c */ /* 0x040fe20003f44070 */
[----:B------:R-:W-:Y:S01]  /*8e40*/  @!P1 IMAD.MOV R152, RZ, RZ, -R152 ;  /* 0x000000ffff989224 */ /* 0x000fe200078e0a98 */
[----:B------:R-:W-:Y:S01]  /*8e50*/  ISETP.GE.AND P1, PT, R39, RZ, PT ;  /* 0x000000ff2700720c */ /* 0x000fe20003f26270 */
[C---:B------:R-:W-:Y:S01]  /*8e60*/  IMAD R39, R250.reuse, R115, R97 ;  /* 0x00000073fa277224 */ /* 0x040fe200078e0261 */
[----:B------:R-:W-:Y:S01]  /*8e70*/  ISETP.GT.U32.AND P3, PT, R250, R210, PT ;  /* 0x000000d2fa00720c */ /* 0x000fe20003f64070 */
[----:B------:R-:W-:-:S04]  /*8e80*/  IMAD.HI.U32 R151, R11, R61, RZ ;  /* 0x0000003d0b977227 */ /* 0x000fc800078e00ff */
[----:B------:R-:W-:Y:S01]  /*8e90*/  @!P6 IMAD.IADD R141, R141, 0x1, -R250 ;  /* 0x000000018d8de824 */ /* 0x000fe200078e0afa */
[C---:B------:R-:W-:Y:S01]  /*8ea0*/  ISETP.GT.U32.AND P6, PT, R250.reuse, R39, PT ;  /* 0x00000027fa00720c */ /* 0x040fe20003fc4070 */
[----:B------:R-:W-:Y:S01]  /*8eb0*/  IMAD.MOV R151, RZ, RZ, -R151 ;  /* 0x000000ffff977224 */ /* 0x000fe200078e0a97 */
[----:B------:R-:W-:Y:S02]  /*8ec0*/  IABS R97, R148 ;  /* 0x0000009400617213 */ /* 0x000fe40000000000 */
[----:B------:R-:W-:Y:S01]  /*8ed0*/  IABS R2, R143 ;  /* 0x0000008f00027213 */ /* 0x000fe20000000000 */
[----:B------:R-:W-:Y:S02]  /*8ee0*/  IMAD R61, R250, R151, R61 ;  /* 0x00000097fa3d7224 */ /* 0x000fe400078e023d */
[----:B------:R-:W-:Y:S01]  /*8ef0*/  @!P5 IMAD.MOV R180, RZ, RZ, -R180 ;  /* 0x000000ffffb4d224 */ /* 0x000fe200078e0ab4 */
[----:B------:R-:W-:Y:S01]  /*8f00*/  ISETP.GE.AND P5, PT, R24, RZ, PT ;  /* 0x000000ff1800720c */ /* 0x000fe20003fa6270 */
[--C-:B------:R-:W-:Y:S01]  /*8f10*/  @!P2 IMAD.IADD R160, R160, 0x1, -R250.reuse ;  /* 0x00000001a0a0a824 */ /* 0x100fe200078e0afa */
[----:B------:R-:W-:Y:S01]  /*8f20*/  ISETP.GE.AND P2, PT, R51, RZ, PT ;  /* 0x000000ff3300720c */ /* 0x000fe20003f46270 */
[----:B------:R-:W-:Y:S01]  /*8f30*/  @!P3 IMAD.IADD R210, R210, 0x1, -R250 ;  /* 0x00000001d2d2b824 */ /* 0x000fe200078e0afa */
[----:B------:R-:W-:Y:S01]  /*8f40*/  ISETP.GT.U32.AND P3, PT, R250, R61, PT ;  /* 0x0000003dfa00720c */ /* 0x000fe20003f64070 */
[----:B------:R-:W-:-:S04]  /*8f50*/  IMAD.HI.U32 R24, R11, R97, RZ ;  /* 0x000000610b187227 */ /* 0x000fc800078e00ff */
[----:B------:R-:W-:-:S04]  /*8f60*/  IMAD.HI.U32 R51, R11, R2, RZ ;  /* 0x000000020b337227 */ /* 0x000fc800078e00ff */
[----:B------:R-:W-:Y:S02]  /*8f70*/  @!P6 IMAD.IADD R39, R39, 0x1, -R250 ;  /* 0x000000012727e824 */ /* 0x000fe400078e0afa */
[----:B------:R-:W-:Y:S02]  /*8f80*/  IMAD.MOV R24, RZ, RZ, -R24 ;  /* 0x000000ffff187224 */ /* 0x000fe400078e0a18 */
[----:B------:R-:W-:Y:S01]  /*8f90*/  IMAD.MOV R51, RZ, RZ, -R51 ;  /* 0x000000ffff337224 */ /* 0x000fe200078e0a33 */
[C---:B------:R-:W-:Y:S01]  /*8fa0*/  ISETP.GT.U32.AND P6, PT, R250.reuse, R39, PT ;  /* 0x00000027fa00720c */ /* 0x040fe20003fc4070 */
[C---:B------:R-:W-:Y:S01]  /*8fb0*/  IMAD R97, R250.reuse, R24, R97 ;  /* 0x00000018fa617224 */ /* 0x040fe200078e0261 */
[----:B------:R-:W-:Y:S01]  /*8fc0*/  IABS R24, R146 ;  /* 0x0000009200187213 */ /* 0x000fe20000000000 */
[----:B------:R-:W-:Y:S02]  /*8fd0*/  IMAD R51, R250, R51, R2 ;  /* 0x00000033fa337224 */ /* 0x000fe400078e0202 */
[----:B------:R-:W-:-:S02]  /*8fe0*/  @!P3 IMAD.IADD R61, R61, 0x1, -R250 ;  /* 0x000000013d3db824 */ /* 0x000fc400078e0afa */
[----:B------:R-:W-:Y:S01]  /*8ff0*/  IMAD.HI.U32 R2, R11, R24, RZ ;  /* 0x000000180b027227 */ /* 0x000fe200078e00ff */
[C---:B------:R-:W-:Y:S02]  /*9000*/  ISETP.GT.U32.AND P3, PT, R250.reuse, R51, PT ;  /* 0x00000033fa00720c */ /* 0x040fe40003f64070 */
[----:B------:R-:W-:Y:S01]  /*9010*/  IABS R115, R144 ;  /* 0x0000009000737213 */ /* 0x000fe20000000000 */
[----:B------:R-:W-:Y:S02]  /*9020*/  IMAD.MOV R2, RZ, RZ, -R2 ;  /* 0x000000ffff027224 */ /* 0x000fe400078e0a02 */
[----:B------:R-:W-:Y:S01]  /*9030*/  @!P6 IMAD.IADD R39, R39, 0x1, -R250 ;  /* 0x000000012727e824 */ /* 0x000fe200078e0afa */
[C---:B------:R-:W-:Y:S01]  /*9040*/  ISETP.GT.U32.AND P6, PT, R250.reuse, R97, PT ;  /* 0x00000061fa00720c */ /* 0x040fe20003fc4070 */
[----:B------:R-:W-:Y:S02]  /*9050*/  IMAD R24, R250, R2, R24 ;  /* 0x00000002fa187224 */ /* 0x000fe400078e0218 */
[----:B------:R-:W-:-:S04]  /*9060*/  IMAD.HI.U32 R151, R11, R115, RZ ;  /* 0x000000730b977227 */ /* 0x000fc800078e00ff */
[----:B------:R-:W-:Y:S01]  /*9070*/  @!P3 IMAD.IADD R51, R51, 0x1, -R250 ;  /* 0x000000013333b824 */ /* 0x000fe200078e0afa */
[----:B------:R-:W-:Y:S01]  /*9080*/  ISETP.GT.U32.AND P3, PT, R250, R24, PT ;  /* 0x00000018fa00720c */ /* 0x000fe20003f64070 */
[----:B------:R-:W-:-:S04]  /*9090*/  IMAD.MOV R151, RZ, RZ, -R151 ;  /* 0x000000ffff977224 */ /* 0x000fc800078e0a97 */
[C---:B------:R-:W-:Y:S01]  /*90a0*/  IMAD R115, R250.reuse, R151, R115 ;  /* 0x00000097fa737224 */ /* 0x040fe200078e0273 */
[----:B------:R-:W-:Y:S01]  /*90b0*/  IABS R209, R134 ;  /* 0x0000008600d17213 */ /* 0x000fe20000000000 */
[----:B------:R-:W-:Y:S01]  /*90c0*/  @!P6 IMAD.IADD R97, R97, 0x1, -R250 ;  /* 0x000000016161e824 */ /* 0x000fe200078e0afa */
[----:B------:R-:W-:Y:S02]  /*90d0*/  IABS R177, R147 ;  /* 0x0000009300b17213 */ /* 0x000fe40000000000 */
[----:B------:R-:W-:Y:S01]  /*90e0*/  ISETP.GT.U32.AND P6, PT, R250, R115, PT ;  /* 0x00000073fa00720c */ /* 0x000fe20003fc4070 */
[----:B------:R-:W-:Y:S01]  /*90f0*/  @!P1 IMAD.MOV R160, RZ, RZ, -R160 ;  /* 0x000000ffffa09224 */ /* 0x000fe200078e0aa0 */
[----:B------:R-:W-:Y:S01]  /*9100*/  IABS R240, R138 ;  /* 0x0000008a00f07213 */ /* 0x000fe20000000000 */
[----:B------:R-:W-:Y:S01]  /*9110*/  @!P3 IMAD.IADD R24, R24, 0x1, -R250 ;  /* 0x000000011818b824 */ /* 0x000fe200078e0afa */
[----:B------:R-:W-:Y:S01]  /*9120*/  ISETP.GT.U32.AND P1, PT, R250, R97, PT ;  /* 0x00000061fa00720c */ /* 0x000fe20003f24070 */
[----:B------:R-:W-:-:S04]  /*9130*/  IMAD.HI.U32 R153, R11, R209, RZ ;  /* 0x000000d10b997227 */ /* 0x000fc800078e00ff */
[----:B------:R-:W-:Y:S01]  /*9140*/  @!P0 IMAD.MOV R141, RZ, RZ, -R141 ;  /* 0x000000ffff8d8224 */ /* 0x000fe200078e0a8d */
[----:B------:R-:W-:Y:S01]  /*9150*/  ISETP.GT.U32.AND P0, PT, R250, R61, PT ;  /* 0x0000003dfa00720c */ /* 0x000fe20003f04070 */
[----:B------:R-:W-:-:S04]  /*9160*/  IMAD.HI.U32 R155, R11, R177, RZ ;  /* 0x000000b10b9b7227 */ /* 0x000fc800078e00ff */
[----:B------:R-:W-:Y:S01]  /*9170*/  @!P4 IMAD.MOV R210, RZ, RZ, -R210 ;  /* 0x000000ffffd2c224 */ /* 0x000fe200078e0ad2 */
[----:B------:R-:W-:Y:S01]  /*9180*/  ISETP.GT.U32.AND P4, PT, R250, R24, PT ;  /* 0x00000018fa00720c */ /* 0x000fe20003f84070 */
[----:B------:R-:W-:Y:S02]  /*9190*/  IMAD.MOV R153, RZ, RZ, -R153 ;  /* 0x000000ffff997224 */ /* 0x000fe400078e0a99 */
[----:B------:R-:W-:Y:S01]  /*91a0*/  IMAD.HI.U32 R2, R11, R240, RZ ;  /* 0x000000f00b027227 */ /* 0x000fe200078e00ff */
[----:B------:R-:W-:-:S03]  /*91b0*/  IABS R241, R136 ;  /* 0x0000008800f17213 */ /* 0x000fc60000000000 */
[----:B------:R-:W-:Y:S02]  /*91c0*/  IMAD.MOV R155, RZ, RZ, -R155 ;  /* 0x000000ffff9b7224 */ /* 0x000fe400078e0a9b */
[----:B------:R-:W-:Y:S02]  /*91d0*/  @!P6 IMAD.IADD R115, R115, 0x1, -R250 ;  /* 0x000000017373e824 */ /* 0x000fe400078e0afa */
[C---:B------:R-:W-:Y:S02]  /*91e0*/  IMAD R209, R250.reuse, R153, R209 ;  /* 0x00000099fad17224 */ /* 0x040fe400078e02d1 */
[----:B------:R-:W-:Y:S02]  /*91f0*/  IMAD.MOV R2, RZ, RZ, -R2 ;  /* 0x000000ffff027224 */ /* 0x000fe400078e0a02 */
[C---:B------:R-:W-:Y:S01]  /*9200*/  IMAD R177, R250.reuse, R155, R177 ;  /* 0x0000009bfab17224 */ /* 0x040fe200078e02b1 */
[C---:B------:R-:W-:Y:S01]  /*9210*/  ISETP.GT.U32.AND P3, PT, R250.reuse, R51, PT ;  /* 0x00000033fa00720c */ /* 0x040fe20003f64070 */
[----:B------:R-:W-:Y:S01]  /*9220*/  @!P5 IMAD.MOV R39, RZ, RZ, -R39 ;  /* 0x000000ffff27d224 */ /* 0x000fe200078e0a27 */
[C---:B------:R-:W-:Y:S01]  /*9230*/  ISETP.GT.U32.AND P5, PT, R250.reuse, R115, PT ;  /* 0x00000073fa00720c */ /* 0x040fe20003fa4070 */
[----:B------:R-:W-:-:S02]  /*9240*/  IMAD R240, R250, R2, R240 ;  /* 0x00000002faf07224 */ /* 0x000fc400078e02f0 */
[----:B------:R-:W-:Y:S01]  /*9250*/  @!P1 IMAD.IADD R97, R97, 0x1, -R250 ;  /* 0x0000000161619824 */ /* 0x000fe200078e0afa */
[----:B------:R-:W-:Y:S01]  /*9260*/  ISETP.GT.U32.AND P1, PT, R250, R209, PT ;  /* 0x000000d1fa00720c */ /* 0x000fe20003f24070 */
[----:B------:R-:W-:-:S04]  /*9270*/  IMAD.HI.U32 R151, R11, R241, RZ ;  /* 0x000000f10b977227 */ /* 0x000fc800078e00ff */
[--C-:B------:R-:W-:Y:S01]  /*9280*/  @!P0 IMAD.IADD R61, R61, 0x1, -R250.reuse ;  /* 0x000000013d3d8824 */ /* 0x100fe200078e0afa */
[----:B------:R-:W-:Y:S01]  /*9290*/  ISETP.GT.U32.AND P0, PT, R250, R177, PT ;  /* 0x000000b1fa00720c */ /* 0x000fe20003f04070 */
[----:B------:R-:W-:Y:S01]  /*92a0*/  @!P4 IMAD.IADD R24, R24, 0x1, -R250 ;  /* 0x000000011818c824 */ /* 0x000fe200078e0afa */
[----:B------:R-:W-:Y:S01]  /*92b0*/  ISETP.GT.U32.AND P4, PT, R250, R240, PT ;  /* 0x000000f0fa00720c */ /* 0x000fe20003f84070 */
[----:B------:R-:W-:Y:S01]  /*92c0*/  IMAD.MOV R151, RZ, RZ, -R151 ;  /* 0x000000ffff977224 */ /* 0x000fe200078e0a97 */
[----:B------:R-:W-:-:S03]  /*92d0*/  IABS R2, R142 ;  /* 0x0000008e00027213 */ /* 0x000fc60000000000 */
[C---:B------:R-:W-:Y:S01]  /*92e0*/  IMAD R241, R250.reuse, R151, R241 ;  /* 0x00000097faf17224 */ /* 0x040fe200078e02f1 */
[----:B------:R-:W-:Y:S01]  /*92f0*/  IABS R171, R140 ;  /* 0x0000008c00ab7213 */ /* 0x000fe20000000000 */
[--C-:B------:R-:W-:Y:S02]  /*9300*/  @!P3 IMAD.IADD R51, R51, 0x1, -R250.reuse ;  /* 0x000000013333b824 */ /* 0x100fe400078e0afa */
[--C-:B------:R-:W-:Y:S01]  /*9310*/  @!P5 IMAD.IADD R115, R115, 0x1, -R250.reuse ;  /* 0x000000017373d824 */ /* 0x100fe200078e0afa */
[----:B------:R-:W-:Y:S01]  /*9320*/  ISETP.GT.U32.AND P3, PT, R250, R241, PT ;  /* 0x000000f1fa00720c */ /* 0x000fe20003f64070 */
[----:B------:R-:W-:Y:S01]  /*9330*/  @!P1 IMAD.IADD R209, R209, 0x1, -R250 ;  /* 0x00000001d1d19824 */ /* 0x000fe200078e0afa */
[----:B------:R-:W-:Y:S01]  /*9340*/  ISETP.GE.AND P5, PT, R143, RZ, PT ;  /* 0x000000ff8f00720c */ /* 0x000fe20003fa6270 */
[----:B------:R-:W-:Y:S01]  /*9350*/  IMAD.HI.U32 R143, R11, R2, RZ ;  /* 0x000000020b8f7227 */ /* 0x000fe200078e00ff */
[----:B------:R-:W-:-:S03]  /*9360*/  ISETP.GE.AND P1, PT, R146, RZ, PT ;  /* 0x000000ff9200720c */ /* 0x000fc60003f26270 */
[--C-:B------:R-:W-:Y:S01]  /*9370*/  @!P0 IMAD.IADD R177, R177, 0x1, -R250.reuse ;  /* 0x00000001b1b18824 */ /* 0x100fe200078e0afa */
[----:B------:R-:W-:Y:S01]  /*9380*/  ISETP.GE.AND P6, PT, R148, RZ, PT ;  /* 0x000000ff9400720c */ /* 0x000fe20003fc6270 */
[----:B------:R-:W-:Y:S01]  /*9390*/  @!P4 IMAD.IADD R240, R240, 0x1, -R250 ;  /* 0x00000001f0f0c824 */ /* 0x000fe200078e0afa */
[----:B------:R-:W-:Y:S01]  /*93a0*/  ISETP.GE.AND P0, PT, R144, RZ, PT ;  /* 0x000000ff9000720c */ /* 0x000fe20003f06270 */
[----:B------:R-:W-:Y:S01]  /*93b0*/  IMAD.HI.U32 R148, R11, R171, RZ ;  /* 0x000000ab0b947227 */ /* 0x000fe200078e00ff */
[----:B------:R-:W-:-:S03]  /*93c0*/  ISETP.GT.U32.AND P4, PT, R250, R209, PT ;  /* 0x000000d1fa00720c */ /* 0x000fc60003f84070 */
[----:B------:R-:W-:Y:S02]  /*93d0*/  IMAD.MOV R143, RZ, RZ, -R143 ;  /* 0x000000ffff8f7224 */ /* 0x000fe400078e0a8f */
[----:B------:R-:W-:Y:S01]  /*93e0*/  @!P2 IMAD.MOV R61, RZ, RZ, -R61 ;  /* 0x000000ffff3da224 */ /* 0x000fe200078e0a3d */
[C---:B------:R-:W-:Y:S01]  /*93f0*/  ISETP.GT.U32.AND P2, PT, R250.reuse, R177, PT ;  /* 0x000000b1fa00720c */ /* 0x040fe20003f44070 */
[----:B------:R-:W-:Y:S02]  /*9400*/  IMAD.MOV R148, RZ, RZ, -R148 ;  /* 0x000000ffff947224 */ /* 0x000fe400078e0a94 */
[C---:B------:R-:W-:Y:S01]  /*9410*/  IMAD R143, R250.reuse, R143, R2 ;  /* 0x0000008ffa8f7224 */ /* 0x040fe200078e0202 */
[----:B------:R-:W-:Y:S01]  /*9420*/  IABS R2, R128 ;  /* 0x0000008000027213 */ /* 0x000fe20000000000 */
[----:B------:R-:W-:Y:S02]  /*9430*/  IMAD R171, R250, R148, R171 ;  /* 0x00000094faab7224 */ /* 0x000fe400078e02ab */
[----:B------:R-:W-:Y:S01]  /*9440*/  @!P3 IMAD.IADD R241, R241, 0x1, -R250 ;  /* 0x00000001f1f1b824 */ /* 0x000fe200078e0afa */
[----:B------:R-:W-:Y:S01]  /*9450*/  ISETP.GE.AND P3, PT, R147, RZ, PT ;  /* 0x000000ff9300720c */ /* 0x000fe20003f66270 */
[----:B------:R-:W-:Y:S01]  /*9460*/  @!P1 IMAD.MOV R24, RZ, RZ, -R24 ;  /* 0x000000ffff189224 */ /* 0x000fe200078e0a18 */
[----:B------:R-:W-:Y:S01]  /*9470*/  ISETP.GE.AND P1, PT, R134, RZ, PT ;  /* 0x000000ff8600720c */ /* 0x000fe20003f26270 */
[----:B------:R-:W-:-:S04]  /*9480*/  IMAD.HI.U32 R134, R11, R2, RZ ;  /* 0x000000020b867227 */ /* 0x000fc800078e00ff */
[----:B------:R-:W-:Y:S01]  /*9490*/  @!P0 IMAD.MOV R115, RZ, RZ, -R115 ;  /* 0x000000ffff738224 */ /* 0x000fe200078e0a73 */
[----:B------:R-:W-:Y:S01]  /*94a0*/  ISETP.GT.U32.AND P0, PT, R250, R171, PT ;  /* 0x000000abfa00720c */ /* 0x000fe20003f04070 */
[--C-:B------:R-:W-:Y:S01]  /*94b0*/  @!P4 IMAD.IADD R209, R209, 0x1, -R250.reuse ;  /* 0x00000001d1d1c824 */ /* 0x100fe200078e0afa */
[----:B------:R-:W-:Y:S01]  /*94c0*/  ISETP.GE.AND P4, PT, R136, RZ, PT ;  /* 0x000000ff8800720c */ /* 0x000fe20003f86270 */
[----:B------:R-:W-:Y:S01]  /*94d0*/  @!P2 IMAD.IADD R177, R177, 0x1, -R250 ;  /* 0x00000001b1b1a824 */ /* 0x000fe200078e0afa */
[C---:B------:R-:W-:Y:S01]  /*94e0*/  ISETP.GT.U32.AND P2, PT, R250.reuse, R143, PT ;  /* 0x0000008ffa00720c */ /* 0x040fe20003f44070 */
[----:B------:R-:W-:Y:S01]  /*94f0*/  IMAD.MOV R136, RZ, RZ, -R134 ;  /* 0x000000ffff887224 */ /* 0x000fe200078e0a86 */
[----:B------:R-:W-:Y:S01]  /*9500*/  IABS R134, R130 ;  /* 0x0000008200867213 */ /* 0x000fe20000000000 */
[----:B------:R-:W-:Y:S02]  /*9510*/  @!P6 IMAD.MOV R97, RZ, RZ, -R97 ;  /* 0x000000ffff61e224 */ /* 0x000fe400078e0a61 */
[C---:B------:R-:W-:Y:S01]  /*9520*/  IMAD R2, R250.reuse, R136, R2 ;  /* 0x00000088fa027224 */ /* 0x040fe200078e0202 */
[C---:B------:R-:W-:Y:S01]  /*9530*/  ISETP.GT.U32.AND P6, PT, R250.reuse, R241, PT ;  /* 0x000000f1fa00720c */ /* 0x040fe20003fc4070 */
[----:B------:R-:W-:Y:S01]  /*9540*/  @!P5 IMAD.MOV R51, RZ, RZ, -R51 ;  /* 0x000000ffff33d224 */ /* 0x000fe200078e0a33 */
[C---:B------:R-:W-:Y:S01]  /*9550*/  ISETP.GT.U32.AND P5, PT, R250.reuse, R240, PT ;  /* 0x000000f0fa00720c */ /* 0x040fe20003fa4070 */
[----:B------:R-:W-:Y:S01]  /*9560*/  @!P3 IMAD.MOV R177, RZ, RZ, -R177 ;  /* 0x000000ffffb1b224 */ /* 0x000fe200078e0ab1 */
[----:B------:R-:W-:Y:S01]  /*9570*/  ISETP.GT.U32.AND P3, PT, R250, R2, PT ;  /* 0x00000002fa00720c */ /* 0x000fe20003f64070 */
[----:B------:R-:W-:-:S04]  /*9580*/  IMAD.HI.U32 R136, R11, R134, RZ ;  /* 0x000000860b887227 */ /* 0x000fc800078e00ff */
[--C-:B------:R-:W-:Y:S02]  /*9590*/  @!P0 IMAD.IADD R171, R171, 0x1, -R250.reuse ;  /* 0x00000001abab8824 */ /* 0x100fe400078e0afa */
[----:B------:R-:W-:Y:S02]  /*95a0*/  @!P2 IMAD.IADD R143, R143, 0x1, -R250 ;  /* 0x000000018f8fa824 */ /* 0x000fe400078e0afa */
[----:B------:R-:W-:Y:S01]  /*95b0*/  IMAD.MOV R136, RZ, RZ, -R136 ;  /* 0x000000ffff887224 */ /* 0x000fe200078e0a88 */
[C---:B------:R-:W-:Y:S01]  /*95c0*/  ISETP.GT.U32.AND P2, PT, R250.reuse, R171, PT ;  /* 0x000000abfa00720c */ /* 0x040fe20003f44070 */
[----:B------:R-:W-:Y:S01]  /*95d0*/  @!P1 IMAD.MOV R209, RZ, RZ, -R209 ;  /* 0x000000ffffd19224 */ /* 0x000fe200078e0ad1 */
[C---:B------:R-:W-:Y:S01]  /*95e0*/  ISETP.GT.U32.AND P1, PT, R250.reuse, R143, PT ;  /* 0x0000008ffa00720c */ /* 0x040fe20003f24070 */
[----:B------:R-:W-:Y:S02]  /*95f0*/  IMAD R242, R250, R136, R134 ;  /* 0x00000088faf27224 */ /* 0x000fe400078e0286 */
[--C-:B------:R-:W-:Y:S01]  /*9600*/  @!P6 IMAD.IADD R241, R241, 0x1, -R250.reuse ;  /* 0x00000001f1f1e824 */ /* 0x100fe200078e0afa */
[----:B------:R-:W-:Y:S01]  /*9610*/  ISETP.GE.AND P6, PT, R138, RZ, PT ;  /* 0x000000ff8a00720c */ /* 0x000fe20003fc6270 */
[--C-:B------:R-:W-:Y:S01]  /*9620*/  @!P5 IMAD.IADD R240, R240, 0x1, -R250.reuse ;  /* 0x00000001f0f0d824 */ /* 0x100fe200078e0afa */
[----:B------:R-:W-:Y:S01]  /*9630*/  ISETP.GE.AND P5, PT, R140, RZ, PT ;  /* 0x000000ff8c00720c */ /* 0x000fe20003fa6270 */
[----:B------:R-:W-:Y:S01]  /*9640*/  @!P3 IMAD.IADD R2, R2, 0x1, -R250 ;  /* 0x000000010202b824 */ /* 0x000fe200078e0afa */
[----:B------:R-:W-:-:S02]  /*9650*/  ISETP.GT.U32.AND P3, PT, R250, R242, PT ;  /* 0x000000f2fa00720c */ /* 0x000fc40003f64070 */
[----:B------:R-:W-:Y:S01]  /*9660*/  ISETP.GE.AND P0, PT, R142, RZ, PT ;  /* 0x000000ff8e00720c */ /* 0x000fe20003f06270 */
[----:B------:R-:W-:Y:S01]  /*9670*/  @!P4 IMAD.MOV R241, RZ, RZ, -R241 ;  /* 0x000000fffff1c224 */ /* 0x000fe200078e0af1 */
[----:B------:R-:W-:Y:S01]  /*9680*/  ISETP.GE.AND P4, PT, R128, RZ, PT ;  /* 0x000000ff8000720c */ /* 0x000fe20003f86270 */
[--C-:B------:R-:W-:Y:S01]  /*9690*/  @!P2 IMAD.IADD R171, R171, 0x1, -R250.reuse ;  /* 0x00000001ababa824 */ /* 0x100fe200078e0afa */
[----:B------:R-:W-:Y:S01]  /*96a0*/  IABS R128, R132 ;  /* 0x0000008400807213 */ /* 0x000fe20000000000 */
[----:B------:R-:W-:Y:S01]  /*96b0*/  @!P1 IMAD.IADD R143, R143, 0x1, -R250 ;  /* 0x000000018f8f9824 */ /* 0x000fe200078e0afa */
[----:B------:R-:W-:Y:S01]  /*96c0*/  ISETP.GE.AND P1, PT, R126, RZ, PT ;  /* 0x000000ff7e00720c */ /* 0x000fe20003f26270 */
[----:B------:R-:W-:Y:S01]  /*96d0*/  @!P6 IMAD.MOV R240, RZ, RZ, -R240 ;  /* 0x000000fffff0e224 */ /* 0x000fe200078e0af0 */
[----:B------:R-:W-:Y:S01]  /*96e0*/  ISETP.GE.AND P6, PT, R130, RZ, PT ;  /* 0x000000ff8200720c */ /* 0x000fe20003fc6270 */
[----:B------:R-:W-:Y:S01]  /*96f0*/  @!P5 IMAD.MOV R171, RZ, RZ, -R171 ;  /* 0x000000ffffabd224 */ /* 0x000fe200078e0aab */
[----:B------:R-:W-:Y:S01]  /*9700*/  IABS R126, R126 ;  /* 0x0000007e007e7213 */ /* 0x000fe20000000000 */
[----:B------:R-:W-:Y:S01]  /*9710*/  IMAD.HI.U32 R130, R11, R128, RZ ;  /* 0x000000800b827227 */ /* 0x000fe200078e00ff */
[----:B------:R-:W-:-:S03]  /*9720*/  ISETP.GT.U32.AND P5, PT, R250, R2, PT ;  /* 0x00000002fa00720c */ /* 0x000fc60003fa4070 */
[----:B------:R-:W-:Y:S01]  /*9730*/  @!P3 IMAD.IADD R242, R242, 0x1, -R250 ;  /* 0x00000001f2f2b824 */ /* 0x000fe200078e0afa */
[----:B------:R-:W-:Y:S01]  /*9740*/  IABS R147, R103 ;  /* 0x0000006700937213 */ /* 0x000fe20000000000 */
[----:B------:R-:W-:Y:S01]  /*9750*/  @!P0 IMAD.MOV R143, RZ, RZ, -R143 ;  /* 0x000000ffff8f8224 */ /* 0x000fe200078e0a8f */
[----:B------:R-:W-:Y:S01]  /*9760*/  IABS R193, R101 ;  /* 0x0000006500c17213 */ /* 0x000fe20000000000 */
[----:B------:R-:W-:Y:S01]  /*9770*/  IMAD.MOV R130, RZ, RZ, -R130 ;  /* 0x000000ffff827224 */ /* 0x000fe200078e0a82 */
[----:B------:R-:W-:Y:S01]  /*9780*/  ISETP.GE.AND P0, PT, R103, RZ, PT ;  /* 0x000000ff6700720c */ /* 0x000fe20003f06270 */
[----:B------:R-:W-:Y:S01]  /*9790*/  IMAD.HI.U32 R103, R11, R126, RZ ;  /* 0x0000007e0b677227 */ /* 0x000fe200078e00ff */
[----:B------:R-:W-:Y:S02]  /*97a0*/  ISETP.GT.U32.AND P3, PT, R250, R242, PT ;  /* 0x000000f2fa00720c */ /* 0x000fe40003f64070 */
[----:B------:R-:W-:Y:S01]  /*97b0*/  ISETP.GE.AND P2, PT, R132, RZ, PT ;  /* 0x000000ff8400720c */ /* 0x000fe20003f46270 */
[----:B------:R-:W-:Y:S01]  /*97c0*/  IMAD R128, R250, R130, R128 ;  /* 0x00000082fa807224 */ /* 0x000fe200078e0280 */
[----:B------:R-:W-:Y:S01]  /*97d0*/  IABS R176, R10 ;  /* 0x0000000a00b07213 */ /* 0x000fe20000000000 */
[----:B------:R-:W-:-:S02]  /*97e0*/  IMAD.MOV R103, RZ, RZ, -R103 ;  /* 0x000000ffff677224 */ /* 0x000fc400078e0a67 */
[----:B------:R-:W-:-:S04]  /*97f0*/  IMAD.HI.U32 R132, R11, R193, RZ ;  /* 0x000000c10b847227 */ /* 0x000fc800078e00ff */
[----:B------:R-:W-:-:S04]  /*9800*/  IMAD.HI.U32 R134, R11, R147, RZ ;  /* 0x000000930b867227 */ /* 0x000fc800078e00ff */
[----:B------:R-:W-:Y:S01]  /*9810*/  @!P5 IMAD.IADD R2, R2, 0x1, -R250 ;  /* 0x000000010202d824 */ /* 0x000fe200078e0afa */
[C---:B------:R-:W-:Y:S01]  /*9820*/  ISETP.GT.U32.AND P5, PT, R250.reuse, R128, PT ;  /* 0x00000080fa00720c */ /* 0x040fe20003fa4070 */
[----:B------:R-:W-:Y:S02]  /*9830*/  IMAD R126, R250, R103, R126 ;  /* 0x00000067fa7e7224 */ /* 0x000fe400078e027e */
[----:B------:R-:W-:Y:S02]  /*9840*/  IMAD.MOV R132, RZ, RZ, -R132 ;  /* 0x000000ffff847224 */ /* 0x000fe400078e0a84 */
[----:B------:R-:W-:-:S04]  /*9850*/  IMAD.HI.U32 R103, R11, R176, RZ ;  /* 0x000000b00b677227 */ /* 0x000fc800078e00ff */
[----:B------:R-:W-:Y:S02]  /*9860*/  IMAD.MOV R134, RZ, RZ, -R134 ;  /* 0x000000ffff867224 */ /* 0x000fe400078e0a86 */
[C---:B------:R-:W-:Y:S02]  /*9870*/  IMAD R193, R250.reuse, R132, R193 ;  /* 0x00000084fac17224 */ /* 0x040fe400078e02c1 */
[----:B------:R-:W-:Y:S02]  /*9880*/  IMAD.MOV R132, RZ, RZ, -R103 ;  /* 0x000000ffff847224 */ /* 0x000fe400078e0a67 */
[----:B------:R-:W-:Y:S02]  /*9890*/  IMAD R147, R250, R134, R147 ;  /* 0x00000086fa937224 */ /* 0x000fe400078e0293 */
[----:B------:R-:W-:Y:S02]  /*98a0*/  IMAD.MOV.U32 R103, RZ, RZ, R2 ;  /* 0x000000ffff677224 */ /* 0x000fe400078e0002 */
[--C-:B------:R-:W-:Y:S01]  /*98b0*/  @!P3 IMAD.IADD R242, R242, 0x1, -R250.reuse ;  /* 0x00000001f2f2b824 */ /* 0x100fe200078e0afa */
[C---:B------:R-:W-:Y:S01]  /*98c0*/  ISETP.GT.U32.AND P3, PT, R250.reuse, R126, PT ;  /* 0x0000007efa00720c */ /* 0x040fe20003f64070 */
[----:B------:R-:W-:Y:S01]  /*98d0*/  @!P4 IMAD.MOV R103, RZ, RZ, -R103 ;  /* 0x000000ffff67c224 */ /* 0x000fe200078e0a67 */
[----:B------:R-:W-:Y:S01]  /*98e0*/  ISETP.GT.U32.AND P4, PT, R250, R147, PT ;  /* 0x00000093fa00720c */ /* 0x000fe20003f84070 */
[----:B------:R-:W-:-:S02]  /*98f0*/  @!P5 IMAD.IADD R128, R128, 0x1, -R250 ;  /* 0x000000018080d824 */ /* 0x000fc400078e0afa */
[----:B------:R-:W-:Y:S01]  /*9900*/  @!P6 IMAD.MOV R242, RZ, RZ, -R242 ;  /* 0x000000fffff2e224 */ /* 0x000fe200078e0af2 */
[C---:B------:R-:W-:Y:S01]  /*9910*/  ISETP.GT.U32.AND P6, PT, R250.reuse, R193, PT ;  /* 0x000000c1fa00720c */ /* 0x040fe20003fc4070 */
[C---:B------:R-:W-:Y:S01]  /*9920*/  IMAD R176, R250.reuse, R132, R176 ;  /* 0x00000084fab07224 */ /* 0x040fe200078e02b0 */
[----:B------:R-:W-:Y:S02]  /*9930*/  IABS R130, R122 ;  /* 0x0000007a00827213 */ /* 0x000fe40000000000 */
[----:B------:R-:W-:-:S03]  /*9940*/  ISETP.GT.U32.AND P5, PT, R250, R128, PT ;  /* 0x00000080fa00720c */ /* 0x000fc60003fa4070 */
[----:B------:R-:W-:Y:S01]  /*9950*/  @!P3 IMAD.IADD R126, R126, 0x1, -R250 ;  /* 0x000000017e7eb824 */ /* 0x000fe200078e0afa */
[----:B------:R-:W-:Y:S01]  /*9960*/  ISETP.GT.U32.AND P3, PT, R250, R176, PT ;  /* 0x000000b0fa00720c */ /* 0x000fe20003f64070 */
[----:B------:R-:W-:-:S04]  /*9970*/  IMAD.HI.U32 R2, R11, R130, RZ ;  /* 0x000000820b027227 */ /* 0x000fc800078e00ff */
[----:B------:R-:W-:Y:S01]  /*9980*/  @!P4 IMAD.IADD R147, R147, 0x1, -R250 ;  /* 0x000000019393c824 */ /* 0x000fe200078e0afa */
[C---:B------:R-:W-:Y:S01]  /*9990*/  ISETP.GT.U32.AND P4, PT, R250.reuse, R126, PT ;  /* 0x0000007efa00720c */ /* 0x040fe20003f84070 */
[----:B------:R-:W-:Y:S02]  /*99a0*/  IMAD.MOV R2, RZ, RZ, -R2 ;  /* 0x000000ffff027224 */ /* 0x000fe400078e0a02 */
[----:B------:R-:W-:Y:S01]  /*99b0*/  @!P6 IMAD.IADD R193, R193, 0x1, -R250 ;  /* 0x00000001c1c1e824 */ /* 0x000fe200078e0afa */
[C---:B------:R-:W-:Y:S01]  /*99c0*/  ISETP.GT.U32.AND P6, PT, R250.reuse, R147, PT ;  /* 0x00000093fa00720c */ /* 0x040fe20003fc4070 */
[----:B------:R-:W-:Y:S01]  /*99d0*/  IMAD R2, R250, R2, R130 ;  /* 0x00000002fa027224 */ /* 0x000fe200078e0282 */
[----:B------:R-:W-:Y:S01]  /*99e0*/  IABS R130, R37 ;  /* 0x0000002500827213 */ /* 0x000fe20000000000 */
[--C-:B------:R-:W-:Y:S01]  /*99f0*/  @!P5 IMAD.IADD R128, R128, 0x1, -R250.reuse ;  /* 0x000000018080d824 */ /* 0x100fe200078e0afa */
[----:B------:R-:W-:Y:S01]  /*9a00*/  IABS R159, R124 ;  /* 0x0000007c009f7213 */ /* 0x000fe20000000000 */
[----:B------:R-:W-:Y:S01]  /*9a10*/  @!P3 IMAD.IADD R176, R176, 0x1, -R250 ;  /* 0x00000001b0b0b824 */ /* 0x000fe200078e0afa */
[----:B------:R-:W-:Y:S01]  /*9a20*/  ISETP.GE.AND P5, PT, R101, RZ, PT ;  /* 0x000000ff6500720c */ /* 0x000fe20003fa6270 */
[----:B------:R-:W-:Y:S01]  /*9a30*/  IMAD.MOV.U32 R101, RZ, RZ, R128 ;  /* 0x000000ffff657224 */ /* 0x000fe200078e0080 */
[----:B------:R-:W-:Y:S01]  /*9a40*/  ISETP.GT.U32.AND P3, PT, R250, R193, PT ;  /* 0x000000c1fa00720c */ /* 0x000fe20003f64070 */
[----:B------:R-:W-:Y:S01]  /*9a50*/  IMAD.MOV.U32 R128, RZ, RZ, R130 ;  /* 0x000000ffff807224 */ /* 0x000fe200078e0082 */
[----:B------:R-:W-:Y:S01]  /*9a60*/  IABS R168, R120 ;  /* 0x0000007800a87213 */ /* 0x000fe20000000000 */
[----:B------:R-:W-:-:S04]  /*9a70*/  IMAD.HI.U32 R130, R11, R159, RZ ;  /* 0x0000009f0b827227 */ /* 0x000fc800078e00ff */
[----:B------:R-:W-:Y:S01]  /*9a80*/  @!P4 IMAD.IADD R126, R126, 0x1, -R250 ;  /* 0x000000017e7ec824 */ /* 0x000fe200078e0afa */
[C---:B------:R-:W-:Y:S01]  /*9a90*/  ISETP.GT.U32.AND P4, PT, R250.reuse, R2, PT ;  /* 0x00000002fa00720c */ /* 0x040fe20003f84070 */
[----:B------:R-:W-:Y:S01]  /*9aa0*/  @!P2 IMAD.MOV R101, RZ, RZ, -R101 ;  /* 0x000000ffff65a224 */ /* 0x000fe200078e0a65 */
[----:B------:R-:W-:Y:S01]  /*9ab0*/  ISETP.GT.U32.AND P2, PT, R250, R176, PT ;  /* 0x000000b0fa00720c */ /* 0x000fe20003f44070 */
[----:B------:R-:W-:Y:S02]  /*9ac0*/  IMAD.MOV R130, RZ, RZ, -R130 ;  /* 0x000000ffff827224 */ /* 0x000fe400078e0a82 */
[----:B------:R-:W-:Y:S01]  /*9ad0*/  @!P6 IMAD.IADD R147, R147, 0x1, -R250 ;  /* 0x000000019393e824 */ /* 0x000fe200078e0afa */
[----:B------:R-:W-:Y:S01]  /*9ae0*/  ISETP.GE.AND P6, PT, R10, RZ, PT ;  /* 0x000000ff0a00720c */ /* 0x000fe20003fc6270 */
[----:B------:R-:W-:Y:S01]  /*9af0*/  IMAD.HI.U32 R10, R11, R168, RZ ;  /* 0x000000a80b0a7227 */ /* 0x000fe200078e00ff */
[----:B------:R-:W-:-:S03]  /*9b00*/  IABS R164, R118 ;  /* 0x0000007600a47213 */ /* 0x000fc60000000000 */
[----:B------:R-:W-:Y:S02]  /*9b10*/  IMAD R159, R250, R130, R159 ;  /* 0x00000082fa9f7224 */ /* 0x000fe400078e029f */
[----:B------:R-:W-:Y:S02]  /*9b20*/  IMAD.MOV R10, RZ, RZ, -R10 ;  /* 0x000000ffff0a7224 */ /* 0x000fe400078e0a0a */
[----:B------:R-:W-:-:S04]  /*9b30*/  IMAD.HI.U32 R130, R11, R164, RZ ;  /* 0x000000a40b827227 */ /* 0x000fc800078e00ff */
[----:B------:R-:W-:Y:S01]  /*9b40*/  @!P3 IMAD.IADD R193, R193, 0x1, -R250 ;  /* 0x00000001c1c1b824 */ /* 0x000fe200078e0afa */
[----:B------:R-:W-:Y:S01]  /*9b50*/  ISETP.GT.U32.AND P3, PT, R250, R159, PT ;  /* 0x0000009ffa00720c */ /* 0x000fe20003f64070 */
[----:B------:R-:W-:-:S04]  /*9b60*/  IMAD.HI.U32 R132, R11, R128, RZ ;  /* 0x000000800b847227 */ /* 0x000fc800078e00ff */
[----:B------:R-:W-:Y:S02]  /*9b70*/  IMAD R168, R250, R10, R168 ;  /* 0x0000000afaa87224 */ /* 0x000fe400078e02a8 */
[----:B------:R-:W-:Y:S02]  /*9b80*/  IMAD.MOV R130, RZ, RZ, -R130 ;  /* 0x000000ffff827224 */ /* 0x000fe400078e0a82 */
[----:B------:R-:W-:Y:S02]  /*9b90*/  @!P4 IMAD.IADD R2, R2, 0x1, -R250 ;  /* 0x000000010202c824 */ /* 0x000fe400078e0afa */
[----:B------:R-:W-:Y:S02]  /*9ba0*/  IMAD.MOV.U32 R10, RZ, RZ, R126 ;  /* 0x000000ffff0a7224 */ /* 0x000fe400078e007e */
[----:B------:R-:W-:Y:S01]  /*9bb0*/  @!P2 IMAD.IADD R176, R176, 0x1, -R250 ;  /* 0x00000001b0b0a824 */ /* 0x000fe200078e0afa */
[----:B------:R-:W-:Y:S01]  /*9bc0*/  ISETP.GE.AND P2, PT, R122, RZ, PT ;  /* 0x000000ff7a00720c */ /* 0x000fe20003f46270 */
[----:B------:R-:W-:-:S02]  /*9bd0*/  IMAD.MOV R122, RZ, RZ, -R132 ;  /* 0x000000ffff7a7224 */ /* 0x000fc400078e0a84 */
[C---:B------:R-:W-:Y:S02]  /*9be0*/  IMAD R164, R250.reuse, R130, R164 ;  /* 0x00000082faa47224 */ /* 0x040fe400078e02a4 */
[----:B------:R-:W-:Y:S01]  /*9bf0*/  @!P1 IMAD.MOV R10, RZ, RZ, -R10 ;  /* 0x000000ffff0a9224 */ /* 0x000fe200078e0a0a */
[C---:B------:R-:W-:Y:S01]  /*9c00*/  ISETP.GT.U32.AND P1, PT, R250.reuse, R2, PT ;  /* 0x00000002fa00720c */ /* 0x040fe20003f24070 */
[C---:B------:R-:W-:Y:S02]  /*9c10*/  IMAD R122, R250.reuse, R122, R128 ;  /* 0x0000007afa7a7224 */ /* 0x040fe400078e0280 */
[----:B------:R-:W-:Y:S01]  /*9c20*/  @!P5 IMAD.MOV R193, RZ, RZ, -R193 ;  /* 0x000000ffffc1d224 */ /* 0x000fe200078e0ac1 */
[C---:B------:R-:W-:Y:S01]  /*9c30*/  ISETP.GT.U32.AND P5, PT, R250.reuse, R164, PT ;  /* 0x000000a4fa00720c */ /* 0x040fe20003fa4070 */
[----:B------:R-:W-:Y:S01]  /*9c40*/  @!P3 IMAD.IADD R159, R159, 0x1, -R250 ;  /* 0x000000019f9fb824 */ /* 0x000fe200078e0afa */
[----:B------:R-:W-:Y:S01]  /*9c50*/  ISETP.GT.U32.AND P3, PT, R250, R122, PT ;  /* 0x0000007afa00720c */ /* 0x000fe20003f64070 */
[----:B------:R-:W-:Y:S01]  /*9c60*/  @!P0 IMAD.MOV R147, RZ, RZ, -R147 ;  /* 0x000000ffff938224 */ /* 0x000fe200078e0a93 */
[----:B------:R-:W-:-:S02]  /*9c70*/  IABS R128, R33 ;  /* 0x0000002100807213 */ /* 0x000fc40000000000 */
[----:B------:R-:W-:Y:S01]  /*9c80*/  ISETP.GT.U32.AND P0, PT, R250, R159, PT ;  /* 0x0000009ffa00720c */ /* 0x000fe20003f04070 */
[----:B------:R-:W-:Y:S02]  /*9c90*/  @!P6 IMAD.MOV R176, RZ, RZ, -R176 ;  /* 0x000000ffffb0e224 */ /* 0x000fe400078e0ab0 */
[----:B------:R-:W-:Y:S01]  /*9ca0*/  @!P1 IMAD.IADD R2, R2, 0x1, -R250 ;  /* 0x0000000102029824 */ /* 0x000fe200078e0afa */
[----:B------:R-:W-:Y:S01]  /*9cb0*/  ISETP.GE.AND P6, PT, R37, RZ, PT ;  /* 0x000000ff2500720c */ /* 0x000fe20003fc6270 */
[----:B------:R-:W-:Y:S01]  /*9cc0*/  IMAD.MOV.U32 R126, RZ, RZ, R128 ;  /* 0x000000ffff7e7224 */ /* 0x000fe200078e0080 */
[----:B------:R-:W-:Y:S01]  /*9cd0*/  ISETP.GE.AND P4, PT, R124, RZ, PT ;  /* 0x000000ff7c00720c */ /* 0x000fe20003f86270 */
[----:B------:R-:W-:Y:S01]  /*9ce0*/  @!P5 IMAD.IADD R164, R164, 0x1, -R250 ;  /* 0x00000001a4a4d824 */ /* 0x000fe200078e0afa */
[----:B------:R-:W-:Y:S01]  /*9cf0*/  IABS R124, R114 ;  /* 0x00000072007c7213 */ /* 0x000fe20000000000 */
[----:B------:R-:W-:Y:S02]  /*9d00*/  IMAD.MOV.U32 R37, RZ, RZ, R2 ;  /* 0x000000ffff257224 */ /* 0x000fe400078e0002 */
[----:B------:R-:W-:Y:S01]  /*9d10*/  IMAD.HI.U32 R128, R11, R126, RZ ;  /* 0x0000007e0b807227 */ /* 0x000fe200078e00ff */
[----:B------:R-:W-:-:S03]  /*9d20*/  ISETP.GT.U32.AND P1, PT, R250, R168, PT ;  /* 0x000000a8fa00720c */ /* 0x000fc60003f24070 */
[----:B------:R-:W-:Y:S02]  /*9d30*/  @!P3 IMAD.IADD R122, R122, 0x1, -R250 ;  /* 0x000000017a7ab824 */ /* 0x000fe400078e0afa */
[----:B------:R-:W-:Y:S01]  /*9d40*/  @!P2 IMAD.MOV R37, RZ, RZ, -R37 ;  /* 0x000000ffff25a224 */ /* 0x000fe200078e0a25 */
[C---:B------:R-:W-:Y:S01]  /*9d50*/  ISETP.GT.U32.AND P2, PT, R250.reuse, R164, PT ;  /* 0x000000a4fa00720c */ /* 0x040fe20003f44070 */
[----:B------:R-:W-:Y:S02]  /*9d60*/  IMAD.MOV R128, RZ, RZ, -R128 ;  /* 0x000000ffff807224 */ /* 0x000fe400078e0a80 */
[----:B------:R-:W-:Y:S01]  /*9d70*/  IMAD.HI.U32 R225, R11, R124, RZ ;  /* 0x0000007c0be17227 */ /* 0x000fe200078e00ff */
[----:B------:R-:W-:-:S03]  /*9d80*/  ISETP.GT.U32.AND P5, PT, R250, R122, PT ;  /* 0x0000007afa00720c */ /* 0x000fc60003fa4070 */
[----:B------:R-:W-:Y:S01]  /*9d90*/  @!P0 IMAD.IADD R159, R159, 0x1, -R250 ;  /* 0x000000019f9f8824 */ /* 0x000fe200078e0afa */
[----:B------:R-:W-:Y:S01]  /*9da0*/  ISETP.GE.AND P0, PT, R118, RZ, PT ;  /* 0x000000ff7600720c */ /* 0x000fe20003f06270 */
[C---:B------:R-:W-:Y:S02]  /*9db0*/  IMAD R118, R250.reuse, R128, R126 ;  /* 0x00000080fa767224 */ /* 0x040fe400078e027e */
[----:B------:R-:W-:Y:S01]  /*9dc0*/  IMAD.MOV R225, RZ, RZ, -R225 ;  /* 0x000000ffffe17224 */ /* 0x000fe200078e0ae1 */
[----:B------:R-:W-:Y:S01]  /*9dd0*/  IABS R2, R17 ;  /* 0x0000001100027213 */ /* 0x000fe20000000000 */
[----:B------:R-:W-:Y:S01]  /*9de0*/  @!P4 IMAD.MOV R159, RZ, RZ, -R159 ;  /* 0x000000ffff9fc224 */ /* 0x000fe200078e0a9f */
[C---:B------:R-:W-:Y:S01]  /*9df0*/  ISETP.GT.U32.AND P4, PT, R250.reuse, R118, PT ;  /* 0x00000076fa00720c */ /* 0x040fe20003f84070 */
[----:B------:R-:W-:Y:S01]  /*9e00*/  IMAD R225, R250, R225, R124 ;  /* 0x000000e1fae17224 */ /* 0x000fe200078e027c */
[----:B------:R-:W-:Y:S01]  /*9e10*/  ISETP.GE.AND P3, PT, R120, RZ, PT ;  /* 0x000000ff7800720c */ /* 0x000fe20003f66270 */
[--C-:B------:R-:W-:Y:S01]  /*9e20*/  @!P1 IMAD.IADD R168, R168, 0x1, -R250.reuse ;  /* 0x00000001a8a89824 */ /* 0x100fe200078e0afa */
[----:B------:R-:W-:Y:S01]  /*9e30*/  IABS R120, R116 ;  /* 0x0000007400787213 */ /* 0x000fe20000000000 */
[----:B------:R-:W-:Y:S01]  /*9e40*/  @!P2 IMAD.IADD R164, R164, 0x1, -R250 ;  /* 0x00000001a4a4a824 */ /* 0x000fe200078e0afa */
[C---:B------:R-:W-:Y:S01]  /*9e50*/  ISETP.GT.U32.AND P2, PT, R250.reuse, R225, PT ;  /* 0x000000e1fa00720c */ /* 0x040fe20003f44070 */
[----:B------:R-:W-:Y:S01]  /*9e60*/  IMAD.MOV.U32 R166, RZ, RZ, R2 ;  /* 0x000000ffffa67224 */ /* 0x000fe200078e0002 */
[----:B------:R-:W-:Y:S01]  /*9e70*/  ISETP.GT.U32.AND P1, PT, R250, R168, PT ;  /* 0x000000a8fa00720c */ /* 0x000fe20003f24070 */
[----:B------:R-:W-:Y:S01]  /*9e80*/  @!P5 IMAD.IADD R122, R122, 0x1, -R250 ;  /* 0x000000017a7ad824 */ /* 0x000fe200078e0afa */
[----:B------:R-:W-:Y:S01]  /*9e90*/  ISETP.GE.AND P5, PT, R33, RZ, PT ;  /* 0x000000ff2100720c */ /* 0x000fe20003fa6270 */
[----:B------:R-:W-:-:S04]  /*9ea0*/  IMAD.HI.U32 R33, R11, R166, RZ ;  /* 0x000000a60b217227 */ /* 0x000fc800078e00ff */
[----:B------:R-:W-:-:S04]  /*9eb0*/  IMAD.HI.U32 R2, R11, R120, RZ ;  /* 0x000000780b027227 */ /* 0x000fc800078e00ff */
[----:B------:R-:W-:Y:S02]  /*9ec0*/  IMAD.MOV R33, RZ, RZ, -R33 ;  /* 0x000000ffff217224 */ /* 0x000fe400078e0a21 */
[----:B------:R-:W-:Y:S02]  /*9ed0*/  IMAD.MOV R2, RZ, RZ, -R2 ;  /* 0x000000ffff027224 */ /* 0x000fe400078e0a02 */
[----:B------:R-:W-:Y:S02]  /*9ee0*/  @!P4 IMAD.IADD R118, R118, 0x1, -R250 ;  /* 0x000000017676c824 */ /* 0x000fe400078e0afa */
[C---:B------:R-:W-:Y:S02]  /*9ef0*/  IMAD R166, R250.reuse, R33, R166 ;  /* 0x00000021faa67224 */ /* 0x040fe400078e02a6 */
[----:B------:R-:W-:Y:S02]  /*9f00*/  IMAD R2, R250, R2, R120 ;  /* 0x00000002fa027224 */ /* 0x000fe400078e0278 */
[----:B------:R-:W-:-:S02]  /*9f10*/  IMAD.MOV.U32 R33, RZ, RZ, R122 ;  /* 0x000000ffff217224 */ /* 0x000fc400078e007a */
[--C-:B------:R-:W-:Y:S01]  /*9f20*/  @!P2 IMAD.IADD R225, R225, 0x1, -R250.reuse ;  /* 0x00000001e1e1a824 */ /* 0x100fe200078e0afa */
[----:B------:R-:W-:Y:S01]  /*9f30*/  ISETP.GT.U32.AND P2, PT, R250, R118, PT ;  /* 0x00000076fa00720c */ /* 0x000fe20003f44070 */
[----:B------:R-:W-:Y:S01]  /*9f40*/  @!P1 IMAD.IADD R168, R168, 0x1, -R250 ;  /* 0x00000001a8a89824 */ /* 0x000fe200078e0afa */
[----:B------:R-:W-:Y:S01]  /*9f50*/  IABS R132, R112 ;  /* 0x0000007000847213 */ /* 0x000fe20000000000 */
[----:B------:R-:W-:Y:S01]  /*9f60*/  @!P6 IMAD.MOV R33, RZ, RZ, -R33 ;  /* 0x000000ffff21e224 */ /* 0x000fe200078e0a21 */
[----:B------:R-:W-:Y:S01]  /*9f70*/  ISETP.GT.U32.AND P6, PT, R250, R2, PT ;  /* 0x00000002fa00720c */ /* 0x000fe20003fc4070 */
[----:B------:R-:W-:Y:S01]  /*9f80*/  @!P0 IMAD.MOV R164, RZ, RZ, -R164 ;  /* 0x000000ffffa48224 */ /* 0x000fe200078e0aa4 */
[----:B------:R-:W-:Y:S01]  /*9f90*/  ISETP.GE.AND P1, PT, R114, RZ, PT ;  /* 0x000000ff7200720c */ /* 0x000fe20003f26270 */
[----:B------:R-:W-:Y:S01]  /*9fa0*/  @!P3 IMAD.MOV R168, RZ, RZ, -R168 ;  /* 0x000000ffffa8b224 */ /* 0x000fe200078e0aa8 */
[----:B------:R-:W-:Y:S02]  /*9fb0*/  IABS R114, R83 ;  /* 0x0000005300727213 */ /* 0x000fe40000000000 */
[----:B------:R-:W-:Y:S01]  /*9fc0*/  ISETP.GE.AND P4, PT, R116, RZ, PT ;  /* 0x000000ff7400720c */ /* 0x000fe20003f86270 */
[----:B------:R-:W-:Y:S01]  /*9fd0*/  IMAD.HI.U32 R116, R11, R132, RZ ;  /* 0x000000840b747227 */ /* 0x000fe200078e00ff */
[----:B------:R-:W-:-:S02]  /*9fe0*/  ISETP.GT.U32.AND P0, PT, R250, R225, PT ;  /* 0x000000e1fa00720c */ /* 0x000fc40003f04070 */
[----:B------:R-:W-:Y:S01]  /*9ff0*/  ISETP.GT.U32.AND P3, PT, R250, R166, PT ;  /* 0x000000a6fa00720c */ /* 0x000fe20003f64070 */
[----:B------:R-:W-:-:S04]  /*a000*/  IMAD.HI.U32 R120, R11, R114, RZ ;  /* 0x000000720b787227 */ /* 0x000fc800078e00ff */
[----:B------:R-:W-:Y:S02]  /*a010*/  IMAD.MOV R116, RZ, RZ, -R116 ;  /* 0x000000ffff747224 */ /* 0x000fe400078e0a74 */
[----:B------:R-:W-:Y:S01]  /*a020*/  @!P2 IMAD.IADD R118, R118, 0x1, -R250 ;  /* 0x000000017676a824 */ /* 0x000fe200078e0afa */
[----:B------:R-:W-:Y:S01]  /*a030*/  ISETP.GE.AND P2, PT, R17, RZ, PT ;  /* 0x000000ff1100720c */ /* 0x000fe20003f46270 */
[----:B------:R-:W-:Y:S02]  /*a040*/  IMAD.MOV R17, RZ, RZ, -R120 ;  /* 0x000000ffff117224 */ /* 0x000fe400078e0a78 */
[----:B------:R-:W-:Y:S02]  /*a050*/  IMAD R132, R250, R116, R132 ;  /* 0x00000074fa847224 */ /* 0x000fe400078e0284 */
[----:B------:R-:W-:Y:S01]  /*a060*/  @!P6 IMAD.IADD R2, R2, 0x1, -R250 ;  /* 0x000000010202e824 */ /* 0x000fe200078e0afa */
[----:B------:R-:W-:Y:S01]  /*a070*/  ISETP.GE.AND P6, PT, R112, RZ, PT ;  /* 0x000000ff7000720c */ /* 0x000fe20003fc6270 */
[C---:B------:R-:W-:Y:S01]  /*a080*/  IMAD R112, R250.reuse, R17, R114 ;  /* 0x00000011fa707224 */ /* 0x040fe200078e0272 */
[----:B------:R-:W-:Y:S01]  /*a090*/  IABS R116, R110 ;  /* 0x0000006e00747213 */ /* 0x000fe20000000000 */
[----:B------:R-:W-:Y:S01]  /*a0a0*/  @!P0 IMAD.IADD R225, R225, 0x1, -R250 ;  /* 0x00000001e1e18824 */ /* 0x000fe200078e0afa */
[----:B------:R-:W-:Y:S01]  /*a0b0*/  ISETP.GT.U32.AND P0, PT, R250, R132, PT ;  /* 0x00000084fa00720c */ /* 0x000fe20003f04070 */
[----:B------:R-:W-:-:S02]  /*a0c0*/  IMAD.MOV.U32 R17, RZ, RZ, R118 ;  /* 0x000000ffff117224 */ /* 0x000fc400078e0076 */
[----:B------:R-:W-:Y:S02]  /*a0d0*/  @!P3 IMAD.IADD R166, R166, 0x1, -R250 ;  /* 0x00000001a6a6b824 */ /* 0x000fe400078e0afa */
[----:B------:R-:W-:Y:S02]  /*a0e0*/  @!P5 IMAD.MOV R17, RZ, RZ, -R17 ;  /* 0x000000ffff11d224 */ /* 0x000fe400078e0a11 */
[----:B------:R-:W-:Y:S01]  /*a0f0*/  IMAD.HI.U32 R122, R11, R116, RZ ;  /* 0x000000740b7a7227 */ /* 0x000fe200078e00ff */
[C---:B------:R-:W-:Y:S02]  /*a100*/  ISETP.GT.U32.AND P5, PT, R250.reuse, R166, PT ;  /* 0x000000a6fa00720c */ /* 0x040fe40003fa4070 */
[----:B------:R-:W-:Y:S01]  /*a110*/  ISETP.GT.U32.AND P3, PT, R250, R2, PT ;  /* 0x00000002fa00720c */ /* 0x000fe20003f64070 */
[----:B------:R-:W-:Y:S01]  /*a120*/  IMAD.MOV R122, RZ, RZ, -R122 ;  /* 0x000000ffff7a7224 */ /* 0x000fe200078e0a7a */
[----:B------:R-:W-:Y:S01]  /*a130*/  IABS R120, R68 ;  /* 0x0000004400787213 */ /* 0x000fe20000000000 */
[----:B------:R-:W-:-:S02]  /*a140*/  @!P0 IMAD.IADD R132, R132, 0x1, -R250 ;  /* 0x0000000184848824 */ /* 0x000fc400078e0afa */
[C---:B------:R-:W-:Y:S02]  /*a150*/  IMAD R116, R250.reuse, R122, R116 ;  /* 0x0000007afa747224 */ /* 0x040fe400078e0274 */
[----:B------:R-:W-:Y:S01]  /*a160*/  @!P1 IMAD.MOV R225, RZ, RZ, -R225 ;  /* 0x000000ffffe19224 */ /* 0x000fe200078e0ae1 */
[----:B------:R-:W-:Y:S01]  /*a170*/  ISETP.GT.U32.AND P1, PT, R250, R112, PT ;  /* 0x00000070fa00720c */ /* 0x000fe20003f24070 */
[----:B------:R-:W-:Y:S01]  /*a180*/  IMAD.MOV.U32 R114, RZ, RZ, R120 ;  /* 0x000000ffff727224 */ /* 0x000fe200078e0078 */
[----:B------:R-:W-:Y:S01]  /*a190*/  IABS R120, R108 ;  /* 0x0000006c00787213 */ /* 0x000fe20000000000 */
[----:B------:R-:W-:Y:S01]  /*a1a0*/  @!P5 IMAD.IADD R166, R166, 0x1, -R250 ;  /* 0x00000001a6a6d824 */ /* 0x000fe200078e0afa */
[C---:B------:R-:W-:Y:S01]  /*a1b0*/  ISETP.GT.U32.AND P0, PT, R250.reuse, R132, PT ;  /* 0x00000084fa00720c */ /* 0x040fe20003f04070 */
[----:B------:R-:W-:Y:S01]  /*a1c0*/  IMAD.HI.U32 R118, R11, R114, RZ ;  /* 0x000000720b767227 */ /* 0x000fe200078e00ff */
[----:B------:R-:W-:-:S03]  /*a1d0*/  ISETP.GT.U32.AND P5, PT, R250, R116, PT ;  /* 0x00000074fa00720c */ /* 0x000fc60003fa4070 */
[----:B------:R-:W-:Y:S01]  /*a1e0*/  @!P3 IMAD.IADD R2, R2, 0x1, -R250 ;  /* 0x000000010202b824 */ /* 0x000fe200078e0afa */
[----:B------:R-:W-:Y:S01]  /*a1f0*/  ISETP.GE.AND P3, PT, R83, RZ, PT ;  /* 0x000000ff5300720c */ /* 0x000fe20003f66270 */
[----:B------:R-:W-:-:S04]  /*a200*/  IMAD.HI.U32 R83, R11, R120, RZ ;  /* 0x000000780b537227 */ /* 0x000fc800078e00ff */
[----:B------:R-:W-:Y:S02]  /*a210*/  IMAD.MOV R118, RZ, RZ, -R118 ;  /* 0x000000ffff767224 */ /* 0x000fe400078e0a76 */
[----:B------:R-:W-:Y:S02]  /*a220*/  IMAD.MOV R122, RZ, RZ, -R83 ;  /* 0x000000ffff7a7224 */ /* 0x000fe400078e0a53 */
[----:B------:R-:W-:Y:S01]  /*a230*/  IMAD R114, R250, R118, R114 ;  /* 0x00000076fa727224 */ /* 0x000fe200078e0272 */
[----:B------:R-:W-:Y:S01]  /*a240*/  IABS R118, R36 ;  /* 0x0000002400767213 */ /* 0x000fe20000000000 */
[----:B------:R-:W-:Y:S02]  /*a250*/  @!P1 IMAD.IADD R112, R112, 0x1, -R250 ;  /* 0x0000000170709824 */ /* 0x000fe400078e0afa */
[----:B------:R-:W-:Y:S02]  /*a260*/  IMAD.MOV.U32 R83, RZ, RZ, R2 ;  /* 0x000000ffff537224 */ /* 0x000fe400078e0002 */
[----:B------:R-:W-:Y:S01]  /*a270*/  @!P0 IMAD.IADD R132, R132, 0x1, -R250 ;  /* 0x0000000184848824 */ /* 0x000fe200078e0afa */
[----:B------:R-:W-:Y:S01]  /*a280*/  ISETP.GE.AND P0, PT, R110, RZ, PT ;  /* 0x000000ff6e00720c */ /* 0x000fe20003f06270 */
[----:B------:R-:W-:-:S02]  /*a290*/  IMAD R2, R250, R122, R120 ;  /* 0x0000007afa027224 */ /* 0x000fc400078e0278 */
[----:B------:R-:W-:Y:S02]  /*a2a0*/  @!P5 IMAD.IADD R116, R116, 0x1, -R250 ;  /* 0x000000017474d824 */ /* 0x000fe400078e0afa */
[----:B------:R-:W-:Y:S01]  /*a2b0*/  @!P4 IMAD.MOV R83, RZ, RZ, -R83 ;  /* 0x000000ffff53c224 */ /* 0x000fe200078e0a53 */
[C---:B------:R-:W-:Y:S01]  /*a2c0*/  ISETP.GT.U32.AND P4, PT, R250.reuse, R112, PT ;  /* 0x00000070fa00720c */ /* 0x040fe20003f84070 */
[----:B------:R-:W-:Y:S01]  /*a2d0*/  IMAD.MOV.U32 R110, RZ, RZ, R118 ;  /* 0x000000ffff6e7224 */ /* 0x000fe200078e0076 */
[C---:B------:R-:W-:Y:S01]  /*a2e0*/  ISETP.GT.U32.AND P5, PT, R250.reuse, R116, PT ;  /* 0x00000074fa00720c */ /* 0x040fe20003fa4070 */
[----:B------:R-:W-:Y:S01]  /*a2f0*/  @!P2 IMAD.MOV R166, RZ, RZ, -R166 ;  /* 0x000000ffffa6a224 */ /* 0x000fe200078e0aa6 */
[----:B------:R-:W-:Y:S01]  /*a300*/  ISETP.GT.U32.AND P2, PT, R250, R2, PT ;  /* 0x00000002fa00720c */ /* 0x000fe20003f44070 */
[----:B------:R-:W-:-:S04]  /*a310*/  IMAD.HI.U32 R118, R11, R110, RZ ;  /* 0x0000006e0b767227 */ /* 0x000fc800078e00ff */
[----:B------:R-:W-:Y:S02]  /*a320*/  IMAD.MOV R118, RZ, RZ, -R118 ;  /* 0x000000ffff767224 */ /* 0x000fe400078e0a76 */
[----:B------:R-:W-:Y:S01]  /*a330*/  @!P6 IMAD.MOV R132, RZ, RZ, -R132 ;  /* 0x000000ffff84e224 */ /* 0x000fe200078e0a84 */
[----:B------:R-:W-:Y:S02]  /*a340*/  ISETP.GE.AND P6, PT, R68, RZ, PT ;  /* 0x000000ff4400720c */ /* 0x000fe40003fc6270 */
[----:B------:R-:W-:Y:S01]  /*a350*/  IABS R68, R100 ;  /* 0x0000006400447213 */ /* 0x000fe20000000000 */
[----:B------:R-:W-:Y:S02]  /*a360*/  IMAD R110, R250, R118, R110 ;  /* 0x00000076fa6e7224 */ /* 0x000fe400078e026e */
[----:B------:R-:W-:Y:S01]  /*a370*/  @!P4 IMAD.IADD R112, R112, 0x1, -R250 ;  /* 0x000000017070c824 */ /* 0x000fe200078e0afa */
[----:B------:R-:W-:Y:S01]  /*a380*/  ISETP.GE.AND P4, PT, R108, RZ, PT ;  /* 0x000000ff6c00720c */ /* 0x000fe20003f86270 */
[----:B------:R-:W-:-:S02]  /*a390*/  IMAD.MOV.U32 R108, RZ, RZ, R68 ;  /* 0x000000ffff6c7224 */ /* 0x000fc400078e0044 */
[----:B------:R-:W-:Y:S01]  /*a3a0*/  @!P5 IMAD.IADD R116, R116, 0x1, -R250 ;  /* 0x000000017474d824 */ /* 0x000fe200078e0afa */
[----:B------:R-:W-:Y:S01]  /*a3b0*/  ISETP.GT.U32.AND P5, PT, R250, R110, PT ;  /* 0x0000006efa00720c */ /* 0x000fe20003fa4070 */
[----:B------:R-:W-:Y:S02]  /*a3c0*/  IMAD.MOV.U32 R68, RZ, RZ, R112 ;  /* 0x000000ffff447224 */ /* 0x000fe400078e0070 */
[----:B------:R-:W-:Y:S02]  /*a3d0*/  @!P2 IMAD.IADD R2, R2, 0x1, -R250 ;  /* 0x000000010202a824 */ /* 0x000fe400078e0afa */
[----:B------:R-:W-:Y:S02]  /*a3e0*/  @!P3 IMAD.MOV R68, RZ, RZ, -R68 ;  /* 0x000000ffff44b224 */ /* 0x000fe400078e0a44 */
[----:B------:R-:W-:Y:S01]  /*a3f0*/  IMAD.HI.U32 R112, R11, R108, RZ ;  /* 0x0000006c0b707227 */ /* 0x000fe200078e00ff */
[C---:B------:R-:W-:Y:S02]  /*a400*/  ISETP.GT.U32.AND P3, PT, R250.reuse, R2, PT ;  /* 0x00000002fa00720c */ /* 0x040fe40003f64070 */
[----:B------:R-:W-:Y:S01]  /*a410*/  ISETP.GT.U32.AND P1, PT, R250, R114, PT ;  /* 0x00000072fa00720c */ /* 0x000fe20003f24070 */
[----:B------:R-:W-:Y:S01]  /*a420*/  IMAD.MOV R112, RZ, RZ, -R112 ;  /* 0x000000ffff707224 */ /* 0x000fe200078e0a70 */
[----:B------:R-:W-:Y:S01]  /*a430*/  IABS R118, R13 ;  /* 0x0000000d00767213 */ /* 0x000fe20000000000 */
[----:B------:R-:W-:Y:S01]  /*a440*/  @!P5 IMAD.IADD R110, R110, 0x1, -R250 ;  /* 0x000000016e6ed824 */ /* 0x000fe200078e0afa */
[----:B------:R-:W-:Y:S01]  /*a450*/  ISETP.GE.AND P2, PT, R36, RZ, PT ;  /* 0x000000ff2400720c */ /* 0x000fe20003f46270 */
[----:B------:R-:W-:-:S02]  /*a460*/  IMAD R108, R250, R112, R108 ;  /* 0x00000070fa6c7224 */ /* 0x000fc400078e026c */
[----:B------:R-:W-:Y:S02]  /*a470*/  IMAD.MOV.U32 R36, RZ, RZ, R116 ;  /* 0x000000ffff247224 */ /* 0x000fe400078e0074 */
[----:B------:R-:W-:Y:S01]  /*a480*/  IMAD.MOV.U32 R116, RZ, RZ, R118 ;  /* 0x000000ffff747224 */ /* 0x000fe200078e0076 */
[----:B------:R-:W-:Y:S01]  /*a490*/  ISETP.GT.U32.AND P5, PT, R250, R110, PT ;  /* 0x0000006efa00720c */ /* 0x000fe20003fa4070 */
[----:B------:R-:W-:Y:S01]  /*a4a0*/  @!P3 IMAD.IADD R2, R2, 0x1, -R250 ;  /* 0x000000010202b824 */ /* 0x000fe200078e0afa */
[----:B------:R-:W-:Y:S01]  /*a4b0*/  ISETP.GT.U32.AND P3, PT, R250, R108, PT ;  /* 0x0000006cfa00720c */ /* 0x000fe20003f64070 */
[----:B------:R-:W-:-:S04]  /*a4c0*/  IMAD.HI.U32 R112, R11, R116, RZ ;  /* 0x000000740b707227 */ /* 0x000fc800078e00ff */
[----:B------:R-:W-:Y:S02]  /*a4d0*/  @!P1 IMAD.IADD R114, R114, 0x1, -R250 ;  /* 0x0000000172729824 */ /* 0x000fe400078e0afa */
[----:B------:R-:W-:-:S03]  /*a4e0*/  IMAD.MOV R112, RZ, RZ, -R112 ;  /* 0x000000ffff707224 */ /* 0x000fc600078e0a70 */
[C---:B------:R-:W-:Y:S01]  /*a4f0*/  ISETP.GT.U32.AND P1, PT, R250.reuse, R114, PT ;  /* 0x00000072fa00720c */ /* 0x040fe20003f24070 */
[----:B------:R-:W-:Y:S01]  /*a500*/  IMAD R116, R250, R112, R116 ;  /* 0x00000070fa747224 */ /* 0x000fe200078e0274 */
[----:B------:R-:W-:Y:S01]  /*a510*/  IABS R148, R52 ;  /* 0x0000003400947213 */ /* 0x000fe20000000000 */
[--C-:B------:R-:W-:Y:S02]  /*a520*/  @!P5 IMAD.IADD R110, R110, 0x1, -R250.reuse ;  /* 0x000000016e6ed824 */ /* 0x100fe400078e0afa */
[----:B------:R-:W-:Y:S01]  /*a530*/  @!P3 IMAD.IADD R108, R108, 0x1, -R250 ;  /* 0x000000016c6cb824 */ /* 0x000fe200078e0afa */
[C---:B------:R-:W-:Y:S01]  /*a540*/  ISETP.GT.U32.AND P5, PT, R250.reuse, R116, PT ;  /* 0x00000074fa00720c */ /* 0x040fe20003fa4070 */
[----:B------:R-:W-:Y:S01]  /*a550*/  @!P0 IMAD.MOV R36, RZ, RZ, -R36 ;  /* 0x000000ffff248224 */ /* 0x000fe200078e0a24 */
[----:B------:R-:W-:Y:S01]  /*a560*/  ISETP.GE.AND P0, PT, R13, RZ, PT ;  /* 0x000000ff0d00720c */ /* 0x000fe20003f06270 */
[----:B------:R-:W-:Y:S01]  /*a570*/  IMAD.MOV.U32 R13, RZ, RZ, R2 ;  /* 0x000000ffff0d7224 */ /* 0x000fe200078e0002 */
[----:B------:R-:W-:Y:S01]  /*a580*/  ISETP.GT.U32.AND P3, PT, R250, R108, PT ;  /* 0x0000006cfa00720c */ /* 0x000fe20003f64070 */
[----:B------:R-:W-:-:S04]  /*a590*/  IMAD.HI.U32 R2, R11, R148, RZ ;  /* 0x000000940b027227 */ /* 0x000fc800078e00ff */
[----:B------:R-:W-:Y:S02]  /*a5a0*/  @!P1 IMAD.IADD R114, R114, 0x1, -R250 ;  /* 0x0000000172729824 */ /* 0x000fe400078e0afa */
[----:B------:R-:W-:Y:S01]  /*a5b0*/  IMAD.MOV R2, RZ, RZ, -R2 ;  /* 0x000000ffff027224 */ /* 0x000fe200078e0a02 */
[----:B------:R-:W-:Y:S01]  /*a5c0*/  ISETP.GE.AND P1, PT, R100, RZ, PT ;  /* 0x000000ff6400720c */ /* 0x000fe20003f26270 */
[----:B------:R-:W-:Y:S01]  /*a5d0*/  IMAD.MOV.U32 R100, RZ, RZ, R114 ;  /* 0x000000ffff647224 */ /* 0x000fe200078e0072 */
[----:B------:R-:W-:Y:S01]  /*a5e0*/  IABS R122, R92 ;  /* 0x0000005c007a7213 */ /* 0x000fe20000000000 */
[----:B------:R-:W-:Y:S02]  /*a5f0*/  IMAD R148, R250, R2, R148 ;  /* 0x00000002fa947224 */ /* 0x000fe400078e0294 */
[----:B------:R-:W-:Y:S02]  /*a600*/  @!P5 IMAD.IADD R116, R116, 0x1, -R250 ;  /* 0x000000017474d824 */ /* 0x000fe400078e0afa */
[----:B------:R-:W-:Y:S01]  /*a610*/  @!P6 IMAD.MOV R100, RZ, RZ, -R100 ;  /* 0x000000ffff64e224 */ /* 0x000fe200078e0a64 */
[----:B------:R-:W-:Y:S01]  /*a620*/  ISETP.GE.AND P6, PT, R52, RZ, PT ;  /* 0x000000ff3400720c */ /* 0x000fe20003fc6270 */
[----:B------:R-:W-:Y:S01]  /*a630*/  @!P3 IMAD.IADD R108, R108, 0x1, -R250 ;  /* 0x000000016c6cb824 */ /* 0x000fe200078e0afa */
[C---:B------:R-:W-:Y:S01]  /*a640*/  ISETP.GT.U32.AND P5, PT, R250.reuse, R116, PT ;  /* 0x00000074fa00720c */ /* 0x040fe20003fa4070 */
[----:B------:R-:W-:Y:S01]  /*a650*/  IMAD.MOV.U32 R52, RZ, RZ, R110 ;  /* 0x000000ffff347224 */ /* 0x000fe200078e006e */
[----:B------:R-:W-:Y:S01]  /*a660*/  ISETP.GT.U32.AND P3, PT, R250, R148, PT ;  /* 0x00000094fa00720c */ /* 0x000fe20003f64070 */
[----:B------:R-:W-:Y:S01]  /*a670*/  IMAD.HI.U32 R110, R11, R122, RZ ;  /* 0x0000007a0b6e7227 */ /* 0x000fe200078e00ff */
[----:B------:R-:W-:-:S03]  /*a680*/  IABS R118, R84 ;  /* 0x0000005400767213 */ /* 0x000fc60000000000 */
[----:B------:R-:W-:Y:S02]  /*a690*/  IMAD.MOV R110, RZ, RZ, -R110 ;  /* 0x000000ffff6e7224 */ /* 0x000fe400078e0a6e */
[----:B------:R-:W-:Y:S01]  /*a6a0*/  @!P2 IMAD.MOV R52, RZ, RZ, -R52 ;  /* 0x000000ffff34a224 */ /* 0x000fe200078e0a34 */
[----:B------:R-:W-:Y:S01]  /*a6b0*/  ISETP.GE.AND P2, PT, R84, RZ, PT ;  /* 0x000000ff5400720c */ /* 0x000fe20003f46270 */
[----:B------:R-:W-:-:S04]  /*a6c0*/  IMAD.HI.U32 R84, R11, R118, RZ ;  /* 0x000000760b547227 */ /* 0x000fc800078e00ff */
[----:B------:R-:W-:Y:S02]  /*a6d0*/  IMAD R122, R250, R110, R122 ;  /* 0x0000006efa7a7224 */ /* 0x000fe400078e027a */
[----:B------:R-:W-:Y:S02]  /*a6e0*/  IMAD.MOV R84, RZ, RZ, -R84 ;  /* 0x000000ffff547224 */ /* 0x000fe400078e0a54 */
[--C-:B------:R-:W-:Y:S01]  /*a6f0*/  @!P5 IMAD.IADD R116, R116, 0x1, -R250.reuse ;  /* 0x000000017474d824 */ /* 0x100fe200078e0afa */
[----:B------:R-:W-:Y:S01]  /*a700*/  ISETP.GT.U32.AND P5, PT, R250, R122, PT ;  /* 0x0000007afa00720c */ /* 0x000fe20003fa4070 */
[----:B------:R-:W-:Y:S02]  /*a710*/  @!P3 IMAD.IADD R148, R148, 0x1, -R250 ;  /* 0x000000019494b824 */ /* 0x000fe400078e0afa */
[C---:B------:R-:W-:Y:S01]  /*a720*/  IMAD R118, R250.reuse, R84, R118 ;  /* 0x00000054fa767224 */ /* 0x040fe200078e0276 */
[----:B------:R-:W-:Y:S01]  /*a730*/  IABS R2, R28 ;  /* 0x0000001c00027213 */ /* 0x000fe20000000000 */
[----:B------:R-:W-:Y:S01]  /*a740*/  IMAD.MOV.U32 R84, RZ, RZ, R108 ;  /* 0x000000ffff547224 */ /* 0x000fe200078e006c */
[----:B------:R-:W-:-:S02]  /*a750*/  ISETP.GT.U32.AND P3, PT, R250, R148, PT ;  /* 0x00000094fa00720c */ /* 0x000fc40003f64070 */
[----:B------:R-:W-:Y:S01]  /*a760*/  IABS R120, R76 ;  /* 0x0000004c00787213 */ /* 0x000fe20000000000 */
[----:B------:R-:W-:Y:S01]  /*a770*/  @!P1 IMAD.MOV R84, RZ, RZ, -R84 ;  /* 0x000000ffff549224 */ /* 0x000fe200078e0a54 */
[----:B------:R-:W-:Y:S01]  /*a780*/  ISETP.GT.U32.AND P1, PT, R250, R118, PT ;  /* 0x00000076fa00720c */ /* 0x000fe20003f24070 */
[----:B------:R-:W-:-:S04]  /*a790*/  IMAD.HI.U32 R112, R11, R2, RZ ;  /* 0x000000020b707227 */ /* 0x000fc800078e00ff */
[----:B------:R-:W-:Y:S01]  /*a7a0*/  @!P4 IMAD.MOV R13, RZ, RZ, -R13 ;  /* 0x000000ffff0dc224 */ /* 0x000fe200078e0a0d */
[----:B------:R-:W-:Y:S01]  /*a7b0*/  ISETP.GE.AND P4, PT, R92, RZ, PT ;  /* 0x000000ff5c00720c */ /* 0x000fe20003f86270 */
[----:B------:R-:W-:Y:S01]  /*a7c0*/  IMAD.HI.U32 R110, R11, R120, RZ ;  /* 0x000000780b6e7227 */ /* 0x000fe200078e00ff */
[----:B------:R-:W-:-:S03]  /*a7d0*/  IABS R92, R44 ;  /* 0x0000002c005c7213 */ /* 0x000fc60000000000 */
[----:B------:R-:W-:Y:S02]  /*a7e0*/  IMAD.MOV R112, RZ, RZ, -R112 ;  /* 0x000000ffff707224 */ /* 0x000fe400078e0a70 */
[----:B------:R-:W-:Y:S02]  /*a7f0*/  @!P5 IMAD.IADD R122, R122, 0x1, -R250 ;  /* 0x000000017a7ad824 */ /* 0x000fe400078e0afa */
[----:B------:R-:W-:Y:S01]  /*a800*/  @!P0 IMAD.MOV R116, RZ, RZ, -R116 ;  /* 0x000000ffff748224 */ /* 0x000fe200078e0a74 */
[----:B------:R-:W-:Y:S01]  /*a810*/  ISETP.GE.AND P0, PT, R76, RZ, PT ;  /* 0x000000ff4c00720c */ /* 0x000fe20003f06270 */
[----:B------:R-:W-:Y:S01]  /*a820*/  IMAD.MOV R110, RZ, RZ, -R110 ;  /* 0x000000ffff6e7224 */ /* 0x000fe200078e0a6e */
[C---:B------:R-:W-:Y:S01]  /*a830*/  ISETP.GT.U32.AND P5, PT, R250.reuse, R122, PT ;  /* 0x0000007afa00720c */ /* 0x040fe20003fa4070 */
[----:B------:R-:W-:Y:S02]  /*a840*/  IMAD R76, R250, R112, R2 ;  /* 0x00000070fa4c7224 */ /* 0x000fe400078e0202 */
[----:B------:R-:W-:-:S02]  /*a850*/  @!P3 IMAD.IADD R148, R148, 0x1, -R250 ;  /* 0x000000019494b824 */ /* 0x000fc400078e0afa */
[----:B------:R-:W-:-:S04]  /*a860*/  IMAD.HI.U32 R108, R11, R92, RZ ;  /* 0x0000005c0b6c7227 */ /* 0x000fc800078e00ff */
[----:B------:R-:W-:Y:S02]  /*a870*/  IMAD R120, R250, R110, R120 ;  /* 0x0000006efa787224 */ /* 0x000fe400078e0278 */
[----:B------:R-:W-:Y:S02]  /*a880*/  @!P1 IMAD.IADD R118, R118, 0x1, -R250 ;  /* 0x0000000176769824 */ /* 0x000fe400078e0afa */
[----:B------:R-:W-:Y:S01]  /*a890*/  @!P6 IMAD.MOV R148, RZ, RZ, -R148 ;  /* 0x000000ffff94e224 */ /* 0x000fe200078e0a94 */
[C---:B------:R-:W-:Y:S01]  /*a8a0*/  ISETP.GT.U32.AND P6, PT, R250.reuse, R76, PT ;  /* 0x0000004cfa00720c */ /* 0x040fe20003fc4070 */
[----:B------:R-:W-:Y:S01]  /*a8b0*/  IMAD.MOV R2, RZ, RZ, -R108 ;  /* 0x000000ffff027224 */ /* 0x000fe200078e0a6c */
[C---:B------:R-:W-:Y:S02]  /*a8c0*/  ISETP.GT.U32.AND P3, PT, R250.reuse, R120, PT ;  /* 0x00000078fa00720c */ /* 0x040fe40003f64070 */
[C---:B------:R-:W-:Y:S01]  /*a8d0*/  ISETP.GT.U32.AND P1, PT, R250.reuse, R118, PT ;  /* 0x00000076fa00720c */ /* 0x040fe20003f24070 */
[----:B------:R-:W-:-:S02]  /*a8e0*/  IMAD R92, R250, R2, R92 ;  /* 0x00000002fa5c7224 */ /* 0x000fc400078e025c */
[--C-:B------:R-:W-:Y:S01]  /*a8f0*/  @!P5 IMAD.IADD R122, R122, 0x1, -R250.reuse ;  /* 0x000000017a7ad824 */ /* 0x100fe200078e0afa */
[----:B------:R-:W-:Y:S02]  /*a900*/  IABS R108, R60 ;  /* 0x0000003c006c7213 */ /* 0x000fe40000000000 */
[----:B------:R-:W-:Y:S02]  /*a910*/  ISETP.GT.U32.AND P5, PT, R250, R92, PT ;  /* 0x0000005cfa00720c */ /* 0x000fe40003fa4070 */
[----:B------:R-:W-:Y:S01]  /*a920*/  IABS R124, R96 ;  /* 0x00000060007c7213 */ /* 0x000fe20000000000 */
[----:B------:R-:W-:Y:S02]  /*a930*/  @!P6 IMAD.IADD R76, R76, 0x1, -R250 ;  /* 0x000000014c4ce824 */ /* 0x000fe400078e0afa */
[----:B------:R-:W-:-:S03]  /*a940*/  IMAD.HI.U32 R2, R11, R108, RZ ;  /* 0x0000006c0b027227 */ /* 0x000fc600078e00ff */
[----:B------:R-:W-:Y:S01]  /*a950*/  ISETP.GT.U32.AND P6, PT, R250, R76, PT ;  /* 0x0000004cfa00720c */ /* 0x000fe20003fc4070 */
[--C-:B------:R-:W-:Y:S02]  /*a960*/  @!P3 IMAD.IADD R120, R120, 0x1, -R250.reuse ;  /* 0x000000017878b824 */ /* 0x100fe400078e0afa */
[----:B------:R-:W-:Y:S01]  /*a970*/  @!P1 IMAD.IADD R118, R118, 0x1, -R250 ;  /* 0x0000000176769824 */ /* 0x000fe200078e0afa */
[----:B------:R-:W-:Y:S01]  /*a980*/  ISETP.GE.AND P1, PT, R28, RZ, PT ;  /* 0x000000ff1c00720c */ /* 0x000fe20003f26270 */
[----:B------:R-:W-:Y:S01]  /*a990*/  IMAD.HI.U32 R28, R11, R124, RZ ;  /* 0x0000007c0b1c7227 */ /* 0x000fe200078e00ff */
[----:B------:R-:W-:Y:S02]  /*a9a0*/  IABS R140, R98 ;  /* 0x00000062008c7213 */ /* 0x000fe40000000000 */
[----:B------:R-:W-:Y:S01]  /*a9b0*/  ISETP.GT.U32.AND P3, PT, R250, R120, PT ;  /* 0x00000078fa00720c */ /* 0x000fe20003f64070 */
[----:B------:R-:W-:Y:S02]  /*a9c0*/  IMAD.MOV R2, RZ, RZ, -R2 ;  /* 0x000000ffff027224 */ /* 0x000fe400078e0a02 */
[----:B------:R-:W-:-:S02]  /*a9d0*/  @!P5 IMAD.IADD R92, R92, 0x1, -R250 ;  /* 0x000000015c5cd824 */ /* 0x000fc400078e0afa */
[----:B------:R-:W-:Y:S01]  /*a9e0*/  IMAD.MOV R28, RZ, RZ, -R28 ;  /* 0x000000ffff1c7224 */ /* 0x000fe200078e0a1c */
[----:B------:R-:W-:Y:S01]  /*a9f0*/  IABS R155, R102 ;  /* 0x00000066009b7213 */ /* 0x000fe20000000000 */
[C---:B------:R-:W-:Y:S02]  /*aa00*/  IMAD R108, R250.reuse, R2, R108 ;  /* 0x00000002fa6c7224 */ /* 0x040fe400078e026c */
[----:B------:R-:W-:Y:S01]  /*aa10*/  IMAD.HI.U32 R2, R11, R140, RZ ;  /* 0x0000008c0b027227 */ /* 0x000fe200078e00ff */
[----:B------:R-:W-:-:S03]  /*aa20*/  ISETP.GT.U32.AND P5, PT, R250, R92, PT ;  /* 0x0000005cfa00720c */ /* 0x000fc60003fa4070 */
[----:B------:R-:W-:Y:S02]  /*aa30*/  IMAD R124, R250, R28, R124 ;  /* 0x0000001cfa7c7224 */ /* 0x000fe400078e027c */
[----:B------:R-:W-:Y:S02]  /*aa40*/  IMAD.MOV R2, RZ, RZ, -R2 ;  /* 0x000000ffff027224 */ /* 0x000fe400078e0a02 */
[----:B------:R-:W-:-:S04]  /*aa50*/  IMAD.HI.U32 R28, R11, R155, RZ ;  /* 0x0000009b0b1c7227 */ /* 0x000fc800078e00ff */
[----:B------:R-:W-:Y:S01]  /*aa60*/  @!P6 IMAD.IADD R76, R76, 0x1, -R250 ;  /* 0x000000014c4ce824 */ /* 0x000fe200078e0afa */
[C---:B------:R-:W-:Y:S01]  /*aa70*/  ISETP.GT.U32.AND P6, PT, R250.reuse, R124, PT ;  /* 0x0000007cfa00720c */ /* 0x040fe20003fc4070 */
[----:B------:R-:W-:Y:S01]  /*aa80*/  IMAD R140, R250, R2, R140 ;  /* 0x00000002fa8c7224 */ /* 0x000fe200078e028c */
[----:B------:R-:W-:Y:S01]  /*aa90*/  IABS R2, R106 ;  /* 0x0000006a00027213 */ /* 0x000fe20000000000 */
[----:B------:R-:W-:Y:S01]  /*aaa0*/  @!P3 IMAD.IADD R120, R120, 0x1, -R250 ;  /* 0x000000017878b824 */ /* 0x000fe200078e0afa */
[----:B------:R-:W-:Y:S01]  /*aab0*/  ISETP.GT.U32.AND P3, PT, R250, R108, PT ;  /* 0x0000006cfa00720c */ /* 0x000fe20003f64070 */
[----:B------:R-:W-:Y:S02]  /*aac0*/  IMAD.MOV R28, RZ, RZ, -R28 ;  /* 0x000000ffff1c7224 */ /* 0x000fe400078e0a1c */
[----:B------:R-:W-:Y:S02]  /*aad0*/  @!P5 IMAD.IADD R92, R92, 0x1, -R250 ;  /* 0x000000015c5cd824 */ /* 0x000fe400078e0afa */
[----:B------:R-:W-:-:S02]  /*aae0*/  IMAD R155, R250, R28, R155 ;  /* 0x0000001cfa9b7224 */ /* 0x000fc400078e029b */
[----:B------:R-:W-:Y:S01]  /*aaf0*/  IMAD.HI.U32 R28, R11, R2, RZ ;  /* 0x000000020b1c7227 */ /* 0x000fe200078e00ff */
[----:B------:R-:W-:-:S03]  /*ab00*/  ISETP.GT.U32.AND P5, PT, R250, R140, PT ;  /* 0x0000008cfa00720c */ /* 0x000fc60003fa4070 */
[----:B------:R-:W-:Y:S02]  /*ab10*/  IMAD.MOV R28, RZ, RZ, -R28 ;  /* 0x000000ffff1c7224 */ /* 0x000fe400078e0a1c */
[----:B------:R-:W-:Y:S01]  /*ab20*/  @!P6 IMAD.IADD R124, R124, 0x1, -R250 ;  /* 0x000000017c7ce824 */ /* 0x000fe200078e0afa */
[C---:B------:R-:W-:Y:S01]  /*ab30*/  ISETP.GT.U32.AND P6, PT, R250.reuse, R155, PT ;  /* 0x0000009bfa00720c */ /* 0x040fe20003fc4070 */
[----:B------:R-:W-:Y:S02]  /*ab40*/  IMAD R2, R250, R28, R2 ;  /* 0x0000001cfa027224 */ /* 0x000fe400078e0202 */
[----:B------:R-:W-:Y:S02]  /*ab50*/  @!P3 IMAD.IADD R108, R108, 0x1, -R250 ;  /* 0x000000016c6cb824 */ /* 0x000fe400078e0afa */
[----:B------:R-:W-:Y:S01]  /*ab60*/  IMAD.MOV.U32 R28, RZ, RZ, R122 ;  /* 0x000000ffff1c7224 */ /* 0x000fe200078e007a */
[----:B------:R-:W-:Y:S01]  /*ab70*/  IABS R114, R20 ;  /* 0x0000001400727213 */ /* 0x000fe20000000000 */
[----:B------:R-:W-:-:S02]  /*ab80*/  @!P5 IMAD.IADD R140, R140, 0x1, -R250 ;  /* 0x000000018c8cd824 */ /* 0x000fc400078e0afa */
[----:B------:R-:W-:Y:S01]  /*ab90*/  @!P4 IMAD.MOV R28, RZ, RZ, -R28 ;  /* 0x000000ffff1cc224 */ /* 0x000fe200078e0a1c */
[----:B------:R-:W-:Y:S02]  /*aba0*/  ISETP.GT.U32.AND P4, PT, R250, R108, PT ;  /* 0x0000006cfa00720c */ /* 0x000fe40003f84070 */
[----:B------:R-:W-:Y:S02]  /*abb0*/  IABS R110, R104 ;  /* 0x00000068006e7213 */ /* 0x000fe40000000000 */
[----:B------:R-:W-:Y:S01]  /*abc0*/  ISETP.GE.AND P3, PT, R44, RZ, PT ;  /* 0x000000ff2c00720c */ /* 0x000fe20003f66270 */
[----:B------:R-:W-:-:S04]  /*abd0*/  IMAD.HI.U32 R44, R11, R114, RZ ;  /* 0x000000720b2c7227 */ /* 0x000fc800078e00ff */
[----:B------:R-:W-:Y:S01]  /*abe0*/  @!P6 IMAD.IADD R155, R155, 0x1, -R250 ;  /* 0x000000019b9be824 */ /* 0x000fe200078e0afa */
[----:B------:R-:W-:Y:S01]  /*abf0*/  ISETP.GT.U32.AND P6, PT, R250, R140, PT ;  /* 0x0000008cfa00720c */ /* 0x000fe20003fc4070 */
[----:B------:R-:W-:Y:S01]  /*ac00*/  IMAD.HI.U32 R126, R11, R110, RZ ;  /* 0x0000006e0b7e7227 */ /* 0x000fe200078e00ff */
[----:B------:R-:W-:-:S03]  /*ac10*/  ISETP.GE.AND P5, PT, R60, RZ, PT ;  /* 0x000000ff3c00720c */ /* 0x000fc60003fa6270 */
[----:B------:R-:W-:Y:S02]  /*ac20*/  IMAD.MOV R122, RZ, RZ, -R44 ;  /* 0x000000ffff7a7224 */ /* 0x000fe400078e0a2c */
[----:B------:R-:W-:Y:S02]  /*ac30*/  IMAD.MOV.U32 R44, RZ, RZ, R118 ;  /* 0x000000ffff2c7224 */ /* 0x000fe400078e0076 */
[----:B------:R-:W-:Y:S02]  /*ac40*/  IMAD.MOV.U32 R60, RZ, RZ, R120 ;  /* 0x000000ffff3c7224 */ /* 0x000fe400078e0078 */
[----:B------:R-:W-:Y:S02]  /*ac50*/  IMAD.MOV R126, RZ, RZ, -R126 ;  /* 0x000000ffff7e7224 */ /* 0x000fe400078e0a7e */
[----:B------:R-:W-:Y:S01]  /*ac60*/  @!P4 IMAD.IADD R108, R108, 0x1, -R250 ;  /* 0x000000016c6cc824 */ /* 0x000fe200078e0afa */
[----:B------:R-:W-:Y:S01]  /*ac70*/  ISETP.GE.AND P4, PT, R96, RZ, PT ;  /* 0x000000ff6000720c */ /* 0x000fe20003f86270 */
[----:B------:R-:W-:Y:S01]  /*ac80*/  @!P2 IMAD.MOV R44, RZ, RZ, -R44 ;  /* 0x000000ffff2ca224 */ /* 0x000fe200078e0a2c */
[C---:B------:R-:W-:Y:S01]  /*ac90*/  ISETP.GT.U32.AND P2, PT, R250.reuse, R124, PT ;  /* 0x0000007cfa00720c */ /* 0x040fe20003f44070 */
[----:B------:R-:W-:Y:S01]  /*aca0*/  @!P0 IMAD.MOV R60, RZ, RZ, -R60 ;  /* 0x000000ffff3c8224 */ /* 0x000fe200078e0a3c */
[C---:B------:R-:W-:Y:S01]  /*acb0*/  ISETP.GT.U32.AND P0, PT, R250.reuse, R155, PT ;  /* 0x0000009bfa00720c */ /* 0x040fe20003f04070 */
[----:B------:R-:W-:-:S02]  /*acc0*/  IMAD R96, R250, R122, R114 ;  /* 0x0000007afa607224 */ /* 0x000fc400078e0272 */
[C---:B------:R-:W-:Y:S02]  /*acd0*/  IMAD R110, R250.reuse, R126, R110 ;  /* 0x0000007efa6e7224 */ /* 0x040fe400078e026e */
[----:B------:R-:W-:Y:S01]  /*ace0*/  @!P3 IMAD.MOV R92, RZ, RZ, -R92 ;  /* 0x000000ffff5cb224 */ /* 0x000fe200078e0a5c */
[----:B------:R-:W-:Y:S01]  /*acf0*/  ISETP.GT.U32.AND P3, PT, R250, R2, PT ;  /* 0x00000002fa00720c */ /* 0x000fe20003f64070 */
[----:B------:R-:W-:Y:S01]  /*ad00*/  @!P6 IMAD.IADD R140, R140, 0x1, -R250 ;  /* 0x000000018c8ce824 */ /* 0x000fe200078e0afa */
[C---:B------:R-:W-:Y:S01]  /*ad10*/  ISETP.GT.U32.AND P6, PT, R250.reuse, R96, PT ;  /* 0x00000060fa00720c */ /* 0x040fe20003fc4070 */
[----:B------:R-:W-:Y:S01]  /*ad20*/  @!P1 IMAD.MOV R76, RZ, RZ, -R76 ;  /* 0x000000ffff4c9224 */ /* 0x000fe200078e0a4c */
[----:B------:R-:W-:Y:S02]  /*ad30*/  ISETP.GT.U32.AND P1, PT, R250, R110, PT ;  /* 0x0000006efa00720c */ /* 0x000fe40003f24070 */
[----:B------:R-:W-:Y:S01]  /*ad40*/  IABS R112, R40 ;  /* 0x0000002800707213 */ /* 0x000fe20000000000 */
[--C-:B------:R-:W-:Y:S01]  /*ad50*/  @!P2 IMAD.IADD R124, R124, 0x1, -R250.reuse ;  /* 0x000000017c7ca824 */ /* 0x100fe200078e0afa */
[----:B------:R-:W-:Y:S01]  /*ad60*/  ISETP.GE.AND P2, PT, R98, RZ, PT ;  /* 0x000000ff6200720c */ /* 0x000fe20003f46270 */
[----:B------:R-:W-:Y:S01]  /*ad70*/  @!P0 IMAD.IADD R155, R155, 0x1, -R250 ;  /* 0x000000019b9b8824 */ /* 0x000fe200078e0afa */
[----:B------:R-:W-:Y:S01]  /*ad80*/  ISETP.GE.AND P0, PT, R102, RZ, PT ;  /* 0x000000ff6600720c */ /* 0x000fe20003f06270 */
[----:B------:R-:W-:-:S04]  /*ad90*/  IMAD.HI.U32 R98, R11, R112, RZ ;  /* 0x000000700b627227 */ /* 0x000fc800078e00ff */
[--C-:B------:R-:W-:Y:S01]  /*ada0*/  @!P3 IMAD.IADD R2, R2, 0x1, -R250.reuse ;  /* 0x000000010202b824 */ /* 0x100fe200078e0afa */
[----:B------:R-:W-:Y:S01]  /*adb0*/  IABS R102, R94 ;  /* 0x0000005e00667213 */ /* 0x000fe20000000000 */
[----:B------:R-:W-:Y:S02]  /*adc0*/  @!P6 IMAD.IADD R96, R96, 0x1, -R250 ;  /* 0x000000016060e824 */ /* 0x000fe400078e0afa */
[----:B------:R-:W-:Y:S01]  /*add0*/  IMAD.MOV R98, RZ, RZ, -R98 ;  /* 0x000000ffff627224 */ /* 0x000fe200078e0a62 */
[----:B------:R-:W-:Y:S01]  /*ade0*/  ISETP.GT.U32.AND P6, PT, R250, R2, PT ;  /* 0x00000002fa00720c */ /* 0x000fe20003fc4070 */
[----:B------:R-:W-:Y:S01]  /*adf0*/  @!P1 IMAD.IADD R110, R110, 0x1, -R250 ;  /* 0x000000016e6e9824 */ /* 0x000fe200078e0afa */
[----:B------:R-:W-:Y:S01]  /*ae00*/  ISETP.GE.AND P1, PT, R104, RZ, PT ;  /* 0x000000ff6800720c */ /* 0x000fe20003f26270 */
[----:B------:R-:W-:Y:S01]  /*ae10*/  @!P4 IMAD.MOV R124, RZ, RZ, -R124 ;  /* 0x000000ffff7cc224 */ /* 0x000fe200078e0a7c */
[C---:B------:R-:W-:Y:S01]  /*ae20*/  ISETP.GT.U32.AND P4, PT, R250.reuse, R96, PT ;  /* 0x00000060fa00720c */ /* 0x040fe20003f84070 */
[----:B------:R-:W-:-:S02]  /*ae30*/  IMAD R112, R250, R98, R112 ;  /* 0x00000062fa707224 */ /* 0x000fc400078e0270 */
[----:B------:R-:W-:Y:S01]  /*ae40*/  @!P5 IMAD.MOV R108, RZ, RZ, -R108 ;  /* 0x000000ffff6cd224 */ /* 0x000fe200078e0a6c */
[----:B------:R-:W-:Y:S01]  /*ae50*/  ISETP.GT.U32.AND P5, PT, R250, R110, PT ;  /* 0x0000006efa00720c */ /* 0x000fe20003fa4070 */
[----:B------:R-:W-:Y:S01]  /*ae60*/  IMAD.HI.U32 R104, R11, R102, RZ ;  /* 0x000000660b687227 */ /* 0x000fe200078e00ff */
[----:B------:R-:W-:-:S03]  /*ae70*/  IABS R98, R32 ;  /* 0x0000002000627213 */ /* 0x000fc60000000000 */
[----:B------:R-:W-:Y:S01]  /*ae80*/  @!P0 IMAD.MOV R155, RZ, RZ, -R155 ;  /* 0x000000ffff9b8224 */ /* 0x000fe200078e0a9b */
[----:B------:R-:W-:Y:S01]  /*ae90*/  ISETP.GT.U32.AND P0, PT, R250, R112, PT ;  /* 0x00000070fa00720c */ /* 0x000fe20003f04070 */
[----:B------:R-:W-:Y:S02]  /*aea0*/  IMAD.MOV R104, RZ, RZ, -R104 ;  /* 0x000000ffff687224 */ /* 0x000fe400078e0a68 */
[----:B------:R-:W-:Y:S02]  /*aeb0*/  @!P6 IMAD.IADD R2, R2, 0x1, -R250 ;  /* 0x000000010202e824 */ /* 0x000fe400078e0afa */
[----:B------:R-:W-:Y:S01]  /*aec0*/  IMAD R102, R250, R104, R102 ;  /* 0x00000068fa667224 */ /* 0x000fe200078e0266 */
[----:B------:R-:W-:Y:S01]  /*aed0*/  ISETP.GE.AND P6, PT, R94, RZ, PT ;  /* 0x000000ff5e00720c */ /* 0x000fe20003fc6270 */
[----:B------:R-:W-:Y:S01]  /*aee0*/  @!P2 IMAD.MOV R140, RZ, RZ, -R140 ;  /* 0x000000ffff8ca224 */ /* 0x000fe200078e0a8c */
[----:B------:R-:W-:Y:S01]  /*aef0*/  ISETP.GE.AND P2, PT, R20, RZ, PT ;  /* 0x000000ff1400720c */ /* 0x000fe20003f46270 */
[----:B------:R-:W-:-:S04]  /*af00*/  IMAD.HI.U32 R94, R11, R98, RZ ;  /* 0x000000620b5e7227 */ /* 0x000fc800078e00ff */
[--C-:B------:R-:W-:Y:S01]  /*af10*/  @!P4 IMAD.IADD R96, R96, 0x1, -R250.reuse ;  /* 0x000000016060c824 */ /* 0x100fe200078e0afa */
[----:B------:R-:W-:Y:S01]  /*af20*/  ISETP.GT.U32.AND P4, PT, R250, R102, PT ;  /* 0x00000066fa00720c */ /* 0x000fe20003f84070 */
[----:B------:R-:W-:Y:S01]  /*af30*/  @!P5 IMAD.IADD R110, R110, 0x1, -R250 ;  /* 0x000000016e6ed824 */ /* 0x000fe200078e0afa */
[----:B------:R-:W-:Y:S01]  /*af40*/  ISETP.GE.AND P5, PT, R40, RZ, PT ;  /* 0x000000ff2800720c */ /* 0x000fe20003fa6270 */
[----:B------:R-:W-:Y:S01]  /*af50*/  IMAD.MOV R94, RZ, RZ, -R94 ;  /* 0x000000ffff5e7224 */ /* 0x000fe200078e0a5e */
[----:B------:R-:W-:Y:S01]  /*af60*/  IABS R40, R56 ;  /* 0x0000003800287213 */ /* 0x000fe20000000000 */
[----:B------:R-:W-:Y:S01]  /*af70*/  @!P0 IMAD.IADD R112, R112, 0x1, -R250 ;  /* 0x0000000170708824 */ /* 0x000fe200078e0afa */
[----:B------:R-:W-:Y:S01]  /*af80*/  ISETP.GE.AND P3, PT, R106, RZ, PT ;  /* 0x000000ff6a00720c */ /* 0x000fe20003f66270 */
[C---:B------:R-:W-:Y:S02]  /*af90*/  IMAD R94, R250.reuse, R94, R98 ;  /* 0x0000005efa5e7224 */ /* 0x040fe400078e0262 */
[----:B------:R-:W-:Y:S01]  /*afa0*/  IMAD.MOV.U32 R98, RZ, RZ, R40 ;  /* 0x000000ffff627224 */ /* 0x000fe200078e0028 */
[----:B------:R-:W-:Y:S01]  /*afb0*/  ISETP.GT.U32.AND P0, PT, R250, R112, PT ;  /* 0x00000070fa00720c */ /* 0x000fe20003f04070 */
[----:B------:R-:W-:-:S02]  /*afc0*/  IMAD.MOV.U32 R20, RZ, RZ, R110 ;  /* 0x000000ffff147224 */ /* 0x000fc400078e006e */
[----:B------:R-:W-:Y:S02]  /*afd0*/  IMAD.MOV.U32 R40, RZ, RZ, R96 ;  /* 0x000000ffff287224 */ /* 0x000fe400078e0060 */
[----:B------:R-:W-:Y:S01]  /*afe0*/  @!P1 IMAD.MOV R20, RZ, RZ, -R20 ;  /* 0x000000ffff149224 */ /* 0x000fe200078e0a14 */
[----:B------:R-:W-:Y:S01]  /*aff0*/  ISETP.GE.AND P1, PT, R32, RZ, PT ;  /* 0x000000ff2000720c */ /* 0x000fe20003f26270 */
[----:B------:R-:W-:Y:S01]  /*b000*/  @!P2 IMAD.MOV R40, RZ, RZ, -R40 ;  /* 0x000000ffff28a224 */ /* 0x000fe200078e0a28 */
[----:B------:R-:W-:Y:S01]  /*b010*/  ISETP.GT.U32.AND P2, PT, R250, R94, PT ;  /* 0x0000005efa00720c */ /* 0x000fe20003f44070 */
[----:B------:R-:W-:Y:S01]  /*b020*/  @!P4 IMAD.IADD R102, R102, 0x1, -R250 ;  /* 0x000000016666c824 */ /* 0x000fe200078e0afa */
[----:B------:R-:W-:Y:S01]  /*b030*/  IABS R106, R48 ;  /* 0x00000030006a7213 */ /* 0x000fe20000000000 */
[----:B------:R-:W-:Y:S02]  /*b040*/  IMAD.MOV.U32 R32, RZ, RZ, R2 ;  /* 0x000000ffff207224 */ /* 0x000fe400078e0002 */
[----:B------:R-:W-:Y:S01]  /*b050*/  IMAD.HI.U32 R2, R11, R98, RZ ;  /* 0x000000620b027227 */ /* 0x000fe200078e00ff */
[----:B------:R-:W-:-:S03]  /*b060*/  ISETP.GT.U32.AND P4, PT, R250, R102, PT ;  /* 0x00000066fa00720c */ /* 0x000fc60003f84070 */
[----:B------:R-:W-:Y:S01]  /*b070*/  @!P3 IMAD.MOV R32, RZ, RZ, -R32 ;  /* 0x000000ffff20b224 */ /* 0x000fe200078e0a20 */
[----:B------:R-:W-:Y:S01]  /*b080*/  ISETP.GE.AND P3, PT, R48, RZ, PT ;  /* 0x000000ff3000720c */ /* 0x000fe20003f66270 */
[----:B------:R-:W-:Y:S01]  /*b090*/  IMAD.HI.U32 R104, R11, R106, RZ ;  /* 0x0000006a0b687227 */ /* 0x000fe200078e00ff */
[----:B------:R-:W-:-:S03]  /*b0a0*/  IABS R48, R64 ;  /* 0x0000004000307213 */ /* 0x000fc60000000000 */
[----:B------:R-:W-:Y:S02]  /*b0b0*/  IMAD.MOV R2, RZ, RZ, -R2 ;  /* 0x000000ffff027224 */ /* 0x000fe400078e0a02 */
[----:B------:R-:W-:Y:S02]  /*b0c0*/  @!P0 IMAD.IADD R112, R112, 0x1, -R250 ;  /* 0x0000000170708824 */ /* 0x000fe400078e0afa */
[----:B------:R-:W-:Y:S02]  /*b0d0*/  IMAD.MOV R104, RZ, RZ, -R104 ;  /* 0x000000ffff687224 */ /* 0x000fe400078e0a68 */
[----:B------:R-:W-:Y:S02]  /*b0e0*/  IMAD R2, R250, R2, R98 ;  /* 0x00000002fa027224 */ /* 0x000fe400078e0262 */
[----:B------:R-:W-:Y:S02]  /*b0f0*/  IMAD.MOV.U32 R98, RZ, RZ, R48 ;  /* 0x000000ffff627224 */ /* 0x000fe400078e0030 */
[----:B------:R-:W-:-:S02]  /*b100*/  IMAD.MOV.U32 R48, RZ, RZ, R112 ;  /* 0x000000ffff307224 */ /* 0x000fc400078e0070 */
[----:B------:R-:W-:Y:S02]  /*b110*/  @!P2 IMAD.IADD R94, R94, 0x1, -R250 ;  /* 0x000000015e5ea824 */ /* 0x000fe400078e0afa */
[C---:B------:R-:W-:Y:S02]  /*b120*/  IMAD R106, R250.reuse, R104, R106 ;  /* 0x00000068fa6a7224 */ /* 0x040fe400078e026a */
[----:B------:R-:W-:Y:S01]  /*b130*/  @!P5 IMAD.MOV R48, RZ, RZ, -R48 ;  /* 0x000000ffff30d224 */ /* 0x000fe200078e0a30 */
[----:B------:R-:W-:Y:S01]  /*b140*/  ISETP.GT.U32.AND P5, PT, R250, R94, PT ;  /* 0x0000005efa00720c */ /* 0x000fe20003fa4070 */
[----:B------:R-:W-:Y:S01]  /*b150*/  @!P4 IMAD.IADD R102, R102, 0x1, -R250 ;  /* 0x000000016666c824 */ /* 0x000fe200078e0afa */
[----:B------:R-:W-:Y:S01]  /*b160*/  ISETP.GT.U32.AND P4, PT, R250, R106, PT ;  /* 0x0000006afa00720c */ /* 0x000fe20003f84070 */
[----:B------:R-:W-:-:S04]  /*b170*/  IMAD.HI.U32 R110, R11, R98, RZ ;  /* 0x000000620b6e7227 */ /* 0x000fc800078e00ff */
[----:B------:R-:W-:Y:S01]  /*b180*/  IMAD.MOV R110, RZ, RZ, -R110 ;  /* 0x000000ffff6e7224 */ /* 0x000fe200078e0a6e */
[C---:B------:R-:W-:Y:S02]  /*b190*/  ISETP.GT.U32.AND P2, PT, R250.reuse, R2, PT ;  /* 0x00000002fa00720c */ /* 0x040fe40003f44070 */
[----:B------:R-:W-:Y:S01]  /*b1a0*/  IABS R96, R72 ;  /* 0x0000004800607213 */ /* 0x000fe20000000000 */
[----:B------:R-:W-:Y:S01]  /*b1b0*/  IMAD R98, R250, R110, R98 ;  /* 0x0000006efa627224 */ /* 0x000fe200078e0262 */
[----:B------:R-:W-:Y:S01]  /*b1c0*/  ISETP.GE.AND P0, PT, R56, RZ, PT ;  /* 0x000000ff3800720c */ /* 0x000fe20003f06270 */
[----:B------:R-:W-:Y:S02]  /*b1d0*/  @!P5 IMAD.IADD R94, R94, 0x1, -R250 ;  /* 0x000000015e5ed824 */ /* 0x000fe400078e0afa */
[----:B------:R-:W-:Y:S01]  /*b1e0*/  IMAD.MOV.U32 R56, RZ, RZ, R102 ;  /* 0x000000ffff387224 */ /* 0x000fe200078e0066 */
[----:B------:R-:W-:Y:S01]  /*b1f0*/  ISETP.GT.U32.AND P5, PT, R250, R98, PT ;  /* 0x00000062fa00720c */ /* 0x000fe20003fa4070 */
[----:B------:R-:W-:-:S02]  /*b200*/  @!P4 IMAD.IADD R106, R106, 0x1, -R250 ;  /* 0x000000016a6ac824 */ /* 0x000fc400078e0afa */
[C---:B------:R-:W-:Y:S01]  /*b210*/  IMAD.HI.U32 R102, R11.reuse, R96, RZ ;  /* 0x000000600b667227 */ /* 0x040fe200078e00ff */
[----:B------:R-:W-:Y:S02]  /*b220*/  IABS R104, R80 ;  /* 0x0000005000687213 */ /* 0x000fe40000000000 */
[----:B------:R-:W-:Y:S01]  /*b230*/  ISETP.GT.U32.AND P4, PT, R250, R106, PT ;  /* 0x0000006afa00720c */ /* 0x000fe20003f84070 */
[----:B------:R-:W-:Y:S02]  /*b240*/  IMAD.MOV R102, RZ, RZ, -R102 ;  /* 0x000000ffff667224 */ /* 0x000fe400078e0a66 */
[----:B------:R-:W-:Y:S02]  /*b250*/  @!P2 IMAD.IADD R2, R2, 0x1, -R250 ;  /* 0x000000010202a824 */ /* 0x000fe400078e0afa */
[C---:B------:R-:W-:Y:S02]  /*b260*/  IMAD R96, R250.reuse, R102, R96 ;  /* 0x00000066fa607224 */ /* 0x040fe400078e0260 */
[----:B------:R-:W-:Y:S01]  /*b270*/  IMAD.HI.U32 R102, R11, R104, RZ ;  /* 0x000000680b667227 */ /* 0x000fe200078e00ff */
[----:B------:R-:W-:-:S02]  /*b280*/  ISETP.GT.U32.AND P2, PT, R250, R2, PT ;  /* 0x00000002fa00720c */ /* 0x000fc40003f44070 */
[----:B------:R-:W-:Y:S01]  /*b290*/  IABS R112, R88 ;  /* 0x0000005800707213 */ /* 0x000fe20000000000 */
[----:B------:R-:W-:Y:S01]  /*b2a0*/  @!P6 IMAD.MOV R56, RZ, RZ, -R56 ;  /* 0x000000ffff38e224 */ /* 0x000fe200078e0a38 */
[----:B------:R-:W-:Y:S01]  /*b2b0*/  ISETP.GE.AND P6, PT, R64, RZ, PT ;  /* 0x000000ff4000720c */ /* 0x000fe20003fc6270 */
[----:B------:R-:W-:Y:S02]  /*b2c0*/  @!P5 IMAD.IADD R98, R98, 0x1, -R250 ;  /* 0x000000016262d824 */ /* 0x000fe400078e0afa */
[----:B------:R-:W-:Y:S02]  /*b2d0*/  IMAD.MOV R102, RZ, RZ, -R102 ;  /* 0x000000ffff667224 */ /* 0x000fe400078e0a66 */
[----:B------:R-:W-:Y:S01]  /*b2e0*/  IMAD.MOV.U32 R64, RZ, RZ, R94 ;  /* 0x000000ffff407224 */ /* 0x000fe200078e005e */
[----:B------:R-:W-:Y:S01]  /*b2f0*/  ISETP.GT.U32.AND P5, PT, R250, R98, PT ;  /* 0x00000062fa00720c */ /* 0x000fe20003fa4070 */
[----:B------:R-:W-:Y:S02]  /*b300*/  @!P4 IMAD.IADD R106, R106, 0x1, -R250 ;  /* 0x000000016a6ac824 */ /* 0x000fe400078e0afa */
[----:B------:R-:W-:-:S02]  /*b310*/  IMAD R104, R250, R102, R104 ;  /* 0x00000066fa687224 */ /* 0x000fc400078e0268 */
[----:B------:R-:W-:Y:S01]  /*b320*/  @!P1 IMAD.MOV R64, RZ, RZ, -R64 ;  /* 0x000000ffff409224 */ /* 0x000fe200078e0a40 */
[----:B------:R-:W-:Y:S01]  /*b330*/  ISETP.GT.U32.AND P1, PT, R250, R96, PT ;  /* 0x00000060fa00720c */ /* 0x000fe20003f24070 */
[----:B------:R-:W-:Y:S01]  /*b340*/  IMAD.HI.U32 R102, R11, R112, RZ ;  /* 0x000000700b667227 */ /* 0x000fe200078e00ff */
[----:B------:R-:W-:-:S03]  /*b350*/  ISETP.GE.AND P4, PT, R72, RZ, PT ;  /* 0x000000ff4800720c */ /* 0x000fc60003f86270 */
[----:B------:R-:W-:Y:S02]  /*b360*/  IMAD.MOV.U32 R72, RZ, RZ, R106 ;  /* 0x000000ffff487224 */ /* 0x000fe400078e006a */
[----:B------:R-:W-:Y:S02]  /*b370*/  IMAD.MOV R106, RZ, RZ, -R102 ;  /* 0x000000ffff6a7224 */ /* 0x000fe400078e0a66 */
[----:B------:R-:W-:Y:S01]  /*b380*/  @!P2 IMAD.IADD R2, R2, 0x1, -R250 ;  /* 0x000000010202a824 */ /* 0x000fe200078e0afa */
[C---:B------:R-:W-:Y:S01]  /*b390*/  ISETP.GT.U32.AND P2, PT, R250.reuse, R104, PT ;  /* 0x00000068fa00720c */ /* 0x040fe20003f44070 */
[----:B------:R-:W-:Y:S02]  /*b3a0*/  IMAD R112, R250, R106, R112 ;  /* 0x0000006afa707224 */ /* 0x000fe400078e0270 */
[--C-:B------:R-:W-:Y:S01]  /*b3b0*/  @!P5 IMAD.IADD R98, R98, 0x1, -R250.reuse ;  /* 0x000000016262d824 */ /* 0x100fe200078e0afa */
[----:B------:R-:W-:Y:S01]  /*b3c0*/  IABS R94, R4 ;  /* 0x00000004005e7213 */ /* 0x000fe20000000000 */
[----:B------:R-:W-:Y:S01]  /*b3d0*/  @!P1 IMAD.IADD R96, R96, 0x1, -R250 ;  /* 0x0000000160609824 */ /* 0x000fe200078e0afa */
[----:B------:R-:W-:Y:S01]  /*b3e0*/  ISETP.GT.U32.AND P5, PT, R250, R112, PT ;  /* 0x00000070fa00720c */ /* 0x000fe20003fa4070 */
[----:B------:R-:W-:Y:S01]  /*b3f0*/  @!P3 IMAD.MOV R72, RZ, RZ, -R72 ;  /* 0x000000ffff48b224 */ /* 0x000fe200078e0a48 */
[----:B------:R-:W-:Y:S01]  /*b400*/  ISETP.GE.AND P1, PT, R80, RZ, PT ;  /* 0x000000ff5000720c */ /* 0x000fe20003f26270 */
[----:B------:R-:W-:Y:S01]  /*b410*/  IMAD.HI.U32 R102, R11, R94, RZ ;  /* 0x0000005e0b667227 */ /* 0x000fe200078e00ff */
[----:B------:R-:W-:-:S03]  /*b420*/  ISETP.GT.U32.AND P3, PT, R250, R96, PT ;  /* 0x00000060fa00720c */ /* 0x000fc60003f64070 */
[----:B------:R-:W-:Y:S02]  /*b430*/  IMAD.MOV.U32 R80, RZ, RZ, R2 ;  /* 0x000000ffff507224 */ /* 0x000fe400078e0002 */
[----:B------:R-:W-:Y:S02]  /*b440*/  @!P2 IMAD.IADD R104, R104, 0x1, -R250 ;  /* 0x000000016868a824 */ /* 0x000fe400078e0afa */
[----:B------:R-:W-:Y:S02]  /*b450*/  IMAD.MOV R102, RZ, RZ, -R102 ;  /* 0x000000ffff667224 */ /* 0x000fe400078e0a66 */
[----:B------:R-:W-:Y:S01]  /*b460*/  @!P0 IMAD.MOV R80, RZ, RZ, -R80 ;  /* 0x000000ffff508224 */ /* 0x000fe200078e0a50 */
[----:B------:R-:W-:Y:S01]  /*b470*/  ISETP.GE.AND P0, PT, R88, RZ, PT ;  /* 0x000000ff5800720c */ /* 0x000fe20003f06270 */
[----:B------:R-:W-:Y:S01]  /*b480*/  IMAD.MOV.U32 R88, RZ, RZ, R98 ;  /* 0x000000ffff587224 */ /* 0x000fe200078e0062 */
[----:B------:R-:W-:Y:S01]  /*b490*/  ISETP.GT.U32.AND P2, PT, R250, R104, PT ;  /* 0x00000068fa00720c */ /* 0x000fe20003f44070 */
[----:B------:R-:W-:Y:S01]  /*b4a0*/  @!P5 IMAD.IADD R112, R112, 0x1, -R250 ;  /* 0x000000017070d824 */ /* 0x000fe200078e0afa */
[----:B------:R-:W-:Y:S01]  /*b4b0*/  IABS R136, R86 ;  /* 0x0000005600887213 */ /* 0x000fe20000000000 */
[----:B------:R-:W-:Y:S01]  /*b4c0*/  IMAD R120, R250, R102, R94 ;  /* 0x00000066fa787224 */ /* 0x000fe200078e025e */
[----:B------:R-:W-:Y:S01]  /*b4d0*/  ISETP.GE.AND P5, PT, R86, RZ, PT ;  /* 0x000000ff5600720c */ /* 0x000fe20003fa6270 */
[----:B------:R-:W-:Y:S01]  /*b4e0*/  @!P6 IMAD.MOV R88, RZ, RZ, -R88 ;  /* 0x000000ffff58e224 */ /* 0x000fe200078e0a58 */
[----:B------:R-:W-:Y:S01]  /*b4f0*/  ISETP.GT.U32.AND P6, PT, R250, R112, PT ;  /* 0x00000070fa00720c */ /* 0x000fe20003fc4070 */
[----:B------:R-:W-:Y:S01]  /*b500*/  @!P3 IMAD.IADD R96, R96, 0x1, -R250 ;  /* 0x000000016060b824 */ /* 0x000fe200078e0afa */
[----:B------:R-:W-:Y:S01]  /*b510*/  IABS R128, R90 ;  /* 0x0000005a00807213 */ /* 0x000fe20000000000 */
[----:B------:R-:W-:Y:S01]  /*b520*/  IMAD.HI.U32 R86, R11, R136, RZ ;  /* 0x000000880b567227 */ /* 0x000fe200078e00ff */
[----:B------:R-:W-:-:S03]  /*b530*/  ISETP.GT.U32.AND P3, PT, R250, R120, PT ;  /* 0x00000078fa00720c */ /* 0x000fc60003f64070 */
[----:B------:R-:W-:Y:S02]  /*b540*/  IMAD.MOV R86, RZ, RZ, -R86 ;  /* 0x000000ffff567224 */ /* 0x000fe400078e0a56 */
[----:B------:R-:W-:-:S04]  /*b550*/  IMAD.HI.U32 R2, R11, R128, RZ ;  /* 0x000000800b027227 */ /* 0x000fc800078e00ff */
[----:B------:R-:W-:Y:S01]  /*b560*/  @!P2 IMAD.IADD R104, R104, 0x1, -R250 ;  /* 0x000000016868a824 */ /* 0x000fe200078e0afa */
[----:B------:R-:W-:Y:S01]  /*b570*/  ISETP.GE.AND P2, PT, R90, RZ, PT ;  /* 0x000000ff5a00720c */ /* 0x000fe20003f46270 */
[----:B------:R-:W-:Y:S01]  /*b580*/  IMAD R136, R250, R86, R136 ;  /* 0x00000056fa887224 */ /* 0x000fe200078e0288 */
[----:B------:R-:W-:Y:S01]  /*b590*/  IABS R90, R82 ;  /* 0x00000052005a7213 */ /* 0x000fe20000000000 */
[----:B------:R-:W-:Y:S02]  /*b5a0*/  IMAD.MOV R2, RZ, RZ, -R2 ;  /* 0x000000ffff027224 */ /* 0x000fe400078e0a02 */
[----:B------:R-:W-:Y:S01]  /*b5b0*/  @!P6 IMAD.IADD R112, R112, 0x1, -R250 ;  /* 0x000000017070e824 */ /* 0x000fe200078e0afa */
[C---:B------:R-:W-:Y:S01]  /*b5c0*/  ISETP.GT.U32.AND P6, PT, R250.reuse, R136, PT ;  /* 0x00000088fa00720c */ /* 0x040fe20003fc4070 */
[----:B------:R-:W-:Y:S02]  /*b5d0*/  IMAD R128, R250, R2, R128 ;  /* 0x00000002fa807224 */ /* 0x000fe400078e0280 */
[----:B------:R-:W-:-:S02]  /*b5e0*/  @!P3 IMAD.IADD R120, R120, 0x1, -R250 ;  /* 0x000000017878b824 */ /* 0x000fc400078e0afa */
[----:B------:R-:W-:-:S04]  /*b5f0*/  IMAD.HI.U32 R2, R11, R90, RZ ;  /* 0x0000005a0b027227 */ /* 0x000fc800078e00ff */
[----:B------:R-:W-:Y:S01]  /*b600*/  @!P4 IMAD.MOV R96, RZ, RZ, -R96 ;  /* 0x000000ffff60c224 */ /* 0x000fe200078e0a60 */
[----:B------:R-:W-:Y:S01]  /*b610*/  ISETP.GT.U32.AND P4, PT, R250, R120, PT ;  /* 0x00000078fa00720c */ /* 0x000fe20003f84070 */
[----:B------:R-:W-:Y:S02]  /*b620*/  IMAD.MOV R2, RZ, RZ, -R2 ;  /* 0x000000ffff027224 */ /* 0x000fe400078e0a02 */
[----:B------:R-:W-:Y:S01]  /*b630*/  @!P1 IMAD.MOV R104, RZ, RZ, -R104 ;  /* 0x000000ffff689224 */ /* 0x000fe200078e0a68 */
[----:B------:R-:W-:Y:S01]  /*b640*/  ISETP.GE.AND P1, PT, R4, RZ, PT ;  /* 0x000000ff0400720c */ /* 0x000fe20003f26270 */
[C---:B------:R-:W-:Y:S02]  /*b650*/  IMAD R144, R250.reuse, R2, R90 ;  /* 0x00000002fa907224 */ /* 0x040fe400078e025a */
[----:B------:R-:W-:Y:S01]  /*b660*/  @!P0 IMAD.MOV R112, RZ, RZ, -R112 ;  /* 0x000000ffff708224 */ /* 0x000fe200078e0a70 */
[----:B------:R-:W-:Y:S01]  /*b670*/  ISETP.GT.U32.AND P0, PT, R250, R128, PT ;  /* 0x00000080fa00720c */ /* 0x000fe20003f04070 */
[----:B------:R-:W-:Y:S01]  /*b680*/  @!P6 IMAD.IADD R136, R136, 0x1, -R250 ;  /* 0x000000018888e824 */ /* 0x000fe200078e0afa */
[----:B------:R-:W-:-:S02]  /*b690*/  ISETP.GT.U32.AND P6, PT, R250, R144, PT ;  /* 0x00000090fa00720c */ /* 0x000fc40003fc4070 */
[----:B------:R-:W-:Y:S01]  /*b6a0*/  IABS R151, R78 ;  /* 0x0000004e00977213 */ /* 0x000fe20000000000 */
[----:B------:R-:W-:Y:S01]  /*b6b0*/  @!P4 IMAD.IADD R120, R120, 0x1, -R250 ;  /* 0x000000017878c824 */ /* 0x000fe200078e0afa */
[----:B------:R-:W-:-:S03]  /*b6c0*/  ISETP.GE.AND P4, PT, R78, RZ, PT ;  /* 0x000000ff4e00720c */ /* 0x000fc60003f86270 */
[----:B------:R-:W-:Y:S01]  /*b6d0*/  @!P1 IMAD.MOV R120, RZ, RZ, -R120 ;  /* 0x000000ffff789224 */ /* 0x000fe200078e0a78 */
[----:B------:R-:W-:Y:S01]  /*b6e0*/  ISETP.GT.U32.AND P1, PT, R250, R136, PT ;  /* 0x00000088fa00720c */ /* 0x000fe20003f24070 */
[----:B------:R-:W-:-:S04]  /*b6f0*/  IMAD.HI.U32 R78, R11, R151, RZ ;  /* 0x000000970b4e7227 */ /* 0x000fc800078e00ff */
[--C-:B------:R-:W-:Y:S02]  /*b700*/  @!P0 IMAD.IADD R128, R128, 0x1, -R250.reuse ;  /* 0x0000000180808824 */ /* 0x100fe400078e0afa */
[----:B------:R-:W-:Y:S02]  /*b710*/  @!P6 IMAD.IADD R144, R144, 0x1, -R250 ;  /* 0x000000019090e824 */ /* 0x000fe400078e0afa */
[----:B------:R-:W-:Y:S01]  /*b720*/  IMAD.MOV R78, RZ, RZ, -R78 ;  /* 0x000000ffff4e7224 */ /* 0x000fe200078e0a4e */
[C---:B------:R-:W-:Y:S02]  /*b730*/  ISETP.GT.U32.AND P0, PT, R250.reuse, R128, PT ;  /* 0x00000080fa00720c */ /* 0x040fe40003f04070 */
[----:B------:R-:W-:Y:S01]  /*b740*/  IABS R2, R54 ;  /* 0x0000003600027213 */ /* 0x000fe20000000000 */
[C---:B------:R-:W-:Y:S01]  /*b750*/  IMAD R151, R250.reuse, R78, R151 ;  /* 0x0000004efa977224 */ /* 0x040fe200078e0297 */
[----:B------:R-:W-:Y:S01]  /*b760*/  ISETP.GT.U32.AND P6, PT, R250, R144, PT ;  /* 0x00000090fa00720c */ /* 0x000fe20003fc4070 */
[----:B------:R-:W-:Y:S01]  /*b770*/  @!P1 IMAD.IADD R136, R136, 0x1, -R250 ;  /* 0x0000000188889824 */ /* 0x000fe200078e0afa */
[----:B------:R-:W-:Y:S01]  /*b780*/  ISETP.GE.AND P3, PT, R82, RZ, PT ;  /* 0x000000ff5200720c */ /* 0x000fe20003f66270 */
[----:B------:R-:W-:Y:S01]  /*b790*/  IMAD.HI.U32 R78, R11, R2, RZ ;  /* 0x000000020b4e7227 */ /* 0x000fe200078e00ff */
[----:B------:R-:W-:-:S02]  /*b7a0*/  IABS R94, R74 ;  /* 0x0000004a005e7213 */ /* 0x000fc40000000000 */
[----:B------:R-:W-:Y:S01]  /*b7b0*/  ISETP.GT.U32.AND P1, PT, R250, R151, PT ;  /* 0x00000097fa00720c */ /* 0x000fe20003f24070 */
[----:B------:R-:W-:Y:S02]  /*b7c0*/  IMAD.MOV R78, RZ, RZ, -R78 ;  /* 0x000000ffff4e7224 */ /* 0x000fe400078e0a4e */
[----:B------:R-:W-:-:S04]  /*b7d0*/  IMAD.HI.U32 R98, R11, R94, RZ ;  /* 0x0000005e0b627227 */ /* 0x000fc800078e00ff */
[----:B------:R-:W-:Y:S01]  /*b7e0*/  @!P0 IMAD.IADD R128, R128, 0x1, -R250 ;  /* 0x0000000180808824 */ /* 0x000fe200078e0afa */
[----:B------:R-:W-:Y:S01]  /*b7f0*/  ISETP.GE.AND P0, PT, R74, RZ, PT ;  /* 0x000000ff4a00720c */ /* 0x000fe20003f06270 */
[----:B------:R-:W-:Y:S02]  /*b800*/  IMAD.MOV R98, RZ, RZ, -R98 ;  /* 0x000000ffff627224 */ /* 0x000fe400078e0a62 */
[----:B------:R-:W-:Y:S02]  /*b810*/  IMAD R74, R250, R78, R2 ;  /* 0x0000004efa4a7224 */ /* 0x000fe400078e0202 */
[----:B------:R-:W-:Y:S02]  /*b820*/  @!P6 IMAD.IADD R144, R144, 0x1, -R250 ;  /* 0x000000019090e824 */ /* 0x000fe400078e0afa */
[C---:B------:R-:W-:Y:S02]  /*b830*/  IMAD R94, R250.reuse, R98, R94 ;  /* 0x00000062fa5e7224 */ /* 0x040fe400078e025e */
[----:B------:R-:W-:Y:S01]  /*b840*/  @!P3 IMAD.MOV R144, RZ, RZ, -R144 ;  /* 0x000000ffff90b224 */ /* 0x000fe200078e0a90 */
[----:B------:R-:W-:Y:S01]  /*b850*/  ISETP.GT.U32.AND P3, PT, R250, R74, PT ;  /* 0x0000004afa00720c */ /* 0x000fe20003f64070 */
[----:B------:R-:W-:Y:S01]  /*b860*/  @!P1 IMAD.IADD R151, R151, 0x1, -R250 ;  /* 0x0000000197979824 */ /* 0x000fe200078e0afa */
[----:B------:R-:W-:-:S02]  /*b870*/  IABS R86, R23 ;  /* 0x0000001700567213 */ /* 0x000fc40000000000 */
[----:B------:R-:W-:Y:S01]  /*b880*/  IABS R82, R9 ;  /* 0x0000000900527213 */ /* 0x000fe20000000000 */
[----:B------:R-:W-:Y:S01]  /*b890*/  @!P5 IMAD.MOV R136, RZ, RZ, -R136 ;  /* 0x000000ffff88d224 */ /* 0x000fe200078e0a88 */
[C---:B------:R-:W-:Y:S01]  /*b8a0*/  ISETP.GT.U32.AND P6, PT, R250.reuse, R94, PT ;  /* 0x0000005efa00720c */ /* 0x040fe20003fc4070 */
[----:B------:R-:W-:Y:S01]  /*b8b0*/  @!P2 IMAD.MOV R128, RZ, RZ, -R128 ;  /* 0x000000ffff80a224 */ /* 0x000fe200078e0a80 */
[----:B------:R-:W-:Y:S01]  /*b8c0*/  ISETP.GT.U32.AND P5, PT, R250, R151, PT ;  /* 0x00000097fa00720c */ /* 0x000fe20003fa4070 */
[----:B------:R-:W-:Y:S01]  /*b8d0*/  IMAD.HI.U32 R90, R11, R86, RZ ;  /* 0x000000560b5a7227 */ /* 0x000fe200078e00ff */
[----:B------:R-:W-:-:S03]  /*b8e0*/  ISETP.GE.AND P2, PT, R23, RZ, PT ;  /* 0x000000ff1700720c */ /* 0x000fc60003f46270 */
[----:B------:R-:W-:Y:S01]  /*b8f0*/  IMAD.HI.U32 R23, R11, R82, RZ ;  /* 0x000000520b177227 */ /* 0x000fe200078e00ff */
[----:B------:R-:W-:-:S03]  /*b900*/  IABS R2, R30 ;  /* 0x0000001e00027213 */ /* 0x000fc60000000000 */
[----:B------:R-:W-:Y:S02]  /*b910*/  IMAD.MOV R90, RZ, RZ, -R90 ;  /* 0x000000ffff5a7224 */ /* 0x000fe400078e0a5a */
[----:B------:R-:W-:Y:S02]  /*b920*/  IMAD.MOV R23, RZ, RZ, -R23 ;  /* 0x000000ffff177224 */ /* 0x000fe400078e0a17 */
[----:B------:R-:W-:Y:S02]  /*b930*/  @!P3 IMAD.IADD R74, R74, 0x1, -R250 ;  /* 0x000000014a4ab824 */ /* 0x000fe400078e0afa */
[C---:B------:R-:W-:Y:S02]  /*b940*/  IMAD R86, R250.reuse, R90, R86 ;  /* 0x0000005afa567224 */ /* 0x040fe400078e0256 */
[C---:B------:R-:W-:Y:S01]  /*b950*/  IMAD R90, R250.reuse, R23, R82 ;  /* 0x00000017fa5a7224 */ /* 0x040fe200078e0252 */
[----:B------:R-:W-:Y:S01]  /*b960*/  ISETP.GT.U32.AND P3, PT, R250, R74, PT ;  /* 0x0000004afa00720c */ /* 0x000fe20003f64070 */
[----:B------:R-:W-:-:S02]  /*b970*/  @!P6 IMAD.IADD R94, R94, 0x1, -R250 ;  /* 0x000000015e5ee824 */ /* 0x000fc400078e0afa */
[----:B------:R-:W-:Y:S01]  /*b980*/  IMAD.HI.U32 R23, R11, R2, RZ ;  /* 0x000000020b177227 */ /* 0x000fe200078e00ff */
[----:B------:R-:W-:Y:S03]  /*b990*/  STL [R1+0x1e64], R252 ;  /* 0x001e64fc01007387 */ /* 0x000fe60000100800 */
[----:B------:R-:W-:Y:S01]  /*b9a0*/  @!P5 IMAD.IADD R151, R151, 0x1, -R250 ;  /* 0x000000019797d824 */ /* 0x000fe200078e0afa */
[----:B------:R0:W-:Y:S01]  /*b9b0*/  STL [R1+0x1e68], R175 ;  /* 0x001e68af01007387 */ /* 0x0001e20000100800 */
[----:B------:R-:W-:Y:S01]  /*b9c0*/  ISETP.GE.AND P5, PT, R54, RZ, PT ;  /* 0x000000ff3600720c */ /* 0x000fe20003fa6270 */
[----:B------:R-:W-:Y:S01]  /*b9d0*/  IMAD.MOV R23, RZ, RZ, -R23 ;  /* 0x000000ffff177224 */ /* 0x000fe200078e0a17 */
[----:B------:R-:W-:Y:S01]  /*b9e0*/  IABS R54, R38 ;  /* 0x0000002600367213 */ /* 0x000fe20000000000 */
[----:B------:R-:W-:Y:S01]  /*b9f0*/  STL [R1+0x1e6c], R179 ;  /* 0x001e6cb301007387 */ /* 0x000fe20000100800 */
[----:B------:R-:W-:-:S03]  /*ba00*/  ISETP.GT.U32.AND P6, PT, R250, R94, PT ;  /* 0x0000005efa00720c */ /* 0x000fc60003fc4070 */
[----:B------:R-:W-:Y:S01]  /*ba10*/  STL [R1+0x1e70], R183 ;  /* 0x001e70b701007387 */ /* 0x000fe20000100800 */
[----:B------:R-:W-:-:S03]  /*ba20*/  IMAD R2, R250, R23, R2 ;  /* 0x00000017fa027224 */ /* 0x000fc600078e0202 */
[----:B------:R-:W-:Y:S01]  /*ba30*/  STL [R1+0x1e74], R187 ;  /* 0x001e74bb01007387 */ /* 0x000fe20000100800 */
[----:B------:R-:W-:-:S03]  /*ba40*/  IMAD.HI.U32 R23, R11, R54, RZ ;  /* 0x000000360b177227 */ /* 0x000fc600078e00ff */
[----:B------:R-:W-:Y:S04]  /*ba50*/  STL [R1+0x1e7c], R191 ;  /* 0x001e7cbf01007387 */ /* 0x000fe80000100800 */
[----:B------:R-:W-:Y:S01]  /*ba60*/  STL [R1+0x1e80], R195 ;  /* 0x001e80c301007387 */ /* 0x000fe20000100800 */
[----:B0-----:R-:W-:-:S03]  /*ba70*/  IMAD.MOV.U32 R175, RZ, RZ, R3 ;  /* 0x000000ffffaf7224 */ /* 0x001fc600078e0003 */
[----:B------:R-:W-:Y:S01]  /*ba80*/  STL [R1+0x1e84], R199 ;  /* 0x001e84c701007387 */ /* 0x000fe20000100800 */
[----:B------:R-:W-:-:S03]  /*ba90*/  IMAD.MOV R23, RZ, RZ, -R23 ;  /* 0x000000ffff177224 */ /* 0x000fc600078e0a17 */
[----:B------:R-:W-:Y:S01]  /*baa0*/  STL [R1+0x1e88], R203 ;  /* 0x001e88cb01007387 */ /* 0x000fe20000100800 */
[----:B------:R-:W-:-:S03]  /*bab0*/  @!P3 IMAD.IADD R74, R74, 0x1, -R250 ;  /* 0x000000014a4ab824 */ /* 0x000fc600078e0afa */
[----:B------:R0:W-:Y:S04]  /*bac0*/  STL [R1+0x1e8c], R207 ;  /* 0x001e8ccf01007387 */ /* 0x0001e80000100800 */
[----:B------:R1:W-:Y:S04]  /*bad0*/  STL [R1+0x1db8], R4 ;  /* 0x001db80401007387 */ /* 0x0003e80000100800 */
[----:B------:R-:W3:Y:S01]  /*bae0*/  LDL.LU R3, [R1+0x30] ;  /* 0x0000300001037983 */ /* 0x000ee20000300800 */
[----:B------:R-:W-:Y:S02]  /*baf0*/  IMAD R54, R250, R23, R54 ;  /* 0x00000017fa367224 */ /* 0x000fe400078e0236 */
[----:B------:R-:W-:Y:S01]  /*bb00*/  @!P6 IMAD.IADD R94, R94, 0x1, -R250 ;  /* 0x000000015e5ee824 */ /* 0x000fe200078e0afa */
[----:B------:R-:W-:Y:S01]  /*bb10*/  ISETP.GT.U32.AND P6, PT, R250, R90, PT ;  /* 0x0000005afa00720c */ /* 0x000fe20003fc4070 */
[----:B------:R-:W-:-:S04]  /*bb20*/  IMAD.MOV.U32 R23, RZ, RZ, R74 ;  /* 0x000000ffff177224 */ /* 0x000fc800078e004a */
[----:B------:R-:W-:Y:S01]  /*bb30*/  @!P5 IMAD.MOV R23, RZ, RZ, -R23 ;  /* 0x000000ffff17d224 */ /* 0x000fe200078e0a17 */
[----:B------:R-:W-:-:S07]  /*bb40*/  ISETP.GT.U32.AND P5, PT, R250, R54, PT ;  /* 0x00000036fa00720c */ /* 0x000fce0003fa4070 */
[----:B------:R-:W-:-:S05]  /*bb50*/  @!P6 IMAD.IADD R90, R90, 0x1, -R250 ;  /* 0x000000015a5ae824 */ /* 0x000fca00078e0afa */
[----:B------:R-:W-:Y:S01]  /*bb60*/  ISETP.GT.U32.AND P6, PT, R250, R90, PT ;  /* 0x0000005afa00720c */ /* 0x000fe20003fc4070 */
[----:B------:R-:W-:-:S05]  /*bb70*/  @!P5 IMAD.IADD R54, R54, 0x1, -R250 ;  /* 0x000000013636d824 */ /* 0x000fca00078e0afa */
[----:B------:R-:W-:-:S07]  /*bb80*/  ISETP.GT.U32.AND P5, PT, R250, R54, PT ;  /* 0x00000036fa00720c */ /* 0x000fce0003fa4070 */
[----:B------:R-:W-:Y:S01]  /*bb90*/  @!P6 IMAD.IADD R90, R90, 0x1, -R250 ;  /* 0x000000015a5ae824 */ /* 0x000fe200078e0afa */
[----:B------:R-:W-:-:S03]  /*bba0*/  ISETP.GE.AND P6, PT, R30, RZ, PT ;  /* 0x000000ff1e00720c */ /* 0x000fc60003fc6270 */
[----:B------:R-:W-:Y:S01]  /*bbb0*/  IMAD.MOV.U32 R30, RZ, RZ, R90 ;  /* 0x000000ffff1e7224 */ /* 0x000fe200078e005a */
[----:B--2---:R-:W-:Y:S01]  /*bbc0*/  IABS R90, R0 ;  /* 0x00000000005a7213 */ /* 0x004fe20000000000 */
[--C-:B------:R-:W-:Y:S01]  /*bbd0*/  @!P5 IMAD.IADD R54, R54, 0x1, -R250.reuse ;  /* 0x000000013636d824 */ /* 0x100fe200078e0afa */
[----:B------:R-:W-:Y:S02]  /*bbe0*/  ISETP.GE.AND P5, PT, R0, RZ, PT ;  /* 0x000000ff0000720c */ /* 0x000fe40003fa6270 */
[----:B------:R-:W2:Y:S01]  /*bbf0*/  LDL.LU R0, [R1+0x34] ;  /* 0x0000340001007983 */ /* 0x000ea20000300800 */
[C---:B------:R-:W-:Y:S02]  /*bc00*/  ISETP.GT.U32.AND P1, PT, R250.reuse, R86, PT ;  /* 0x00000056fa00720c */ /* 0x040fe40003f24070 */
[----:B------:R-:W-:Y:S02]  /*bc10*/  IABS R78, R16 ;  /* 0x00000010004e7213 */ /* 0x000fe40000000000 */
[----:B------:R-:W-:Y:S01]  /*bc20*/  IABS R82, R34 ;  /* 0x0000002200527213 */ /* 0x000fe20000000000 */
[----:B------:R-:W-:Y:S01]  /*bc30*/  @!P4 IMAD.MOV R151, RZ, RZ, -R151 ;  /* 0x000000ffff97c224 */ /* 0x000fe200078e0a97 */
[----:B------:R-:W-:Y:S01]  /*bc40*/  ISETP.GT.U32.AND P3, PT, R250, R2, PT ;  /* 0x00000002fa00720c */ /* 0x000fe20003f64070 */
[----:B------:R-:W-:Y:S01]  /*bc50*/  IMAD.HI.U32 R98, R11, R78, RZ ;  /* 0x0000004e0b627227 */ /* 0x000fe200078e00ff */
[----:B------:R-:W4:Y:S05]  /*bc60*/  LDL.LU R252, [R1+0x2c] ;  /* 0x00002c0001fc7983 */ /* 0x000f2a0000300800 */
[----:B------:R-:W-:-:S05]  /*bc70*/  @!P1 IMAD.IADD R86, R86, 0x1, -R250 ;  /* 0x0000000156569824 */ /* 0x000fca00078e0afa */
[----:B------:R-:W-:Y:S01]  /*bc80*/  ISETP.GT.U32.AND P1, PT, R250, R86, PT ;  /* 0x00000056fa00720c */ /* 0x000fe20003f24070 */
[----:B------:R-:W-:-:S04]  /*bc90*/  IMAD.MOV R98, RZ, RZ, -R98 ;  /* 0x000000ffff627224 */ /* 0x000fc800078e0a62 */
[----:B------:R-:W-:-:S08]  /*bca0*/  IMAD R78, R250, R98, R78 ;  /* 0x00000062fa4e7224 */ /* 0x000fd000078e024e */
[----:B------:R-:W-:Y:S01]  /*bcb0*/  @!P1 IMAD.IADD R86, R86, 0x1, -R250 ;  /* 0x0000000156569824 */ /* 0x000fe200078e0afa */
[----:B------:R-:W-:Y:S01]  /*bcc0*/  ISETP.GT.U32.AND P1, PT, R250, R78, PT ;  /* 0x0000004efa00720c */ /* 0x000fe20003f24070 */
[----:B------:R-:W-:Y:S01]  /*bcd0*/  IMAD.HI.U32 R98, R11, R82, RZ ;  /* 0x000000520b627227 */ /* 0x000fe200078e00ff */
[----:B------:R-:W-:-:S03]  /*bce0*/  ISETP.GE.AND P4, PT, R9, RZ, PT ;  /* 0x000000ff0900720c */ /* 0x000fc60003f86270 */
[----:B------:R-:W-:Y:S02]  /*bcf0*/  IMAD.MOV R98, RZ, RZ, -R98 ;  /* 0x000000ffff627224 */ /* 0x000fe400078e0a62 */
[----:B------:R-:W-:-:S06]  /*bd00*/  IMAD.MOV.U32 R9, RZ, RZ, R94 ;  /* 0x000000ffff097224 */ /* 0x000fcc00078e005e */
[----:B------:R-:W-:Y:S01]  /*bd10*/  @!P1 IMAD.IADD R78, R78, 0x1, -R250 ;  /* 0x000000014e4e9824 */ /* 0x000fe200078e0afa */
[----:B------:R-:W-:Y:S02]  /*bd20*/  ISETP.GE.AND P1, PT, R16, RZ, PT ;  /* 0x000000ff1000720c */ /* 0x000fe40003f26270 */
[----:B------:R-:W-:Y:S01]  /*bd30*/  IABS R16, R50 ;  /* 0x0000003200107213 */ /* 0x000fe20000000000 */
[----:B------:R-:W-:-:S04]  /*bd40*/  IMAD R82, R250, R98, R82 ;  /* 0x00000062fa527224 */ /* 0x000fc800078e0252 */
[----:B------:R-:W-:Y:S02]  /*bd50*/  IMAD.MOV.U32 R94, RZ, RZ, R16 ;  /* 0x000000ffff5e7224 */ /* 0x000fe400078e0010 */
[----:B------:R-:W-:Y:S02]  /*bd60*/  IMAD.MOV.U32 R16, RZ, RZ, R86 ;  /* 0x000000ffff107224 */ /* 0x000fe400078e0056 */
[----:B------:R-:W-:Y:S01]  /*bd70*/  @!P3 IMAD.IADD R2, R2, 0x1, -R250 ;  /* 0x000000010202b824 */ /* 0x000fe200078e0afa */
[C---:B------:R-:W-:Y:S01]  /*bd80*/  ISETP.GT.U32.AND P3, PT, R250.reuse, R78, PT ;  /* 0x0000004efa00720c */ /* 0x040fe20003f64070 */
[----:B------:R-:W-:Y:S01]  /*bd90*/  @!P2 IMAD.MOV R16, RZ, RZ, -R16 ;  /* 0x000000ffff10a224 */ /* 0x000fe200078e0a10 */
[C---:B------:R-:W-:Y:S01]  /*bda0*/  ISETP.GT.U32.AND P2, PT, R250.reuse, R82, PT ;  /* 0x00000052fa00720c */ /* 0x040fe20003f44070 */
[----:B------:R-:W-:Y:S01]  /*bdb0*/  @!P0 IMAD.MOV R9, RZ, RZ, -R9 ;  /* 0x000000ffff098224 */ /* 0x000fe200078e0a09 */
[----:B------:R-:W-:Y:S01]  /*bdc0*/  ISETP.GT.U32.AND P0, PT, R250, R2, PT ;  /* 0x00000002fa00720c */ /* 0x000fe20003f04070 */
[----:B------:R-:W-:-:S04]  /*bdd0*/  IMAD.HI.U32 R74, R11, R94, RZ ;  /* 0x0000005e0b4a7227 */ /* 0x000fc800078e00ff */
[----:B------:R-:W-:-:S04]  /*bde0*/  IMAD.MOV R74, RZ, RZ, -R74 ;  /* 0x000000ffff4a7224 */ /* 0x000fc800078e0a4a */
[--C-:B------:R-:W-:Y:S01]  /*bdf0*/  @!P3 IMAD.IADD R78, R78, 0x1, -R250.reuse ;  /* 0x000000014e4eb824 */ /* 0x100fe200078e0afa */
[----:B------:R-:W-:Y:S01]  /*be00*/  ISETP.GE.AND P3, PT, R38, RZ, PT ;  /* 0x000000ff2600720c */ /* 0x000fe20003f66270 */
[----:B------:R-:W-:Y:S01]  /*be10*/  @!P2 IMAD.IADD R82, R82, 0x1, -R250 ;  /* 0x000000015252a824 */ /* 0x000fe200078e0afa */
[----:B------:R-:W-:Y:S01]  /*be20*/  IABS R38, R46 ;  /* 0x0000002e00267213 */ /* 0x000fe20000000000 */
[----:B------:R-:W-:Y:S01]  /*be30*/  @!P4 IMAD.MOV R30, RZ, RZ, -R30 ;  /* 0x000000ffff1ec224 */ /* 0x000fe200078e0a1e */
[----:B------:R-:W-:Y:S01]  /*be40*/  ISETP.GE.AND P4, PT, R34, RZ, PT ;  /* 0x000000ff2200720c */ /* 0x000fe20003f86270 */
[----:B------:R-:W-:Y:S01]  /*be50*/  @!P0 IMAD.IADD R2, R2, 0x1, -R250 ;  /* 0x0000000102028824 */ /* 0x000fe200078e0afa */
[----:B------:R-:W-:Y:S01]  /*be60*/  ISETP.GT.U32.AND P2, PT, R250, R82, PT ;  /* 0x00000052fa00720c */ /* 0x000fe20003f44070 */
[----:B------:R-:W-:Y:S01]  /*be70*/  IMAD.MOV.U32 R34, RZ, RZ, R78 ;  /* 0x000000ffff227224 */ /* 0x000fe200078e004e */
[----:B------:R-:W-:Y:S01]  /*be80*/  ISETP.GE.AND P0, PT, R50, RZ, PT ;  /* 0x000000ff3200720c */ /* 0x000fe20003f06270 */
[----:B------:R-:W-:Y:S01]  /*be90*/  IMAD R50, R250, R74, R94 ;  /* 0x0000004afa327224 */ /* 0x000fe200078e025e */
[----:B------:R-:W-:Y:S01]  /*bea0*/  IABS R94, R42 ;  /* 0x0000002a005e7213 */ /* 0x000fe20000000000 */
[----:B------:R-:W-:-:S02]  /*beb0*/  IMAD.MOV.U32 R78, RZ, RZ, R38 ;  /* 0x000000ffff4e7224 */ /* 0x000fc400078e0026 */
[----:B------:R-:W-:Y:S02]  /*bec0*/  IMAD.MOV.U32 R38, RZ, RZ, R2 ;  /* 0x000000ffff267224 */ /* 0x000fe400078e0002 */
[----:B------:R-:W-:Y:S01]  /*bed0*/  @!P1 IMAD.MOV R34, RZ, RZ, -R34 ;  /* 0x000000ffff229224 */ /* 0x000fe200078e0a22 */
[----:B------:R-:W-:Y:S01]  /*bee0*/  ISETP.GE.AND P1, PT, R42, RZ, PT ;  /* 0x000000ff2a00720c */ /* 0x000fe20003f26270 */
[----:B------:R-:W-:Y:S01]  /*bef0*/  @!P6 IMAD.MOV R38, RZ, RZ, -R38 ;  /* 0x000000ffff26e224 */ /* 0x000fe200078e0a26 */
[----:B------:R-:W-:Y:S01]  /*bf00*/  ISETP.GT.U32.AND P6, PT, R250, R50, PT ;  /* 0x00000032fa00720c */ /* 0x000fe20003fc4070 */
[----:B------:R-:W-:-:S04]  /*bf10*/  IMAD.HI.U32 R42, R11, R94, RZ ;  /* 0x0000005e0b2a7227 */ /* 0x000fc800078e00ff */
[----:B------:R-:W-:Y:S02]  /*bf20*/  IMAD.MOV R42, RZ, RZ, -R42 ;  /* 0x000000ffff2a7224 */ /* 0x000fe400078e0a2a */
[----:B------:R-:W-:Y:S02]  /*bf30*/  @!P2 IMAD.IADD R82, R82, 0x1, -R250 ;  /* 0x000000015252a824 */ /* 0x000fe400078e0afa */
[----:B------:R-:W-:Y:S02]  /*bf40*/  IMAD R94, R250, R42, R94 ;  /* 0x0000002afa5e7224 */ /* 0x000fe400078e025e */
[----:B------:R-:W-:Y:S02]  /*bf50*/  IMAD.MOV.U32 R42, RZ, RZ, R82 ;  /* 0x000000ffff2a7224 */ /* 0x000fe400078e0052 */
[----:B------:R-:W-:Y:S02]  /*bf60*/  @!P6 IMAD.IADD R50, R50, 0x1, -R250 ;  /* 0x000000013232e824 */ /* 0x000fe400078e0afa */
[----:B------:R-:W-:Y:S01]  /*bf70*/  @!P4 IMAD.MOV R42, RZ, RZ, -R42 ;  /* 0x000000ffff2ac224 */ /* 0x000fe200078e0a2a */
[----:B------:R-:W-:Y:S01]  /*bf80*/  ISETP.GT.U32.AND P4, PT, R250, R94, PT ;  /* 0x0000005efa00720c */ /* 0x000fe20003f84070 */
[----:B------:R-:W-:Y:S01]  /*bf90*/  IMAD.HI.U32 R2, R11, R78, RZ ;  /* 0x0000004e0b027227 */ /* 0x000fe200078e00ff */
[----:B------:R-:W-:-:S02]  /*bfa0*/  IABS R86, R58 ;  /* 0x0000003a00567213 */ /* 0x000fc40000000000 */
[----:B------:R-:W-:Y:S01]  /*bfb0*/  ISETP.GT.U32.AND P6, PT, R250, R50, PT ;  /* 0x00000032fa00720c */ /* 0x000fe20003fc4070 */
[----:B------:R-:W-:Y:S01]  /*bfc0*/  IMAD.MOV R2, RZ, RZ, -R2 ;  /* 0x000000ffff027224 */ /* 0x000fe200078e0a02 */
[----:B------:R-:W-:Y:S01]  /*bfd0*/  ISETP.GE.AND P2, PT, R46, RZ, PT ;  /* 0x000000ff2e00720c */ /* 0x000fe20003f46270 */
[----:B------:R-:W-:Y:S02]  /*bfe0*/  IMAD.MOV.U32 R46, RZ, RZ, R54 ;  /* 0x000000ffff2e7224 */ /* 0x000fe400078e0036 */
[----:B------:R-:W-:Y:S02]  /*bff0*/  IMAD R78, R250, R2, R78 ;  /* 0x00000002fa4e7224 */ /* 0x000fe400078e024e */
[----:B------:R-:W-:-:S04]  /*c000*/  IMAD.HI.U32 R54, R11, R86, RZ ;  /* 0x000000560b367227 */ /* 0x000fc800078e00ff */
[----:B------:R-:W-:-:S04]  /*c010*/  IMAD.HI.U32 R82, R11, R90, RZ ;  /* 0x0000005a0b527227 */ /* 0x000fc800078e00ff */
[----:B------:R-:W-:Y:S01]  /*c020*/  @!P3 IMAD.MOV R46, RZ, RZ, -R46 ;  /* 0x000000ffff2eb224 */ /* 0x000fe200078e0a2e */
[----:B------:R-:W-:Y:S01]  /*c030*/  ISETP.GT.U32.AND P3, PT, R250, R78, PT ;  /* 0x0000004efa00720c */ /* 0x000fe20003f64070 */
[----:B------:R-:W-:Y:S02]  /*c040*/  IMAD.MOV R54, RZ, RZ, -R54 ;  /* 0x000000ffff367224 */ /* 0x000fe400078e0a36 */
[----:B------:R-:W-:Y:S02]  /*c050*/  @!P4 IMAD.IADD R94, R94, 0x1, -R250 ;  /* 0x000000015e5ec824 */ /* 0x000fe400078e0afa */
[----:B------:R-:W-:Y:S02]  /*c060*/  IMAD.MOV R82, RZ, RZ, -R82 ;  /* 0x000000ffff527224 */ /* 0x000fe400078e0a52 */
[----:B------:R-:W-:Y:S01]  /*c070*/  @!P6 IMAD.IADD R50, R50, 0x1, -R250 ;  /* 0x000000013232e824 */ /* 0x000fe200078e0afa */
[C---:B------:R-:W-:Y:S01]  /*c080*/  ISETP.GT.U32.AND P4, PT, R250.reuse, R94, PT ;  /* 0x0000005efa00720c */ /* 0x040fe20003f84070 */
[C---:B------:R-:W-:Y:S01]  /*c090*/  IMAD R86, R250.reuse, R54, R86 ;  /* 0x00000036fa567224 */ /* 0x040fe200078e0256 */
[----:B------:R-:W-:Y:S01]  /*c0a0*/  IABS R74, R66 ;  /* 0x00000042004a7213 */ /* 0x000fe20000000000 */
[C---:B------:R-:W-:Y:S01]  /*c0b0*/  IMAD R90, R250.reuse, R82, R90 ;  /* 0x00000052fa5a7224 */ /* 0x040fe200078e025a */
[----:B------:R-:W-:Y:S01]  /*c0c0*/  IABS R2, R62 ;  /* 0x0000003e00027213 */ /* 0x000fe20000000000 */
[----:B------:R-:W-:Y:S01]  /*c0d0*/  @!P0 IMAD.MOV R50, RZ, RZ, -R50 ;  /* 0x000000ffff328224 */ /* 0x000fe200078e0a32 */
[C---:B------:R-:W-:Y:S01]  /*c0e0*/  ISETP.GT.U32.AND P0, PT, R250.reuse, R86, PT ;  /* 0x00000056fa00720c */ /* 0x040fe20003f04070 */
[----:B------:R-:W-:Y:S01]  /*c0f0*/  IMAD.HI.U32 R54, R11, R74, RZ ;  /* 0x0000004a0b367227 */ /* 0x000fe200078e00ff */
[----:B------:R-:W-:-:S03]  /*c100*/  ISETP.GT.U32.AND P6, PT, R250, R90, PT ;  /* 0x0000005afa00720c */ /* 0x000fc60003fc4070 */
[----:B------:R-:W-:Y:S02]  /*c110*/  @!P3 IMAD.IADD R78, R78, 0x1, -R250 ;  /* 0x000000014e4eb824 */ /* 0x000fe400078e0afa */
[----:B------:R-:W-:-:S03]  /*c120*/  IMAD.HI.U32 R82, R11, R2, RZ ;  /* 0x000000020b527227 */ /* 0x000fc600078e00ff */
[----:B------:R-:W-:Y:S01]  /*c130*/  ISETP.GT.U32.AND P3, PT, R250, R78, PT ;  /* 0x0000004efa00720c */ /* 0x000fe20003f64070 */
[----:B------:R-:W-:Y:S02]  /*c140*/  IMAD.MOV R54, RZ, RZ, -R54 ;  /* 0x000000ffff367224 */ /* 0x000fe400078e0a36 */
[----:B------:R-:W-:Y:S02]  /*c150*/  IMAD.MOV R82, RZ, RZ, -R82 ;  /* 0x000000ffff527224 */ /* 0x000fe400078e0a52 */
[----:B------:R-:W-:Y:S02]  /*c160*/  @!P4 IMAD.IADD R94, R94, 0x1, -R250 ;  /* 0x000000015e5ec824 */ /* 0x000fe400078e0afa */
[C---:B------:R-:W-:Y:S02]  /*c170*/  IMAD R74, R250.reuse, R54, R74 ;  /* 0x00000036fa4a7224 */ /* 0x040fe400078e024a */
[----:B------:R-:W-:Y:S01]  /*c180*/  IMAD R2, R250, R82, R2 ;  /* 0x00000052fa027224 */ /* 0x000fe200078e0202 */
[----:B------:R-:W-:Y:S01]  /*c190*/  IABS R82, R7 ;  /* 0x0000000700527213 */ /* 0x000fe20000000000 */
[----:B------:R-:W-:-:S02]  /*c1a0*/  IMAD.MOV.U32 R54, RZ, RZ, R94 ;  /* 0x000000ffff367224 */ /* 0x000fc400078e005e */
[--C-:B------:R-:W-:Y:S01]  /*c1b0*/  @!P0 IMAD.IADD R86, R86, 0x1, -R250.reuse ;  /* 0x0000000156568824 */ /* 0x100fe200078e0afa */
[----:B------:R-:W-:Y:S01]  /*c1c0*/  IABS R98, R19 ;  /* 0x0000001300627213 */ /* 0x000fe20000000000 */
[----:B------:R-:W-:Y:S02]  /*c1d0*/  @!P6 IMAD.IADD R90, R90, 0x1, -R250 ;  /* 0x000000015a5ae824 */ /* 0x000fe400078e0afa */
[----:B------:R-:W-:Y:S01]  /*c1e0*/  @!P1 IMAD.MOV R54, RZ, RZ, -R54 ;  /* 0x000000ffff369224 */ /* 0x000fe200078e0a36 */
[----:B------:R-:W-:Y:S01]  /*c1f0*/  ISETP.GE.AND P1, PT, R58, RZ, PT ;  /* 0x000000ff3a00720c */ /* 0x000fe20003f26270 */
[----:B------:R-:W-:Y:S01]  /*c200*/  IMAD.HI.U32 R58, R11, R82, RZ ;  /* 0x000000520b3a7227 */ /* 0x000fe200078e00ff */
[C---:B------:R-:W-:Y:S02]  /*c210*/  ISETP.GT.U32.AND P0, PT, R250.reuse, R86, PT ;  /* 0x00000056fa00720c */ /* 0x040fe40003f04070 */
[----:B------:R-:W-:Y:S01]  /*c220*/  ISETP.GT.U32.AND P6, PT, R250, R90, PT ;  /* 0x0000005afa00720c */ /* 0x000fe20003fc4070 */
[----:B------:R-:W-:-:S02]  /*c230*/  @!P3 IMAD.IADD R78, R78, 0x1, -R250 ;  /* 0x000000014e4eb824 */ /* 0x000fc400078e0afa */
[----:B------:R-:W-:Y:S02]  /*c240*/  IMAD.MOV.U32 R94, RZ, RZ, R98 ;  /* 0x000000ffff5e7224 */ /* 0x000fe400078e0062 */
[----:B------:R-:W-:Y:S02]  /*c250*/  IMAD.MOV R98, RZ, RZ, -R58 ;  /* 0x000000ffff627224 */ /* 0x000fe400078e0a3a */
[----:B------:R-:W-:Y:S02]  /*c260*/  IMAD.MOV.U32 R58, RZ, RZ, R78 ;  /* 0x000000ffff3a7224 */ /* 0x000fe400078e004e */
[----:B------:R-:W-:Y:S02]  /*c270*/  IMAD R78, R250, R98, R82 ;  /* 0x00000062fa4e7224 */ /* 0x000fe400078e0252 */
[--C-:B------:R-:W-:Y:S01]  /*c280*/  @!P0 IMAD.IADD R86, R86, 0x1, -R250.reuse ;  /* 0x0000000156568824 */ /* 0x100fe200078e0afa */
[C---:B------:R-:W-:Y:S02]  /*c290*/  ISETP.GT.U32.AND P4, PT, R250.reuse, R2, PT ;  /* 0x00000002fa00720c */ /* 0x040fe40003f84070 */
[----:B------:R-:W-:Y:S01]  /*c2a0*/  ISETP.GT.U32.AND P0, PT, R250, R78, PT ;  /* 0x0000004efa00720c */ /* 0x000fe20003f04070 */
[----:B------:R-:W-:Y:S01]  /*c2b0*/  @!P6 IMAD.IADD R90, R90, 0x1, -R250 ;  /* 0x000000015a5ae824 */ /* 0x000fe200078e0afa */
[----:B------:R-:W-:Y:S01]  /*c2c0*/  ISETP.GE.AND P6, PT, R62, RZ, PT ;  /* 0x000000ff3e00720c */ /* 0x000fe20003fc6270 */
[----:B------:R-:W-:-:S04]  /*c2d0*/  IMAD.HI.U32 R62, R11, R94, RZ ;  /* 0x0000005e0b3e7227 */ /* 0x000fc800078e00ff */
[----:B------:R-:W-:-:S04]  /*c2e0*/  IMAD.MOV R62, RZ, RZ, -R62 ;  /* 0x000000ffff3e7224 */ /* 0x000fc800078e0a3e */
[----:B------:R-:W-:Y:S02]  /*c2f0*/  IMAD R82, R250, R62, R94 ;  /* 0x0000003efa527224 */ /* 0x000fe400078e025e */
[----:B------:R-:W-:Y:S02]  /*c300*/  IMAD.MOV.U32 R62, RZ, RZ, R90 ;  /* 0x000000ffff3e7224 */ /* 0x000fe400078e005a */
[--C-:B------:R-:W-:Y:S02]  /*c310*/  @!P0 IMAD.IADD R78, R78, 0x1, -R250.reuse ;  /* 0x000000014e4e8824 */ /* 0x100fe400078e0afa */
[----:B------:R-:W-:Y:S01]  /*c320*/  @!P4 IMAD.IADD R2, R2, 0x1, -R250 ;  /* 0x000000010202c824 */ /* 0x000fe200078e0afa */
[----:B------:R-:W-:Y:S01]  /*c330*/  ISETP.GE.AND P4, PT, R66, RZ, PT ;  /* 0x000000ff4200720c */ /* 0x000fe20003f86270 */
[----:B------:R-:W-:-:S04]  /*c340*/  IMAD.MOV.U32 R66, RZ, RZ, R86 ;  /* 0x000000ffff427224 */ /* 0x000fc800078e0056 */
[----:B------:R-:W-:Y:S01]  /*c350*/  @!P1 IMAD.MOV R66, RZ, RZ, -R66 ;  /* 0x000000ffff429224 */ /* 0x000fe200078e0a42 */
[C---:B------:R-:W-:Y:S01]  /*c360*/  ISETP.GT.U32.AND P1, PT, R250.reuse, R82, PT ;  /* 0x00000052fa00720c */ /* 0x040fe20003f24070 */
[----:B------:R-:W-:Y:S01]  /*c370*/  @!P2 IMAD.MOV R58, RZ, RZ, -R58 ;  /* 0x000000ffff3aa224 */ /* 0x000fe200078e0a3a */
[----:B------:R-:W-:-:S11]  /*c380*/  ISETP.GT.U32.AND P2, PT, R250, R2, PT ;  /* 0x00000002fa00720c */ /* 0x000fd60003f44070 */
[--C-:B------:R-:W-:Y:S02]  /*c390*/  @!P1 IMAD.IADD R82, R82, 0x1, -R250.reuse ;  /* 0x0000000152529824 */ /* 0x100fe400078e0afa */
[----:B------:R-:W-:-:S03]  /*c3a0*/  @!P2 IMAD.IADD R2, R2, 0x1, -R250 ;  /* 0x000000010202a824 */ /* 0x000fc600078e0afa */
[----:B------:R-:W-:Y:S02]  /*c3b0*/  ISETP.GT.U32.AND P1, PT, R250, R82, PT ;  /* 0x00000052fa00720c */ /* 0x000fe40003f24070 */
[----:B---3--:R-:W-:Y:S02]  /*c3c0*/  IABS R90, R3 ;  /* 0x00000003005a7213 */ /* 0x008fe40000000000 */
[----:B------:R-:W-:Y:S02]  /*c3d0*/  ISETP.GE.AND P0, PT, R3, RZ, PT ;  /* 0x000000ff0300720c */ /* 0x000fe40003f06270 */
[----:B------:R-:W3:Y:S01]  /*c3e0*/  LDL.LU R3, [R1+0x38] ;  /* 0x0000380001037983 */ /* 0x000ee20000300800 */
[----:B------:R-:W-:-:S06]  /*c3f0*/  ISETP.GE.AND P2, PT, R19, RZ, PT ;  /* 0x000000ff1300720c */ /* 0x000fcc0003f46270 */
[----:B------:R-:W-:Y:S01]  /*c400*/  @!P1 IMAD.IADD R82, R82, 0x1, -R250 ;  /* 0x0000000152529824 */ /* 0x000fe200078e0afa */
[----:B0-----:R-:W3:Y:S04]  /*c410*/  LDL.LU R207, [R1+0x3c] ;  /* 0x00003c0001cf7983 */ /* 0x001ee80000300800 */
[----:B------:R-:W3:Y:S04]  /*c420*/  LDL.LU R203, [R1+0x40] ;  /* 0x0000400001cb7983 */ /* 0x000ee80000300800 */
[----:B------:R-:W3:Y:S01]  /*c430*/  LDL.LU R199, [R1+0x44] ;  /* 0x0000440001c77983 */ /* 0x000ee20000300800 */
[----:B------:R-:W-:Y:S01]  /*c440*/  @!P2 IMAD.MOV R82, RZ, RZ, -R82 ;  /* 0x000000ffff52a224 */ /* 0x000fe200078e0a52 */
[----:B--2---:R-:W-:-:S02]  /*c450*/  ISETP.GE.AND P2, PT, R0, RZ, PT ;  /* 0x000000ff0000720c */ /* 0x004fc40003f46270 */
[----:B------:R-:W-:Y:S02]  /*c460*/  IABS R102, R0 ;  /* 0x0000000000667213 */ /* 0x000fe40000000000 */
[----:B------:R-:W2:Y:S04]  /*c470*/  LDL.LU R0, [R1+0x48] ;  /* 0x0000480001007983 */ /* 0x000ea80000300800 */
[----:B------:R-:W2:Y:S01]  /*c480*/  LDL.LU R195, [R1+0x4c] ;  /* 0x00004c0001c37983 */ /* 0x000ea20000300800 */
[----:B------:R-:W-:Y:S02]  /*c490*/  ISETP.GT.U32.AND P3, PT, R250, R74, PT ;  /* 0x0000004afa00720c */ /* 0x000fe40003f64070 */
[----:B------:R-:W-:Y:S01]  /*c4a0*/  IABS R86, R70 ;  /* 0x0000004600567213 */ /* 0x000fe20000000000 */
[----:B------:R-:W-:Y:S01]  /*c4b0*/  @!P5 IMAD.MOV R62, RZ, RZ, -R62 ;  /* 0x000000ffff3ed224 */ /* 0x000fe200078e0a3e */
[----:B------:R-:W-:Y:S01]  /*c4c0*/  IABS R98, R175 ;  /* 0x000000af00627213 */ /* 0x000fe20000000000 */
[----:B------:R-:W2:Y:S08]  /*c4d0*/  LDL.LU R191, [R1+0x50] ;  /* 0x0000500001bf7983 */ /* 0x000eb00000300800 */
[----:B------:R-:W-:Y:S01]  /*c4e0*/  @!P3 IMAD.IADD R74, R74, 0x1, -R250 ;  /* 0x000000014a4ab824 */ /* 0x000fe200078e0afa */
[----:B------:R-:W-:Y:S01]  /*c4f0*/  ISETP.GE.AND P5, PT, R7, RZ, PT ;  /* 0x000000ff0700720c */ /* 0x000fe20003fa6270 */
[----:B-1----:R-:W2:Y:S03]  /*c500*/  LDL.LU R4, [R1+0x54] ;  /* 0x0000540001047983 */ /* 0x002ea60000300800 */
[----:B------:R-:W-:Y:S01]  /*c510*/  ISETP.GT.U32.AND P3, PT, R250, R74, PT ;  /* 0x0000004afa00720c */ /* 0x000fe20003f64070 */
[----:B------:R-:W-:Y:S01]  /*c520*/  IMAD.HI.U32 R7, R11, R86, RZ ;  /* 0x000000560b077227 */ /* 0x000fe200078e00ff */
[----:B------:R-:W-:Y:S01]  /*c530*/  IABS R94, R251 ;  /* 0x000000fb005e7213 */ /* 0x000fe20000000000 */
[----:B------:R-:W2:Y:S02]  /*c540*/  LDL.LU R187, [R1+0x58] ;  /* 0x0000580001bb7983 */ /* 0x000ea40000300800 */
[----:B------:R-:W-:-:S02]  /*c550*/  IMAD.MOV R7, RZ, RZ, -R7 ;  /* 0x000000ffff077224 */ /* 0x000fc400078e0a07 */
[----:B------:R-:W2:Y:S02]  /*c560*/  LDL.LU R183, [R1+0x5c] ;  /* 0x00005c0001b77983 */ /* 0x000ea40000300800 */
[----:B------:R-:W-:-:S04]  /*c570*/  IMAD R86, R250, R7, R86 ;  /* 0x00000007fa567224 */ /* 0x000fc800078e0256 */
[----:B------:R-:W-:Y:S01]  /*c580*/  @!P3 IMAD.IADD R74, R74, 0x1, -R250 ;  /* 0x000000014a4ab824 */ /* 0x000fe200078e0afa */
[----:B------:R-:W-:Y:S01]  /*c590*/  ISETP.GE.AND P3, PT, R70, RZ, PT ;  /* 0x000000ff4600720c */ /* 0x000fe20003f66270 */
[----:B------:R-:W-:Y:S01]  /*c5a0*/  IMAD.MOV.U32 R70, RZ, RZ, R2 ;  /* 0x000000ffff467224 */ /* 0x000fe200078e0002 */
[----:B------:R-:W2:Y:S01]  /*c5b0*/  LDL.LU R179, [R1+0x60] ;  /* 0x0000600001b37983 */ /* 0x000ea20000300800 */
[----:B------:R-:W-:Y:S01]  /*c5c0*/  @!P4 IMAD.MOV R74, RZ, RZ, -R74 ;  /* 0x000000ffff4ac224 */ /* 0x000fe200078e0a4a */
[C---:B------:R-:W-:Y:S01]  /*c5d0*/  ISETP.GT.U32.AND P4, PT, R250.reuse, R86, PT ;  /* 0x00000056fa00720c */ /* 0x040fe20003f84070 */
[----:B------:R-:W-:Y:S01]  /*c5e0*/  @!P6 IMAD.MOV R70, RZ, RZ, -R70 ;  /* 0x000000ffff46e224 */ /* 0x000fe200078e0a46 */
[----:B------:R-:W-:Y:S01]  /*c5f0*/  ISETP.GT.U32.AND P6, PT, R250, R78, PT ;  /* 0x0000004efa00720c */ /* 0x000fe20003fc4070 */
[----:B------:R-:W-:-:S04]  /*c600*/  IMAD.HI.U32 R2, R11, R90, RZ ;  /* 0x0000005a0b027227 */ /* 0x000fc800078e00ff */
[----:B------:R-:W-:-:S04]  /*c610*/  IMAD.MOV R2, RZ, RZ, -R2 ;  /* 0x000000ffff027224 */ /* 0x000fc800078e0a02 */
[----:B------:R-:W-:Y:S02]  /*c620*/  IMAD R90, R250, R2, R90 ;  /* 0x00000002fa5a7224 */ /* 0x000fe400078e025a */
[--C-:B------:R-:W-:Y:S02]  /*c630*/  @!P4 IMAD.IADD R86, R86, 0x1, -R250.reuse ;  /* 0x000000015656c824 */ /* 0x100fe400078e0afa */
[----:B------:R-:W-:Y:S01]  /*c640*/  @!P6 IMAD.IADD R78, R78, 0x1, -R250 ;  /* 0x000000014e4ee824 */ /* 0x000fe200078e0afa */
[----:B------:R-:W-:-:S03]  /*c650*/  ISETP.GT.U32.AND P1, PT, R250, R90, PT ;  /* 0x0000005afa00720c */ /* 0x000fc60003f24070 */
[----:B------:R-:W-:Y:S01]  /*c660*/  @!P5 IMAD.MOV R78, RZ, RZ, -R78 ;  /* 0x000000ffff4ed224 */ /* 0x000fe200078e0a4e */
[----:B------:R-:W-:Y:S01]  /*c670*/  ISETP.GT.U32.AND P5, PT, R250, R86, PT ;  /* 0x00000056fa00720c */ /* 0x000fe20003fa4070 */
[----:B------:R-:W-:-:S04]  /*c680*/  IMAD.HI.U32 R2, R11, R98, RZ ;  /* 0x000000620b027227 */ /* 0x000fc800078e00ff */
[----:B------:R-:W-:-:S04]  /*c690*/  IMAD.MOV R2, RZ, RZ, -R2 ;  /* 0x000000ffff027224 */ /* 0x000fc800078e0a02 */
[----:B------:R-:W-:Y:S02]  /*c6a0*/  IMAD R98, R250, R2, R98 ;  /* 0x00000002fa627224 */ /* 0x000fe400078e0262 */
[--C-:B------:R-:W-:Y:S02]  /*c6b0*/  @!P1 IMAD.IADD R90, R90, 0x1, -R250.reuse ;  /* 0x000000015a5a9824 */ /* 0x100fe400078e0afa */
[----:B------:R-:W-:Y:S02]  /*c6c0*/  @!P5 IMAD.IADD R86, R86, 0x1, -R250 ;  /* 0x000000015656d824 */ /* 0x000fe400078e0afa */
[----:B------:R-:W-:Y:S01]  /*c6d0*/  IMAD.HI.U32 R7, R11, R94, RZ ;  /* 0x0000005e0b077227 */ /* 0x000fe200078e00ff */
[----:B------:R-:W-:-:S03]  /*c6e0*/  ISETP.GT.U32.AND P1, PT, R250, R90, PT ;  /* 0x0000005afa00720c */ /* 0x000fc60003f24070 */
[----:B------:R-:W-:Y:S01]  /*c6f0*/  @!P3 IMAD.MOV R86, RZ, RZ, -R86 ;  /* 0x000000ffff56b224 */ /* 0x000fe200078e0a56 */
[----:B------:R-:W-:Y:S01]  /*c700*/  ISETP.GT.U32.AND P3, PT, R250, R98, PT ;  /* 0x00000062fa00720c */ /* 0x000fe20003f64070 */
[----:B------:R-:W-:-:S04]  /*c710*/  IMAD.MOV R7, RZ, RZ, -R7 ;  /* 0x000000ffff077224 */ /* 0x000fc800078e0a07 */
[----:B------:R-:W-:Y:S02]  /*c720*/  IMAD R94, R250, R7, R94 ;  /* 0x00000007fa5e7224 */ /* 0x000fe400078e025e */
[----:B------:R-:W-:-:S04]  /*c730*/  IMAD.HI.U32 R7, R11, R102, RZ ;  /* 0x000000660b077227 */ /* 0x000fc800078e00ff */
[--C-:B------:R-:W-:Y:S02]  /*c740*/  @!P1 IMAD.IADD R90, R90, 0x1, -R250.reuse ;  /* 0x000000015a5a9824 */ /* 0x100fe400078e0afa */
[----:B------:R-:W-:Y:S02]  /*c750*/  @!P3 IMAD.IADD R98, R98, 0x1, -R250 ;  /* 0x000000016262b824 */ /* 0x000fe400078e0afa */
[----:B------:R-:W-:Y:S02]  /*c760*/  IMAD.MOV R7, RZ, RZ, -R7 ;  /* 0x000000ffff077224 */ /* 0x000fe400078e0a07 */
[----:B------:R-:W-:Y:S01]  /*c770*/  @!P0 IMAD.MOV R90, RZ, RZ, -R90 ;  /* 0x000000ffff5a8224 */ /* 0x000fe200078e0a5a */
[C---:B------:R-:W-:Y:S01]  /*c780*/  ISETP.GT.U32.AND P0, PT, R250.reuse, R98, PT ;  /* 0x00000062fa00720c */ /* 0x040fe20003f04070 */
[C---:B------:R-:W-:Y:S01]  /*c790*/  IMAD R102, R250.reuse, R7, R102 ;  /* 0x00000007fa667224 */ /* 0x040fe200078e0266 */
[----:B------:R-:W-:-:S11]  /*c7a0*/  ISETP.GT.U32.AND P5, PT, R250, R94, PT ;  /* 0x0000005efa00720c */ /* 0x000fd60003fa4070 */
[--C-:B------:R-:W-:Y:S02]  /*c7b0*/  @!P0 IMAD.IADD R98, R98, 0x1, -R250.reuse ;  /* 0x0000000162628824 */ /* 0x100fe400078e0afa */
[----:B------:R-:W-:Y:S01]  /*c7c0*/  @!P5 IMAD.IADD R94, R94, 0x1, -R250 ;  /* 0x000000015e5ed824 */ /* 0x000fe200078e0afa */
[----:B------:R-:W-:-:S04]  /*c7d0*/  ISETP.GE.AND P6, PT, R251, RZ, PT ;  /* 0x000000fffb00720c */ /* 0x000fc80003fc6270 */
[----:B------:R-:W-:Y:S02]  /*c7e0*/  ISETP.GT.U32.AND P3, PT, R250, R94, PT ;  /* 0x0000005efa00720c */ /* 0x000fe40003f64070 */
[----:B----4-:R-:W-:-:S05]  /*c7f0*/  IABS R106, R252 ;  /* 0x000000fc006a7213 */ /* 0x010fca0000000000 */
[----:B------:R-:W-:-:S04]  /*c800*/  IMAD.HI.U32 R2, R11, R106, RZ ;  /* 0x0000006a0b027227 */ /* 0x000fc800078e00ff */
[----:B------:R-:W-:Y:S02]  /*c810*/  IMAD.MOV R19, RZ, RZ, -R2 ;  /* 0x000000ffff137224 */ /* 0x000fe400078e0a02 */
[----:B------:R-:W-:Y:S02]  /*c820*/  @!P3 IMAD.IADD R94, R94, 0x1, -R250 ;  /* 0x000000015e5eb824 */ /* 0x000fe400078e0afa */
[----:B------:R-:W-:Y:S02]  /*c830*/  IMAD R106, R250, R19, R106 ;  /* 0x00000013fa6a7224 */ /* 0x000fe400078e026a */
[----:B------:R-:W-:Y:S01]  /*c840*/  @!P6 IMAD.MOV R94, RZ, RZ, -R94 ;  /* 0x000000ffff5ee224 */ /* 0x000fe200078e0a5e */
[----:B------:R-:W-:Y:S02]  /*c850*/  ISETP.GE.AND P4, PT, R175, RZ, PT ;  /* 0x000000ffaf00720c */ /* 0x000fe40003f86270 */
[----:B------:R-:W-:Y:S02]  /*c860*/  ISETP.GE.AND P1, PT, R252, RZ, PT ;  /* 0x000000fffc00720c */ /* 0x000fe40003f26270 */
[----:B---3--:R-:W-:-:S05]  /*c870*/  IABS R110, R3 ;  /* 0x00000003006e7213 */ /* 0x008fca0000000000 */
[----:B------:R-:W-:-:S04]  /*c880*/  IMAD.HI.U32 R7, R11, R110, RZ ;  /* 0x0000006e0b077227 */ /* 0x000fc800078e00ff */
[----:B------:R-:W-:-:S04]  /*c890*/  IMAD.MOV R7, RZ, RZ, -R7 ;  /* 0x000000ffff077224 */ /* 0x000fc800078e0a07 */
[----:B------:R-:W-:-:S05]  /*c8a0*/  IMAD R110, R250, R7, R110 ;  /* 0x00000007fa6e7224 */ /* 0x000fca00078e026e */
[----:B------:R-:W-:-:S13]  /*c8b0*/  ISETP.GT.U32.AND P0, PT, R250, R110, PT ;  /* 0x0000006efa00720c */ /* 0x000fda0003f04070 */
[----:B------:R-:W-:Y:S01]  /*c8c0*/  @!P0 IMAD.IADD R110, R110, 0x1, -R250 ;  /* 0x000000016e6e8824 */ /* 0x000fe200078e0afa */
[----:B------:R-:W-:Y:S02]  /*c8d0*/  ISETP.GE.AND P0, PT, R3, RZ, PT ;  /* 0x000000ff0300720c */ /* 0x000fe40003f06270 */
[----:B------:R-:W3:Y:S02]  /*c8e0*/  LDL.LU R3, [R1+0x64] ;  /* 0x0000640001037983 */ /* 0x000ee40000300800 */
[----:B------:R-:W-:Y:S02]  /*c8f0*/  ISETP.GT.U32.AND P6, PT, R250, R110, PT ;  /* 0x0000006efa00720c */ /* 0x000fe40003fc4070 */
[----:B------:R-:W4:Y:S04]  /*c900*/  LDL.LU R175, [R1+0x68] ;  /* 0x0000680001af7983 */ /* 0x000f280000300800 */
[----:B------:R-:W4:Y:S01]  /*c910*/  LDL.LU R252, [R1+0x6c] ;  /* 0x00006c0001fc7983 */ /* 0x000f220000300800 */
[----:B--2---:R-:W-:-:S05]  /*c920*/  IABS R130, R195 ;  /* 0x000000c300827213 */ /* 0x004fca0000000000 */
[----:B------:R-:W-:-:S04]  /*c930*/  IMAD.HI.U32 R19, R11, R130, RZ ;  /* 0x000000820b137227 */ /* 0x000fc800078e00ff */
[----:B------:R-:W-:-:S04]  /*c940*/  IMAD.MOV R19, RZ, RZ, -R19 ;  /* 0x000000ffff137224 */ /* 0x000fc800078e0a13 */
[----:B------:R-:W-:Y:S02]  /*c950*/  IMAD R130, R250, R19, R130 ;  /* 0x00000013fa827224 */ /* 0x000fe400078e0282 */
[----:B------:R-:W-:-:S03]  /*c960*/  @!P6 IMAD.IADD R110, R110, 0x1, -R250 ;  /* 0x000000016e6ee824 */ /* 0x000fc600078e0afa */
[----:B------:R-:W-:Y:S02]  /*c970*/  ISETP.GT.U32.AND P6, PT, R250, R130, PT ;  /* 0x00000082fa00720c */ /* 0x000fe40003fc4070 */
[----:B------:R-:W-:-:S11]  /*c980*/  IABS R126, R0 ;  /* 0x00000000007e7213 */ /* 0x000fd60000000000 */
[----:B------:R-:W-:Y:S01]  /*c990*/  @!P6 IMAD.IADD R130, R130, 0x1, -R250 ;  /* 0x000000018282e824 */ /* 0x000fe200078e0afa */
[----:B------:R-:W-:Y:S02]  /*c9a0*/  ISETP.GE.AND P6, PT, R0, RZ, PT ;  /* 0x000000ff0000720c */ /* 0x000fe40003fc6270 */
[----:B------:R-:W2:Y:S01]  /*c9b0*/  LDL.LU R0, [R1+0x70] ;  /* 0x0000700001007983 */ /* 0x000ea20000300800 */
[----:B------:R-:W-:Y:S02]  /*c9c0*/  ISETP.GT.U32.AND P5, PT, R250, R102, PT ;  /* 0x00000066fa00720c */ /* 0x000fe40003fa4070 */
[----:B------:R-:W-:-:S05]  /*c9d0*/  IABS R114, R207 ;  /* 0x000000cf00727213 */ /* 0x000fca0000000000 */
[----:B------:R-:W-:-:S06]  /*c9e0*/  IMAD.HI.U32 R2, R11, R114, RZ ;  /* 0x000000720b027227 */ /* 0x000fcc00078e00ff */
[----:B------:R-:W-:Y:S01]  /*c9f0*/  @!P5 IMAD.IADD R102, R102, 0x1, -R250 ;  /* 0x000000016666d824 */ /* 0x000fe200078e0afa */
[----:B------:R-:W-:Y:S01]  /*ca00*/  IABS R118, R203 ;  /* 0x000000cb00767213 */ /* 0x000fe20000000000 */
[----:B------:R-:W-:-:S03]  /*ca10*/  IMAD.MOV R2, RZ, RZ, -R2 ;  /* 0x000000ffff027224 */ /* 0x000fc600078e0a02 */
[C---:B------:R-:W-:Y:S01]  /*ca20*/  ISETP.GT.U32.AND P5, PT, R250.reuse, R102, PT ;  /* 0x00000066fa00720c */ /* 0x040fe20003fa4070 */
[----:B------:R-:W-:Y:S02]  /*ca30*/  IMAD R114, R250, R2, R114 ;  /* 0x00000002fa727224 */ /* 0x000fe400078e0272 */
[----:B------:R-:W-:Y:S01]  /*ca40*/  IMAD.HI.U32 R2, R11, R118, RZ ;  /* 0x000000760b027227 */ /* 0x000fe200078e00ff */
[----:B------:R-:W-:-:S03]  /*ca50*/  IABS R122, R199 ;  /* 0x000000c7007a7213 */ /* 0x000fc60000000000 */
[----:B------:R-:W-:-:S04]  /*ca60*/  IMAD.MOV R2, RZ, RZ, -R2 ;  /* 0x000000ffff027224 */ /* 0x000fc800078e0a02 */
[----:B------:R-:W-:Y:S02]  /*ca70*/  IMAD R118, R250, R2, R118 ;  /* 0x00000002fa767224 */ /* 0x000fe400078e0276 */
[----:B------:R-:W-:Y:S01]  /*ca80*/  @!P5 IMAD.IADD R102, R102, 0x1, -R250 ;  /* 0x000000016666d824 */ /* 0x000fe200078e0afa */
[----:B------:R-:W-:Y:S01]  /*ca90*/  ISETP.GT.U32.AND P5, PT, R250, R114, PT ;  /* 0x00000072fa00720c */ /* 0x000fe20003fa4070 */
[----:B------:R-:W-:-:S04]  /*caa0*/  IMAD.HI.U32 R2, R11, R122, RZ ;  /* 0x0000007a0b027227 */ /* 0x000fc800078e00ff */
[----:B------:R-:W-:-:S04]  /*cab0*/  IMAD.MOV R2, RZ, RZ, -R2 ;  /* 0x000000ffff027224 */ /* 0x000fc800078e0a02 */
[C---:B------:R-:W-:Y:S01]  /*cac0*/  IMAD R122, R250.reuse, R2, R122 ;  /* 0x00000002fa7a7224 */ /* 0x040fe200078e027a */
[----:B------:R-:W-:-:S03]  /*cad0*/  ISETP.GT.U32.AND P3, PT, R250, R106, PT ;  /* 0x0000006afa00720c */ /* 0x000fc60003f64070 */
[----:B------:R-:W-:Y:S01]  /*cae0*/  @!P5 IMAD.IADD R114, R114, 0x1, -R250 ;  /* 0x000000017272d824 */ /* 0x000fe200078e0afa */
[----:B------:R-:W-:Y:S02]  /*caf0*/  ISETP.GT.U32.AND P5, PT, R250, R122, PT ;  /* 0x0000007afa00720c */ /* 0x000fe40003fa4070 */
[----:B------:R-:W-:Y:S01]  /*cb00*/  IABS R134, R191 ;  /* 0x000000bf00867213 */ /* 0x000fe20000000000 */
[----:B------:R-:W-:-:S06]  /*cb10*/  @!P2 IMAD.MOV R102, RZ, RZ, -R102 ;  /* 0x000000ffff66a224 */ /* 0x000fcc00078e0a66 */
[----:B------:R-:W-:Y:S01]  /*cb20*/  @!P3 IMAD.IADD R106, R106, 0x1, -R250 ;  /* 0x000000016a6ab824 */ /* 0x000fe200078e0afa */
[----:B------:R-:W-:-:S03]  /*cb30*/  ISETP.GT.U32.AND P3, PT, R250, R118, PT ;  /* 0x00000076fa00720c */ /* 0x000fc60003f64070 */
[----:B------:R-:W-:Y:S02]  /*cb40*/  @!P5 IMAD.IADD R122, R122, 0x1, -R250 ;  /* 0x000000017a7ad824 */ /* 0x000fe400078e0afa */
[----:B------:R-:W-:-:S03]  /*cb50*/  IMAD.HI.U32 R2, R11, R134, RZ ;  /* 0x000000860b027227 */ /* 0x000fc600078e00ff */
[----:B------:R-:W-:Y:S01]  /*cb60*/  ISETP.GT.U32.AND P2, PT, R250, R122, PT ;  /* 0x0000007afa00720c */ /* 0x000fe20003f44070 */
[----:B------:R-:W-:Y:S01]  /*cb70*/  IMAD.MOV R2, RZ, RZ, -R2 ;  /* 0x000000ffff027224 */ /* 0x000fe200078e0a02 */
[----:B------:R-:W-:Y:S01]  /*cb80*/  IABS R138, R4 ;  /* 0x00000004008a7213 */ /* 0x000fe20000000000 */
[----:B------:R-:W-:-:S04]  /*cb90*/  IMAD.HI.U32 R7, R11, R126, RZ ;  /* 0x0000007e0b077227 */ /* 0x000fc800078e00ff */
[----:B------:R-:W-:Y:S01]  /*cba0*/  @!P3 IMAD.IADD R118, R118, 0x1, -R250 ;  /* 0x000000017676b824 */ /* 0x000fe200078e0afa */
[C---:B------:R-:W-:Y:S01]  /*cbb0*/  ISETP.GT.U32.AND P3, PT, R250.reuse, R106, PT ;  /* 0x0000006afa00720c */ /* 0x040fe20003f64070 */
[----:B------:R-:W-:Y:S02]  /*cbc0*/  IMAD R134, R250, R2, R134 ;  /* 0x00000002fa867224 */ /* 0x000fe400078e0286 */
[----:B------:R-:W-:Y:S02]  /*cbd0*/  IMAD.MOV R7, RZ, RZ, -R7 ;  /* 0x000000ffff077224 */ /* 0x000fe400078e0a07 */
[----:B------:R-:W-:Y:S01]  /*cbe0*/  @!P2 IMAD.IADD R122, R122, 0x1, -R250 ;  /* 0x000000017a7aa824 */ /* 0x000fe200078e0afa */
[C---:B------:R-:W-:Y:S01]  /*cbf0*/  ISETP.GT.U32.AND P2, PT, R250.reuse, R134, PT ;  /* 0x00000086fa00720c */ /* 0x040fe20003f44070 */
[----:B------:R-:W-:Y:S01]  /*cc00*/  IMAD.HI.U32 R2, R11, R138, RZ ;  /* 0x0000008a0b027227 */ /* 0x000fe200078e00ff */
[----:B------:R-:W-:-:S03]  /*cc10*/  ISETP.GT.U32.AND P5, PT, R250, R118, PT ;  /* 0x00000076fa00720c */ /* 0x000fc60003fa4070 */
[----:B------:R-:W-:Y:S02]  /*cc20*/  IMAD R126, R250, R7, R126 ;  /* 0x00000007fa7e7224 */ /* 0x000fe400078e027e */
[----:B------:R-:W-:Y:S02]  /*cc30*/  IMAD.MOV R2, RZ, RZ, -R2 ;  /* 0x000000ffff027224 */ /* 0x000fe400078e0a02 */
[----:B------:R-:W-:Y:S01]  /*cc40*/  @!P3 IMAD.IADD R106, R106, 0x1, -R250 ;  /* 0x000000016a6ab824 */ /* 0x000fe200078e0afa */
[C---:B------:R-:W-:Y:S01]  /*cc50*/  ISETP.GT.U32.AND P3, PT, R250.reuse, R126, PT ;  /* 0x0000007efa00720c */ /* 0x040fe20003f64070 */
[----:B------:R-:W-:Y:S01]  /*cc60*/  IMAD R138, R250, R2, R138 ;  /* 0x00000002fa8a7224 */ /* 0x000fe200078e028a */
[----:B------:R-:W-:Y:S01]  /*cc70*/  IABS R142, R187 ;  /* 0x000000bb008e7213 */ /* 0x000fe20000000000 */
[----:B------:R-:W-:-:S03]  /*cc80*/  @!P2 IMAD.IADD R134, R134, 0x1, -R250 ;  /* 0x000000018686a824 */ /* 0x000fc600078e0afa */
[----:B------:R-:W-:Y:S01]  /*cc90*/  ISETP.GT.U32.AND P2, PT, R250, R138, PT ;  /* 0x0000008afa00720c */ /* 0x000fe20003f44070 */
[----:B------:R-:W-:Y:S01]  /*cca0*/  IMAD.HI.U32 R7, R11, R142, RZ ;  /* 0x0000008e0b077227 */ /* 0x000fe200078e00ff */
[----:B------:R-:W-:-:S03]  /*ccb0*/  IABS R19, R179 ;  /* 0x000000b300137213 */ /* 0x000fc60000000000 */
[--C-:B------:R-:W-:Y:S01]  /*ccc0*/  @!P5 IMAD.IADD R118, R118, 0x1, -R250.reuse ;  /* 0x000000017676d824 */ /* 0x100fe200078e0afa */
[----:B------:R-:W-:Y:S01]  /*ccd0*/  ISETP.GE.AND P5, PT, R203, RZ, PT ;  /* 0x000000ffcb00720c */ /* 0x000fe20003fa6270 */
[----:B------:R-:W-:Y:S02]  /*cce0*/  IMAD.MOV R2, RZ, RZ, -R7 ;  /* 0x000000ffff027224 */ /* 0x000fe400078e0a07 */
[----:B------:R-:W-:Y:S02]  /*ccf0*/  @!P3 IMAD.IADD R126, R126, 0x1, -R250 ;  /* 0x000000017e7eb824 */ /* 0x000fe400078e0afa */
[----:B------:R-:W-:Y:S02]  /*cd00*/  IMAD R142, R250, R2, R142 ;  /* 0x00000002fa8e7224 */ /* 0x000fe400078e028e */
[----:B------:R-:W-:Y:S02]  /*cd10*/  IMAD.MOV.U32 R2, RZ, RZ, R19 ;  /* 0x000000ffff027224 */ /* 0x000fe400078e0013 */
[----:B------:R-:W-:-:S02]  /*cd20*/  @!P2 IMAD.IADD R138, R138, 0x1, -R250 ;  /* 0x000000018a8aa824 */ /* 0x000fc400078e0afa */
[----:B------:R-:W-:Y:S01]  /*cd30*/  @!P1 IMAD.MOV R106, RZ, RZ, -R106 ;  /* 0x000000ffff6a9224 */ /* 0x000fe200078e0a6a */
[C---:B------:R-:W-:Y:S01]  /*cd40*/  ISETP.GT.U32.AND P1, PT, R250.reuse, R126, PT ;  /* 0x0000007efa00720c */ /* 0x040fe20003f24070 */
[----:B------:R-:W-:Y:S01]  /*cd50*/  @!P5 IMAD.MOV R118, RZ, RZ, -R118 ;  /* 0x000000ffff76d224 */ /* 0x000fe200078e0a76 */
[C---:B------:R-:W-:Y:S01]  /*cd60*/  ISETP.GT.U32.AND P5, PT, R250.reuse, R138, PT ;  /* 0x0000008afa00720c */ /* 0x040fe20003fa4070 */
[----:B------:R-:W-:Y:S01]  /*cd70*/  @!P4 IMAD.MOV R98, RZ, RZ, -R98 ;  /* 0x000000ffff62c224 */ /* 0x000fe200078e0a62 */
[C---:B------:R-:W-:Y:S01]  /*cd80*/  ISETP.GT.U32.AND P4, PT, R250.reuse, R114, PT ;  /* 0x00000072fa00720c */ /* 0x040fe20003f84070 */
[----:B------:R-:W-:Y:S01]  /*cd90*/  @!P0 IMAD.MOV R110, RZ, RZ, -R110 ;  /* 0x000000ffff6e8224 */ /* 0x000fe200078e0a6e */
[C---:B------:R-:W-:Y:S02]  /*cda0*/  ISETP.GT.U32.AND P0, PT, R250.reuse, R130, PT ;  /* 0x00000082fa00720c */ /* 0x040fe40003f04070 */
[----:B------:R-:W-:-:S05]  /*cdb0*/  ISETP.GT.U32.AND P2, PT, R250, R142, PT ;  /* 0x0000008efa00720c */ /* 0x000fca0003f44070 */
[--C-:B------:R-:W-:Y:S01]  /*cdc0*/  @!P1 IMAD.IADD R126, R126, 0x1, -R250.reuse ;  /* 0x000000017e7e9824 */ /* 0x100fe200078e0afa */
[----:B------:R-:W-:Y:S01]  /*cdd0*/  IABS R146, R183 ;  /* 0x000000b700927213 */ /* 0x000fe20000000000 */
[--C-:B------:R-:W-:Y:S01]  /*cde0*/  @!P5 IMAD.IADD R138, R138, 0x1, -R250.reuse ;  /* 0x000000018a8ad824 */ /* 0x100fe200078e0afa */
[----:B------:R-:W-:Y:S01]  /*cdf0*/  ISETP.GE.AND P5, PT, R195, RZ, PT ;  /* 0x000000ffc300720c */ /* 0x000fe20003fa6270 */
[----:B------:R-:W-:Y:S01]  /*ce00*/  @!P4 IMAD.IADD R114, R114, 0x1, -R250 ;  /* 0x000000017272c824 */ /* 0x000fe200078e0afa */
[----:B------:R-:W-:Y:S01]  /*ce10*/  ISETP.GE.AND P4, PT, R207, RZ, PT ;  /* 0x000000ffcf00720c */ /* 0x000fe20003f86270 */
[----:B------:R-:W-:Y:S01]  /*ce20*/  IMAD.HI.U32 R207, R11, R146, RZ ;  /* 0x000000920bcf7227 */ /* 0x000fe200078e00ff */
[----:B------:R-:W-:-:S03]  /*ce30*/  ISETP.GE.AND P3, PT, R199, RZ, PT ;  /* 0x000000ffc700720c */ /* 0x000fc60003f66270 */
[----:B------:R-:W-:Y:S02]  /*ce40*/  IMAD.MOV R207, RZ, RZ, -R207 ;  /* 0x000000ffffcf7224 */ /* 0x000fe400078e0acf */
[--C-:B------:R-:W-:Y:S02]  /*ce50*/  @!P0 IMAD.IADD R130, R130, 0x1, -R250.reuse ;  /* 0x0000000182828824 */ /* 0x100fe400078e0afa */
[----:B------:R-:W-:Y:S02]  /*ce60*/  @!P2 IMAD.IADD R142, R142, 0x1, -R250 ;  /* 0x000000018e8ea824 */ /* 0x000fe400078e0afa */
[C---:B------:R-:W-:Y:S01]  /*ce70*/  IMAD R146, R250.reuse, R207, R146 ;  /* 0x000000cffa927224 */ /* 0x040fe200078e0292 */
[C---:B------:R-:W-:Y:S01]  /*ce80*/  ISETP.GT.U32.AND P2, PT, R250.reuse, R134, PT ;  /* 0x00000086fa00720c */ /* 0x040fe20003f44070 */
[----:B------:R-:W-:Y:S01]  /*ce90*/  @!P5 IMAD.MOV R130, RZ, RZ, -R130 ;  /* 0x000000ffff82d224 */ /* 0x000fe200078e0a82 */
[----:B------:R-:W2:Y:S01]  /*cea0*/  LDL.LU R207, [R1+0x1e8c] ;  /* 0x001e8c0001cf7983 */ /* 0x000ea20000300800 */
[----:B------:R-:W-:Y:S01]  /*ceb0*/  @!P4 IMAD.MOV R114, RZ, RZ, -R114 ;  /* 0x000000ffff72c224 */ /* 0x000fe200078e0a72 */
[C---:B------:R-:W-:Y:S01]  /*cec0*/  ISETP.GT.U32.AND P4, PT, R250.reuse, R142, PT ;  /* 0x0000008efa00720c */ /* 0x040fe20003f84070 */
[----:B------:R-:W-:Y:S01]  /*ced0*/  @!P3 IMAD.MOV R122, RZ, RZ, -R122 ;  /* 0x000000ffff7ab224 */ /* 0x000fe200078e0a7a */
[----:B------:R-:W-:-:S07]  /*cee0*/  ISETP.GT.U32.AND P3, PT, R250, R146, PT ;  /* 0x00000092fa00720c */ /* 0x000fce0003f64070 */
[----:B------:R-:W-:-:S04]  /*cef0*/  @!P2 IMAD.IADD R134, R134, 0x1, -R250 ;  /* 0x000000018686a824 */ /* 0x000fc800078e0afa */
[--C-:B------:R-:W-:Y:S02]  /*cf00*/  @!P4 IMAD.IADD R142, R142, 0x1, -R250.reuse ;  /* 0x000000018e8ec824 */ /* 0x100fe400078e0afa */
[----:B------:R-:W-:Y:S01]  /*cf10*/  @!P3 IMAD.IADD R146, R146, 0x1, -R250 ;  /* 0x000000019292b824 */ /* 0x000fe200078e0afa */
[----:B------:R-:W-:Y:S01]  /*cf20*/  ISETP.GE.AND P3, PT, R191, RZ, PT ;  /* 0x000000ffbf00720c */ /* 0x000fe20003f66270 */
[----:B------:R-:W-:-:S12]  /*cf30*/  @!P6 IMAD.MOV R126, RZ, RZ, -R126 ;  /* 0x000000ffff7ee224 */ /* 0x000fd800078e0a7e */
[----:B------:R-:W-:Y:S01]  /*cf40*/  @!P3 IMAD.MOV R134, RZ, RZ, -R134 ;  /* 0x000000ffff86b224 */ /* 0x000fe200078e0a86 */
[----:B---3--:R-:W-:-:S05]  /*cf50*/  IABS R251, R3 ;  /* 0x0000000300fb7213 */ /* 0x008fca0000000000 */
[----:B------:R-:W-:Y:S02]  /*cf60*/  IMAD.MOV.U32 R19, RZ, RZ, R251 ;  /* 0x000000ffff137224 */ /* 0x000fe400078e00fb */
[----:B------:R-:W-:-:S04]  /*cf70*/  IMAD.HI.U32 R251, R11, R2, RZ ;  /* 0x000000020bfb7227 */ /* 0x000fc800078e00ff */
[----:B------:R-:W-:-:S04]  /*cf80*/  IMAD.MOV R251, RZ, RZ, -R251 ;  /* 0x000000fffffb7224 */ /* 0x000fc800078e0afb */
[----:B------:R-:W-:-:S05]  /*cf90*/  IMAD R2, R250, R251, R2 ;  /* 0x000000fbfa027224 */ /* 0x000fca00078e0202 */
[----:B------:R-:W-:Y:S02]  /*cfa0*/  ISETP.GT.U32.AND P1, PT, R250, R2, PT ;  /* 0x00000002fa00720c */ /* 0x000fe40003f24070 */
[----:B----4-:R-:W-:Y:S02]  /*cfb0*/  IABS R153, R175 ;  /* 0x000000af00997213 */ /* 0x010fe40000000000 */
[----:B------:R-:W-:Y:S01]  /*cfc0*/  IABS R7, R252 ;  /* 0x000000fc00077213 */ /* 0x000fe20000000000 */
[----:B------:R-:W-:-:S04]  /*cfd0*/  IMAD.HI.U32 R203, R11, R19, RZ ;  /* 0x000000130bcb7227 */ /* 0x000fc800078e00ff */
[----:B------:R-:W-:-:S04]  /*cfe0*/  IMAD.HI.U32 R199, R11, R153, RZ ;  /* 0x000000990bc77227 */ /* 0x000fc800078e00ff */
[----:B------:R-:W-:Y:S02]  /*cff0*/  @!P1 IMAD.IADD R2, R2, 0x1, -R250 ;  /* 0x0000000102029824 */ /* 0x000fe400078e0afa */
[----:B------:R-:W-:-:S03]  /*d000*/  IMAD.MOV R199, RZ, RZ, -R199 ;  /* 0x000000ffffc77224 */ /* 0x000fc600078e0ac7 */
[----:B------:R-:W-:Y:S01]  /*d010*/  ISETP.GT.U32.AND P5, PT, R250, R2, PT ;  /* 0x00000002fa00720c */ /* 0x000fe20003fa4070 */
[----:B------:R-:W-:-:S04]  /*d020*/  IMAD.HI.U32 R251, R11, R7, RZ ;  /* 0x000000070bfb7227 */ /* 0x000fc800078e00ff */
[----:B------:R-:W-:Y:S02]  /*d030*/  IMAD.MOV R203, RZ, RZ, -R203 ;  /* 0x000000ffffcb7224 */ /* 0x000fe400078e0acb */
[C---:B------:R-:W-:Y:S02]  /*d040*/  IMAD R153, R250.reuse, R199, R153 ;  /* 0x000000c7fa997224 */ /* 0x040fe400078e0299 */
[----:B------:R-:W-:Y:S01]  /*d050*/  IMAD.MOV R251, RZ, RZ, -R251 ;  /* 0x000000fffffb7224 */ /* 0x000fe200078e0afb */
[----:B--2---:R-:W-:Y:S01]  /*d060*/  IABS R199, R0 ;  /* 0x0000000000c77213 */ /* 0x004fe20000000000 */
[C---:B------:R-:W-:Y:S02]  /*d070*/  IMAD R19, R250.reuse, R203, R19 ;  /* 0x000000cbfa137224 */ /* 0x040fe400078e0213 */
[C---:B------:R-:W-:Y:S01]  /*d080*/  IMAD R7, R250.reuse, R251, R7 ;  /* 0x000000fbfa077224 */ /* 0x040fe200078e0207 */
[C---:B------:R-:W-:Y:S01]  /*d090*/  ISETP.GT.U32.AND P2, PT, R250.reuse, R153, PT ;  /* 0x00000099fa00720c */ /* 0x040fe20003f44070 */
[----:B------:R-:W-:Y:S01]  /*d0a0*/  IMAD.MOV.U32 R251, RZ, RZ, R199 ;  /* 0x000000fffffb7224 */ /* 0x000fe200078e00c7 */
[----:B------:R-:W-:Y:S01]  /*d0b0*/  ISETP.GT.U32.AND P0, PT, R250, R19, PT ;  /* 0x00000013fa00720c */ /* 0x000fe20003f04070 */
[--C-:B------:R-:W-:Y:S01]  /*d0c0*/  @!P5 IMAD.IADD R2, R2, 0x1, -R250.reuse ;  /* 0x000000010202d824 */ /* 0x100fe200078e0afa */
[----:B------:R-:W-:Y:S01]  /*d0d0*/  ISETP.GE.AND P5, PT, R3, RZ, PT ;  /* 0x000000ff0300720c */ /* 0x000fe20003fa6270 */
[----:B------:R-:W-:Y:S01]  /*d0e0*/  IMAD.HI.U32 R11, R11, R251, RZ ;  /* 0x000000fb0b0b7227 */ /* 0x000fe200078e00ff */
[----:B------:R-:W-:Y:S01]  /*d0f0*/  ISETP.GT.U32.AND P4, PT, R250, R7, PT ;  /* 0x00000007fa00720c */ /* 0x000fe20003f84070 */
[----:B------:R-:W0:Y:S01]  /*d100*/  LDC R3, c[0x0][0x230] ;  /* 0x00008c00ff037b82 */ /* 0x000e220000000800 */
[----:B------:R-:W-:Y:S01]  /*d110*/  ISETP.GE.AND P1, PT, R4, RZ, PT ;  /* 0x000000ff0400720c */ /* 0x000fe20003f26270 */
[----:B------:R-:W-:Y:S01]  /*d120*/  IMAD.MOV R11, RZ, RZ, -R11 ;  /* 0x000000ffff0b7224 */ /* 0x000fe200078e0a0b */
[----:B------:R-:W2:Y:S03]  /*d130*/  LDL.LU R203, [R1+0x1e88] ;  /* 0x001e880001cb7983 */ /* 0x000ea60000300800 */
[C---:B------:R-:W-:Y:S01]  /*d140*/  IMAD R11, R250.reuse, R11, R251 ;  /* 0x0000000bfa0b7224 */ /* 0x040fe200078e02fb */
[----:B------:R-:W3:Y:S01]  /*d150*/  LDL.LU R199, [R1+0x1e84] ;  /* 0x001e840001c77983 */ /* 0x000ee20000300800 */
[--C-:B------:R-:W-:Y:S01]  /*d160*/  @!P0 IMAD.IADD R19, R19, 0x1, -R250.reuse ;  /* 0x0000000113138824 */ /* 0x100fe200078e0afa */
[----:B------:R-:W1:Y:S01]  /*d170*/  LDC R4, c[0x0][0x23c] ;  /* 0x00008f00ff047b82 */ /* 0x000e620000000800 */
[--C-:B------:R-:W-:Y:S01]  /*d180*/  @!P2 IMAD.IADD R153, R153, 0x1, -R250.reuse ;  /* 0x000000019999a824 */ /* 0x100fe200078e0afa */
[C---:B------:R-:W-:Y:S01]  /*d190*/  ISETP.GT.U32.AND P2, PT, R250.reuse, R11, PT ;  /* 0x0000000bfa00720c */ /* 0x040fe20003f44070 */
[----:B------:R-:W-:Y:S01]  /*d1a0*/  @!P4 IMAD.IADD R7, R7, 0x1, -R250 ;  /* 0x000000010707c824 */ /* 0x000fe200078e0afa */
[C---:B------:R-:W-:Y:S01]  /*d1b0*/  ISETP.GT.U32.AND P4, PT, R250.reuse, R146, PT ;  /* 0x00000092fa00720c */ /* 0x040fe20003f84070 */
[----:B------:R-:W-:Y:S01]  /*d1c0*/  @!P1 IMAD.MOV R138, RZ, RZ, -R138 ;  /* 0x000000ffff8a9224 */ /* 0x000fe200078e0a8a */
[C---:B------:R-:W-:Y:S01]  /*d1d0*/  ISETP.GT.U32.AND P3, PT, R250.reuse, R19, PT ;  /* 0x00000013fa00720c */ /* 0x040fe20003f64070 */
[----:B------:R-:W4:Y:S01]  /*d1e0*/  LDL.LU R195, [R1+0x1e80] ;  /* 0x001e800001c37983 */ /* 0x000f220000300800 */
[----:B------:R-:W-:-:S02]  /*d1f0*/  ISETP.GT.U32.AND P6, PT, R250, R153, PT ;  /* 0x00000099fa00720c */ /* 0x000fc40003fc4070 */
[----:B------:R-:W-:Y:S01]  /*d200*/  ISETP.GT.U32.AND P1, PT, R250, R7, PT ;  /* 0x00000007fa00720c */ /* 0x000fe20003f24070 */
[----:B------:R-:W2:Y:S01]  /*d210*/  LDL.LU R191, [R1+0x1e7c] ;  /* 0x001e7c0001bf7983 */ /* 0x000ea20000300800 */
[----:B------:R-:W-:Y:S01]  /*d220*/  ISETP.GE.AND P0, PT, R187, RZ, PT ;  /* 0x000000ffbb00720c */ /* 0x000fe20003f06270 */
[----:B0-----:R-:W-:Y:S02]  /*d230*/  VIADD R3, R3, 0xff ;  /* 0x000000ff03037836 */ /* 0x001fe40000000000 */
[----:B------:R-:W3:Y:S01]  /*d240*/  LDL.LU R187, [R1+0x20] ;  /* 0x0000200001bb7983 */ /* 0x000ee20000300800 */
[--C-:B------:R-:W-:Y:S01]  /*d250*/  @!P2 IMAD.IADD R11, R11, 0x1, -R250.reuse ;  /* 0x000000010b0ba824 */ /* 0x100fe200078e0afa */
[----:B------:R-:W-:Y:S01]  /*d260*/  ISETP.GE.AND P2, PT, R183, RZ, PT ;  /* 0x000000ffb700720c */ /* 0x000fe20003f46270 */
[--C-:B------:R-:W-:Y:S01]  /*d270*/  @!P4 IMAD.IADD R146, R146, 0x1, -R250.reuse ;  /* 0x000000019292c824 */ /* 0x100fe200078e0afa */
[----:B------:R-:W-:Y:S01]  /*d280*/  ISETP.GE.AND P4, PT, R179, RZ, PT ;  /* 0x000000ffb300720c */ /* 0x000fe20003f86270 */
[--C-:B------:R-:W-:Y:S01]  /*d290*/  @!P3 IMAD.IADD R19, R19, 0x1, -R250.reuse ;  /* 0x000000011313b824 */ /* 0x100fe200078e0afa */
[----:B------:R-:W-:Y:S01]  /*d2a0*/  SHF.R.S32.HI R251, RZ, 0x1f, R3 ;  /* 0x0000001ffffb7819 */ /* 0x000fe20000011403 */
[----:B------:R-:W4:Y:S01]  /*d2b0*/  LDL.LU R183, [R1+0x1c] ;  /* 0x00001c0001b77983 */ /* 0x000f220000300800 */
[----:B------:R-:W-:Y:S01]  /*d2c0*/  ISETP.GE.AND P3, PT, R175, RZ, PT ;  /* 0x000000ffaf00720c */ /* 0x000fe20003f66270 */
[--C-:B------:R-:W-:Y:S01]  /*d2d0*/  @!P6 IMAD.IADD R153, R153, 0x1, -R250.reuse ;  /* 0x000000019999e824 */ /* 0x100fe200078e0afa */
[----:B------:R-:W-:Y:S01]  /*d2e0*/  ISETP.GE.AND P6, PT, R252, RZ, PT ;  /* 0x000000fffc00720c */ /* 0x000fe20003fc6270 */
[----:B------:R-:W2:Y:S01]  /*d2f0*/  LDL.LU R179, [R1+0x18] ;  /* 0x0000180001b37983 */ /* 0x000ea20000300800 */
[----:B------:R-:W-:Y:S01]  /*d300*/  @!P1 IMAD.IADD R7, R7, 0x1, -R250 ;  /* 0x0000000107079824 */ /* 0x000fe200078e0afa */
[----:B------:R-:W-:-:S02]  /*d310*/  ISETP.GE.AND P1, PT, R0, RZ, PT ;  /* 0x000000ff0000720c */ /* 0x000fc40003f26270 */
[----:B------:R-:W2:Y:S01]  /*d320*/  LDL.LU R175, [R1+0x14] ;  /* 0x0000140001af7983 */ /* 0x000ea20000300800 */
[----:B------:R-:W-:-:S03]  /*d330*/  LEA.HI R251, R251, R3, RZ, 0x8 ;  /* 0x00000003fbfb7211 */ /* 0x000fc600078f40ff */
[----:B------:R-:W2:Y:S04]  /*d340*/  LDL.LU R252, [R1+0x10] ;  /* 0x0000100001fc7983 */ /* 0x000ea80000300800 */
[----:B------:R-:W2:Y:S04]  /*d350*/  LDL.LU R0, [R1+0xc] ;  /* 0x00000c0001007983 */ /* 0x000ea80000300800 */
[----:B------:R-:W3:Y:S01]  /*d360*/  LDL.LU R3, [R1+0x1e78] ;  /* 0x001e780001037983 */ /* 0x000ee20000300800 */
[----:B------:R-:W0:Y:S01]  /*d370*/  S2R R251, SR_TID.X ;  /* 0x0000000000fb7919 */ /* 0x000e220000002100 */
[----:B------:R-:W-:Y:S01]  /*d380*/  @!P0 IMAD.MOV R142, RZ, RZ, -R142 ;  /* 0x000000ffff8e8224 */ /* 0x000fe200078e0a8e */
[----:B------:R-:W-:Y:S01]  /*d390*/  ISETP.GT.U32.AND P0, PT, R250, R11, PT ;  /* 0x0000000bfa00720c */ /* 0x000fe20003f04070 */
[----:B------:R-:W-:-:S02]  /*d3a0*/  @!P2 IMAD.MOV R146, RZ, RZ, -R146 ;  /* 0x000000ffff92a224 */ /* 0x000fc400078e0a92 */
[----:B------:R-:W-:-:S10]  /*d3b0*/  @!P4 IMAD.MOV R2, RZ, RZ, -R2 ;  /* 0x000000ffff02c224 */ /* 0x000fd400078e0a02 */
[----:B------:R-:W-:Y:S01]  /*d3c0*/  @!P0 IMAD.IADD R11, R11, 0x1, -R250 ;  /* 0x000000010b0b8824 */ /* 0x000fe200078e0afa */
[----:B0-----:R-:W-:-:S05]  /*d3d0*/  LOP3.LUT R251, R251, 0x7f, RZ, 0xc0, !PT ;  /* 0x0000007ffbfb7812 */ /* 0x001fca00078ec0ff */
[----:B-1----:R-:W-:-:S04]  /*d3e0*/  IMAD R250, R251, R4, RZ ;  /* 0x00000004fbfa7224 */ /* 0x002fc800078e02ff */
[----:B------:R-:W-:Y:S01]  /*d3f0*/  IMAD R4, R4, 0x80, R250 ;  /* 0x0000008004047824 */ /* 0x000fe200078e02fa */
[----:B------:R-:W-:-:S05]  /*d400*/  IADD3 R250, P2, R250, UR8, RZ ;  /* 0x00000008fafa7c10 */ /* 0x000fca000ff5e0ff */
[----:B------:R0:W-:Y:S04]  /*d410*/  STL [R1+0x1dc0], R250 ;  /* 0x001dc0fa01007387 */ /* 0x0001e80000100800 */
[----:B0-----:R-:W2:Y:S01]  /*d420*/  LDL.LU R250, [R1+0x4] ;  /* 0x0000040001fa7983 */ /* 0x001ea20000300800 */
[----:B---3--:R-:W-:Y:S02]  /*d430*/  ISETP.NE.AND P0, PT, R3, RZ, PT ;  /* 0x000000ff0300720c */ /* 0x008fe40003f05270 */
[----:B------:R-:W-:Y:S02]  /*d440*/  LOP3.LUT R251, RZ, R3, RZ, 0x33, !PT ;  /* 0x00000003fffb7212 */ /* 0x000fe400078e33ff */
[----:B------:R-:W-:Y:S02]  /*d450*/  IADD3 R3, P4, R4, UR8, RZ ;  /* 0x0000000804037c10 */ /* 0x000fe4000ff9e0ff */
[----:B------:R-:W-:-:S02]  /*d460*/  SEL R187, R251, R187, !P0 ;  /* 0x000000bbfbbb7207 */ /* 0x000fc40004000000 */
[C---:B----4-:R-:W-:Y:S01]  /*d470*/  SEL R183, R251.reuse, R183, !P0 ;  /* 0x000000b7fbb77207 */ /* 0x050fe20004000000 */
[----:B------:R0:W-:Y:S01]  /*d480*/  STL [R1+0x1dc4], R3 ;  /* 0x001dc40301007387 */ /* 0x0001e20000100800 */
[C---:B--2---:R-:W-:Y:S02]  /*d490*/  SEL R179, R251.reuse, R179, !P0 ;  /* 0x000000b3fbb37207 */ /* 0x044fe40004000000 */
[C---:B------:R-:W-:Y:S02]  /*d4a0*/  SEL R175, R251.reuse, R175, !P0 ;  /* 0x000000affbaf7207 */ /* 0x040fe40004000000 */
[C---:B------:R-:W-:Y:S01]  /*d4b0*/  SEL R252, R251.reuse, R252, !P0 ;  /* 0x000000fcfbfc7207 */ /* 0x040fe20004000000 */
[----:B0-----:R-:W2:Y:S04]  /*d4c0*/  LDL.LU R3, [R1+0x8] ;  /* 0x0000080001037983 */ /* 0x001ea80000300800 */
[----:B------:R0:W-:Y:S01]  /*d4d0*/  STL [R1+0x114], R187 ;  /* 0x000114bb01007387 */ /* 0x0001e20000100800 */
[----:B------:R-:W-:-:S03]  /*d4e0*/  SEL R0, R251, R0, !P0 ;  /* 0x00000000fb007207 */ /* 0x000fc60004000000 */
[----:B0-----:R-:W3:Y:S04]  /*d4f0*/  LDL.LU R187, [R1+0x1e74] ;  /* 0x001e740001bb7983 */ /* 0x001ee80000300800 */
[----:B------:R0:W-:Y:S04]  /*d500*/  STL [R1+0x110], R183 ;  /* 0x000110b701007387 */ /* 0x0001e80000100800 */
[----:B0-----:R-:W4:Y:S04]  /*d510*/  LDL.LU R183, [R1+0x1e70] ;  /* 0x001e700001b77983 */ /* 0x001f280000300800 */
[----:B------:R0:W-:Y:S04]  /*d520*/  STL [R1+0x10c], R179 ;  /* 0x00010cb301007387 */ /* 0x0001e80000100800 */
[----:B0-----:R-:W3:Y:S04]  /*d530*/  LDL.LU R179, [R1+0x1e6c] ;  /* 0x001e6c0001b37983 */ /* 0x001ee80000300800 */
[----:B------:R0:W-:Y:S04]  /*d540*/  STL [R1+0x108], R175 ;  /* 0x000108af01007387 */ /* 0x0001e80000100800 */
[----:B0-----:R-:W4:Y:S04]  /*d550*/  LDL.LU R175, [R1+0x1e68] ;  /* 0x001e680001af7983 */ /* 0x001f280000300800 */
[----:B------:R0:W-:Y:S04]  /*d560*/  STL [R1+0x104], R252 ;  /* 0x000104fc01007387 */ /* 0x0001e80000100800 */
[----:B0-----:R-:W4:Y:S04]  /*d570*/  LDL.LU R252, [R1+0x1e64] ;  /* 0x001e640001fc7983 */ /* 0x001f280000300800 */
[----:B------:R0:W-:Y:S04]  /*d580*/  STL [R1+0x100], R0 ;  /* 0x0001000001007387 */ /* 0x0001e80000100800 */
[----:B0-----:R-:W4:Y:S01]  /*d590*/  LDL.LU R0, [R1+0x1e60] ;  /* 0x001e600001007983 */ /* 0x001f220000300800 */
[----:B------:R-:W-:-:S02]  /*d5a0*/  SEL R21, R251, R21, !P0 ;  /* 0x00000015fb157207 */ /* 0x000fc40004000000 */
[----:B--2---:R-:W-:-:S05]  /*d5b0*/  SEL R3, R251, R3, !P0 ;  /* 0x00000003fb037207 */ /* 0x004fca0004000000 */
[----:B------:R0:W-:Y:S02]  /*d5c0*/  STL [R1+0xfc], R3 ;  /* 0x0000fc0301007387 */ /* 0x0001e40000100800 */
[C---:B0-----:R-:W-:Y:S02]  /*d5d0*/  SEL R3, R251.reuse, R250, !P0 ;  /* 0x000000fafb037207 */ /* 0x041fe40004000000 */
[C---:B---3--:R-:W-:Y:S02]  /*d5e0*/  SEL R179, R251.reuse, R179, !P0 ;  /* 0x000000b3fbb37207 */ /* 0x048fe40004000000 */
[C---:B----4-:R-:W-:Y:S02]  /*d5f0*/  SEL R175, R251.reuse, R175, !P0 ;  /* 0x000000affbaf7207 */ /* 0x050fe40004000000 */
[C---:B------:R-:W-:Y:S02]  /*d600*/  SEL R250, R251.reuse, R0, !P0 ;  /* 0x00000000fbfa7207 */ /* 0x040fe40004000000 */
[----:B------:R-:W2:Y:S04]  /*d610*/  LDL.LU R0, [R1+0x1e5c] ;  /* 0x001e5c0001007983 */ /* 0x000ea80000300800 */
[----:B------:R0:W-:Y:S04]  /*d620*/  STL [R1+0xf8], R3 ;  /* 0x0000f80301007387 */ /* 0x0001e80000100800 */
[----:B------:R-:W-:Y:S01]  /*d630*/  STL [R1+0xf4], R250 ;  /* 0x0000f4fa01007387 */ /* 0x000fe20000100800 */
[----:B0-----:R-:W-:-:S05]  /*d640*/  SEL R3, R251, R252, !P0 ;  /* 0x000000fcfb037207 */ /* 0x001fca0004000000 */
[----:B------:R0:W-:Y:S04]  /*d650*/  STL [R1+0xf0], R3 ;  /* 0x0000f00301007387 */ /* 0x0001e80000100800 */
[----:B------:R1:W-:Y:S01]  /*d660*/  STL [R1+0xec], R175 ;  /* 0x0000ecaf01007387 */ /* 0x0003e20000100800 */
[----:B0-----:R-:W-:-:S03]  /*d670*/  SEL R3, R251, R183, !P0 ;  /* 0x000000b7fb037207 */ /* 0x001fc60004000000 */
[----:B------:R0:W-:Y:S01]  /*d680*/  STL [R1+0xe8], R179 ;  /* 0x0000e8b301007387 */ /* 0x0001e20000100800 */
[----:B-1----:R-:W-:-:S03]  /*d690*/  SEL R175, R251, R187, !P0 ;  /* 0x000000bbfbaf7207 */ /* 0x002fc60004000000 */
[----:B------:R1:W-:Y:S01]  /*d6a0*/  STL [R1+0xe4], R3 ;  /* 0x0000e40301007387 */ /* 0x0003e20000100800 */
[----:B0-----:R-:W-:-:S03]  /*d6b0*/  SEL R179, R251, R191, !P0 ;  /* 0x000000bffbb37207 */ /* 0x001fc60004000000 */
[----:B------:R0:W-:Y:S01]  /*d6c0*/  STL [R1+0xe0], R175 ;  /* 0x0000e0af01007387 */ /* 0x0001e20000100800 */
[----:B-1----:R-:W-:-:S03]  /*d6d0*/  SEL R3, R251, R195, !P0 ;  /* 0x000000c3fb037207 */ /* 0x002fc60004000000 */
[----:B------:R1:W-:Y:S04]  /*d6e0*/  STL [R1+0xdc], R179 ;  /* 0x0000dcb301007387 */ /* 0x0003e80000100800 */
[----:B------:R3:W-:Y:S01]  /*d6f0*/  STL [R1+0xd8], R3 ;  /* 0x0000d80301007387 */ /* 0x0007e20000100800 */
[C---:B0-----:R-:W-:Y:S02]  /*d700*/  SEL R175, R251.reuse, R199, !P0 ;  /* 0x000000c7fbaf7207 */ /* 0x041fe40004000000 */
[----:B-1----:R-:W-:-:S03]  /*d710*/  SEL R179, R251, R203, !P0 ;  /* 0x000000cbfbb37207 */ /* 0x002fc60004000000 */
[----:B------:R0:W-:Y:S01]  /*d720*/  STL [R1+0xd4], R175 ;  /* 0x0000d4af01007387 */ /* 0x0001e20000100800 */
[----:B---3--:R-:W-:-:S03]  /*d730*/  SEL R3, R251, R207, !P0 ;  /* 0x000000cffb037207 */ /* 0x008fc60004000000 */
        /* <DEDUP_REMOVED lines=18> */
[----:B------:R-:W-:Y:S04]  /*d860*/  STL [R1+0xac], R179 ;  /* 0x0000acb301007387 */ /* 0x000fe80000100800 */
[----:B------:R1:W-:Y:S01]  /*d870*/  STL [R1+0xa8], R3 ;  /* 0x0000a80301007387 */ /* 0x0003e20000100800 */
[----:B0-----:R-:W-:-:S05]  /*d880*/  SEL R175, R251, R247, !P0 ;  /* 0x000000f7fbaf7207 */ /* 0x001fca0004000000 */
[----:B------:R-:W-:Y:S01]  /*d890*/  STL [R1+0xa4], R175 ;  /* 0x0000a4af01007387 */ /* 0x000fe20000100800 */
[----:B-1----:R-:W-:-:S03]  /*d8a0*/  SEL R3, R251, R169, !P0 ;  /* 0x000000a9fb037207 */ /* 0x002fc60004000000 */
[----:B------:R0:W-:Y:S01]  /*d8b0*/  STL [R1+0xa0], R21 ;  /* 0x0000a01501007387 */ /* 0x0001e20000100800 */
[----:B------:R-:W-:-:S03]  /*d8c0*/  SEL R169, R251, R184, !P0 ;  /* 0x000000b8fba97207 */ /* 0x000fc60004000000 */
        /* <DEDUP_REMOVED lines=14> */
[----:B------:R-:W-:Y:S01]  /*d9b0*/  STL [R1+0x80], R169 ;  /* 0x000080a901007387 */ /* 0x000fe20000100800 */
[----:B---3--:R-:W-:-:S03]  /*d9c0*/  SEL R3, R251, R31, !P0 ;  /* 0x0000001ffb037207 */ /* 0x008fc60004000000 */
        /* <DEDUP_REMOVED lines=52> */
[----:B------:R-:W-:Y:S01]  /*dd10*/  STL [R1+0x10], R25 ;  /* 0x0000101901007387 */ /* 0x000fe20000100800 */
[----:B-1----:R-:W-:-:S03]  /*dd20*/  SEL R3, R251, R73, !P0 ;  /* 0x00000049fb037207 */ /* 0x002fc60004000000 */
[----:B------:R-:W3:Y:S04]  /*dd30*/  LDL.LU R105, [R1+0x110] ;  /* 0x0001100001697983 */ /* 0x000ee80000300800 */
[----:B------:R-:W-:Y:S01]  /*dd40*/  STL [R1+0xc], R21 ;  /* 0x00000c1501007387 */ /* 0x000fe20000100800 */
[----:B------:R-:W-:-:S03]  /*dd50*/  SEL R250, R251, R77, !P0 ;  /* 0x0000004dfbfa7207 */ /* 0x000fc60004000000 */
[----:B------:R-:W4:Y:S04]  /*dd60*/  LDL.LU R109, [R1+0x10c] ;  /* 0x00010c00016d7983 */ /* 0x000f280000300800 */
[----:B------:R0:W-:Y:S04]  /*dd70*/  STL [R1+0x8], R3 ;  /* 0x0000080301007387 */ /* 0x0001e80000100800 */
[----:B------:R-:W4:Y:S04]  /*dd80*/  LDL.LU R95, [R1+0x108] ;  /* 0x00010800015f7983 */ /* 0x000f280000300800 */
[----:B------:R-:W4:Y:S04]  /*dd90*/  LDL.LU R89, [R1+0x104] ;  /* 0x0001040001597983 */ /* 0x000f280000300800 */
[----:B------:R-:W4:Y:S01]  /*dda0*/  LDL.LU R77, [R1+0x114] ;  /* 0x00011400014d7983 */ /* 0x000f220000300800 */
[----:B------:R-:W1:Y:S01]  /*ddb0*/  S2R R248, SR_TID.X ;  /* 0x0000000000f87919 */ /* 0x000e620000002100 */
[----:B0-----:R-:W-:-:S02]  /*ddc0*/  SEL R3, R251, R26, !P0 ;  /* 0x0000001afb037207 */ /* 0x001fc40004000000 */
[----:B------:R-:W0:Y:S01]  /*ddd0*/  LDC R26, c[0x0][0x23c] ;  /* 0x00008f00ff1a7b82 */ /* 0x000e220000000800 */
[----:B------:R1:W-:Y:S01]  /*dde0*/  STL [R1+0x1e4c], R250 ;  /* 0x001e4cfa01007387 */ /* 0x0003e20000100800 */
[C---:B------:R-:W-:Y:S02]  /*ddf0*/  SEL R252, R251.reuse, R244, !P0 ;  /* 0x000000f4fbfc7207 */ /* 0x040fe40004000000 */
[C---:B------:R-:W-:Y:S02]  /*de00*/  SEL R150, R251.reuse, R150, !P0 ;  /* 0x00000096fb967207 */ /* 0x040fe40004000000 */
[C---:B------:R-:W-:Y:S01]  /*de10*/  SEL R21, R251.reuse, R5, !P0 ;  /* 0x00000005fb157207 */ /* 0x040fe20004000000 */
[----:B------:R-:W-:Y:S01]  /*de20*/  STL [R1+0x1e50], R3 ;  /* 0x001e500301007387 */ /* 0x000fe20000100800 */
[----:B------:R-:W-:Y:S01]  /*de30*/  LEA.HI.X.SX32 R5, R4, UR9, 0x1, P4 ;  /* 0x0000000904057c11 */ /* 0x000fe2000a0f0eff */
[----:B--2---:R-:W-:Y:S02]  /*de40*/  IMAD R4, R0, UR5, RZ ;  /* 0x0000000500047c24 */ /* 0x004fe4000f8e02ff */
[----:B------:R-:W-:Y:S01]  /*de50*/  STL [R1+0x1e54], R252 ;  /* 0x001e54fc01007387 */ /* 0x000fe20000100800 */
[----:B------:R-:W-:-:S03]  /*de60*/  SEL R191, R251, R128, !P0 ;  /* 0x00000080fbbf7207 */ /* 0x000fc60004000000 */
[----:B------:R2:W-:Y:S01]  /*de70*/  STL [R1+0x1e58], R150 ;  /* 0x001e589601007387 */ /* 0x0005e20000100800 */
[----:B-1----:R-:W-:-:S05]  /*de80*/  LOP3.LUT R250, R248, 0x7f, RZ, 0xc0, !PT ;  /* 0x0000007ff8fa7812 */ /* 0x002fca00078ec0ff */
[----:B0-----:R-:W-:Y:S01]  /*de90*/  IMAD R250, R250, R26, RZ ;  /* 0x0000001afafa7224 */ /* 0x001fe200078e02ff */
[----:B------:R-:W-:-:S04]  /*dea0*/  SEL R248, R251, R2, !P0 ;  /* 0x00000002fbf87207 */ /* 0x000fc80004000000 */
[----:B------:R-:W-:Y:S01]  /*deb0*/  LEA.HI.X.SX32 R2, R250, UR9, 0x1, P2 ;  /* 0x00000009fa027c11 */ /* 0x000fe200090f0eff */
[----:B------:R-:W-:Y:S01]  /*dec0*/  @!P5 IMAD.MOV R19, RZ, RZ, -R19 ;  /* 0x000000ffff13d224 */ /* 0x000fe200078e0a13 */
[C---:B------:R-:W-:Y:S01]  /*ded0*/  SEL R179, R251.reuse, R72, !P0 ;  /* 0x00000048fbb37207 */ /* 0x040fe20004000000 */
[----:B------:R-:W-:Y:S01]  /*dee0*/  @!P3 IMAD.MOV R153, RZ, RZ, -R153 ;  /* 0x000000ffff99b224 */ /* 0x000fe200078e0a99 */
[C---:B------:R-:W-:Y:S01]  /*def0*/  SEL R178, R251.reuse, R64, !P0 ;  /* 0x00000040fbb27207 */ /* 0x040fe20004000000 */
[----:B------:R-:W-:Y:S01]  /*df00*/  STL [R1+0x1dc8], R2 ;  /* 0x001dc80201007387 */ /* 0x000fe20000100800 */
[C---:B------:R-:W-:Y:S01]  /*df10*/  SEL R244, R251.reuse, R122, !P0 ;  /* 0x0000007afbf47207 */ /* 0x040fe20004000000 */
[----:B------:R-:W-:Y:S01]  /*df20*/  @!P6 IMAD.MOV R7, RZ, RZ, -R7 ;  /* 0x000000ffff07e224 */ /* 0x000fe200078e0a07 */
[C---:B------:R-:W-:Y:S01]  /*df30*/  SEL R169, R251.reuse, R108, !P0 ;  /* 0x0000006cfba97207 */ /* 0x040fe20004000000 */
[----:B------:R-:W-:Y:S01]  /*df40*/  STL [R1+0x1dcc], R5 ;  /* 0x001dcc0501007387 */ /* 0x000fe20000100800 */
[C---:B------:R-:W-:Y:S01]  /*df50*/  SEL R175, R251.reuse, R56, !P0 ;  /* 0x00000038fbaf7207 */ /* 0x040fe20004000000 */
[----:B------:R-:W-:Y:S01]  /*df60*/  @!P1 IMAD.MOV R11, RZ, RZ, -R11 ;  /* 0x000000ffff0b9224 */ /* 0x000fe200078e0a0b */
[C---:B------:R-:W-:Y:S01]  /*df70*/  SEL R247, R251.reuse, R126, !P0 ;  /* 0x0000007efbf77207 */ /* 0x040fe20004000000 */
[----:B------:R0:W-:Y:S01]  /*df80*/  STL [R1+0x1dbc], R4 ;  /* 0x001dbc0401007387 */ /* 0x0001e20000100800 */
[C---:B------:R-:W-:Y:S01]  /*df90*/  SEL R174, R251.reuse, R48, !P0 ;  /* 0x00000030fbae7207 */ /* 0x040fe20004000000 */
[----:B------:R-:W-:Y:S01]  /*dfa0*/  ULDC.64 UR8, c[0x0][0x210] ;  /* 0x0000840000087ab9 */ /* 0x000fe20000000a00 */
[----:B------:R-:W-:-:S02]  /*dfb0*/  SEL R47, R251, R103, !P0 ;  /* 0x00000067fb2f7207 */ /* 0x000fc40004000000 */
[C---:B------:R-:W-:Y:S02]  /*dfc0*/  SEL R165, R251.reuse, R92, !P0 ;  /* 0x0000005cfba57207 */ /* 0x040fe40004000000 */
[C---:B------:R-:W-:Y:S02]  /*dfd0*/  SEL R57, R251.reuse, R101, !P0 ;  /* 0x00000065fb397207 */ /* 0x040fe40004000000 */
[C---:B------:R-:W-:Y:S02]  /*dfe0*/  SEL R111, R251.reuse, R100, !P0 ;  /* 0x00000064fb6f7207 */ /* 0x040fe40004000000 */
[C---:B------:R-:W-:Y:S02]  /*dff0*/  SEL R149, R251.reuse, R76, !P0 ;  /* 0x0000004cfb957207 */ /* 0x040fe40004000000 */
[C---:B------:R-:W-:Y:S02]  /*e000*/  SEL R45, R251.reuse, R97, !P0 ;  /* 0x00000061fb2d7207 */ /* 0x040fe40004000000 */
        /* <DEDUP_REMOVED lines=10> */
[----:B------:R-:W-:Y:S01]  /*e0b0*/  SEL R27, R251, R79, !P0 ;  /* 0x0000004ffb1b7207 */ /* 0x000fe20004000000 */
[----:B---3--:R-:W-:Y:S02]  /*e0c0*/  IMAD R126, R105, UR10, RZ ;  /* 0x0000000a697e7c24 */ /* 0x008fe4000f8e02ff */
[----:B----4-:R-:W-:Y:S02]  /*e0d0*/  IMAD R122, R109, UR10, RZ ;  /* 0x0000000a6d7a7c24 */ /* 0x010fe4000f8e02ff */
[----:B------:R-:W-:-:S02]  /*e0e0*/  IMAD R128, R77, UR10, RZ ;  /* 0x0000000a4d807c24 */ /* 0x000fc4000f8e02ff */
[----:B------:R-:W3:Y:S04]  /*e0f0*/  LDL.LU R77, [R1+0x100] ;  /* 0x00010000014d7983 */ /* 0x000ee80000300800 */
[----:B------:R-:W4:Y:S04]  /*e100*/  LDL.LU R72, [R1+0xfc] ;  /* 0x0000fc0001487983 */ /* 0x000f280000300800 */
        /* <DEDUP_REMOVED lines=8> */
[----:B------:R-:W4:Y:S01]  /*e190*/  LDL.LU R101, [R1+0xd8] ;  /* 0x0000d80001657983 */ /* 0x000f220000300800 */
[----:B------:R-:W-:-:S03]  /*e1a0*/  IMAD R120, R95, UR10, RZ ;  /* 0x0000000a5f787c24 */ /* 0x000fc6000f8e02ff */
        /* <DEDUP_REMOVED lines=15> */
[----:B--2---:R-:W2:Y:S04]  /*e2a0*/  LDL.LU R150, [R1+0x9c] ;  /* 0x00009c0001967983 */ /* 0x004ea80000300800 */
[----:B------:R-:W4:Y:S04]  /*e2b0*/  LDL.LU R250, [R1+0x98] ;  /* 0x0000980001fa7983 */ /* 0x000f280000300800 */
[----:B------:R-:W2:Y:S04]  /*e2c0*/  LDL.LU R252, [R1+0x94] ;  /* 0x0000940001fc7983 */ /* 0x000ea80000300800 */
[----:B------:R-:W2:Y:S04]  /*e2d0*/  LDL.LU R3, [R1+0x90] ;  /* 0x0000900001037983 */ /* 0x000ea80000300800 */
[----:B------:R-:W2:Y:S01]  /*e2e0*/  LDL.LU R26, [R1+0x8c] ;  /* 0x00008c00011a7983 */ /* 0x000ea20000300800 */
[----:B------:R-:W-:-:S02]  /*e2f0*/  SEL R239, R251, R114, !P0 ;  /* 0x00000072fbef7207 */ /* 0x000fc40004000000 */
[----:B------:R-:W-:Y:S01]  /*e300*/  SEL R220, R251, R82, !P0 ;  /* 0x00000052fbdc7207 */ /* 0x000fe20004000000 */
[----:B---3--:R-:W-:Y:S02]  /*e310*/  IMAD R114, R77, UR10, RZ ;  /* 0x0000000a4d727c24 */ /* 0x008fe4000f8e02ff */
[----:B------:R-:W3:Y:S01]  /*e320*/  LDL.LU R77, [R1+0x88] ;  /* 0x00008800014d7983 */ /* 0x000ee20000300800 */
[----:B----4-:R-:W-:-:S03]  /*e330*/  IMAD R82, R250, UR10, RZ ;  /* 0x0000000afa527c24 */ /* 0x010fc6000f8e02ff */
[----:B------:R-:W4:Y:S01]  /*e340*/  LDL.LU R250, [R1+0x84] ;  /* 0x0000840001fa7983 */ /* 0x000f220000300800 */
[C---:B------:R-:W-:Y:S01]  /*e350*/  SEL R187, R251.reuse, R112, !P0 ;  /* 0x00000070fbbb7207 */ /* 0x040fe20004000000 */
[----:B------:R-:W-:Y:S01]  /*e360*/  IMAD R112, R72, UR10, RZ ;  /* 0x0000000a48707c24 */ /* 0x000fe2000f8e02ff */
[C---:B------:R-:W-:Y:S02]  /*e370*/  SEL R216, R251.reuse, R74, !P0 ;  /* 0x0000004afbd87207 */ /* 0x040fe40004000000 */
[----:B------:R-:W3:Y:S01]  /*e380*/  LDL.LU R74, [R1+0x80] ;  /* 0x00008000014a7983 */ /* 0x000ee20000300800 */
[C---:B------:R-:W-:Y:S01]  /*e390*/  SEL R183, R251.reuse, R88, !P0 ;  /* 0x00000058fbb77207 */ /* 0x040fe20004000000 */
[----:B------:R-:W-:Y:S01]  /*e3a0*/  IMAD R88, R68, UR10, RZ ;  /* 0x0000000a44587c24 */ /* 0x000fe2000f8e02ff */
[C---:B------:R-:W-:Y:S01]  /*e3b0*/  SEL R215, R251.reuse, R70, !P0 ;  /* 0x00000046fbd77207 */ /* 0x040fe20004000000 */
[----:B------:R-:W3:Y:S01]  /*e3c0*/  LDL.LU R72, [R1+0x7c] ;  /* 0x00007c0001487983 */ /* 0x000ee20000300800 */
[----:B------:R-:W-:-:S02]  /*e3d0*/  SEL R212, R251, R66, !P0 ;  /* 0x00000042fbd47207 */ /* 0x000fc40004000000 */
[C---:B------:R-:W-:Y:S01]  /*e3e0*/  SEL R238, R251.reuse, R110, !P0 ;  /* 0x0000006efbee7207 */ /* 0x040fe20004000000 */
[----:B------:R-:W3:Y:S01]  /*e3f0*/  LDL.LU R70, [R1+0x78] ;  /* 0x0000780001467983 */ /* 0x000ee20000300800 */
[----:B------:R-:W-:Y:S01]  /*e400*/  IMAD R110, R64, UR10, RZ ;  /* 0x0000000a406e7c24 */ /* 0x000fe2000f8e02ff */
[C---:B------:R-:W-:Y:S02]  /*e410*/  SEL R184, R251.reuse, R96, !P0 ;  /* 0x00000060fbb87207 */ /* 0x040fe40004000000 */
[----:B------:R-:W3:Y:S01]  /*e420*/  LDL.LU R68, [R1+0x74] ;  /* 0x0000740001447983 */ /* 0x000ee20000300800 */
[C---:B------:R-:W-:Y:S01]  /*e430*/  SEL R211, R251.reuse, R62, !P0 ;  /* 0x0000003efbd37207 */ /* 0x040fe20004000000 */
[----:B------:R-:W-:Y:S02]  /*e440*/  IMAD R96, R60, UR10, RZ ;  /* 0x0000000a3c607c24 */ /* 0x000fe4000f8e02ff */
[----:B------:R-:W3:Y:S01]  /*e450*/  LDL.LU R66, [R1+0x70] ;  /* 0x0000700001427983 */ /* 0x000ee20000300800 */
[----:B------:R-:W-:-:S03]  /*e460*/  SEL R207, R251, R58, !P0 ;  /* 0x0000003afbcf7207 */ /* 0x000fc60004000000 */
        /* <DEDUP_REMOVED lines=21> */
[----:B------:R-:W-:-:S03]  /*e5c0*/  SEL R200, R251, R38, !P0 ;  /* 0x00000026fbc87207 */ /* 0x000fc60004000000 */
[----:B------:R-:W3:Y:S01]  /*e5d0*/  LDL.LU R46, [R1+0x48] ;  /* 0x00004800012e7983 */ /* 0x000ee20000300800 */
[----:B------:R-:W-:-:S03]  /*e5e0*/  SEL R199, R251, R34, !P0 ;  /* 0x00000022fbc77207 */ /* 0x000fc60004000000 */
[----:B------:R-:W3:Y:S01]  /*e5f0*/  LDL.LU R44, [R1+0x44] ;  /* 0x00004400012c7983 */ /* 0x000ee20000300800 */
[----:B------:R-:W-:-:S03]  /*e600*/  SEL R195, R251, R30, !P0 ;  /* 0x0000001efbc37207 */ /* 0x000fc60004000000 */
[----:B------:R-:W3:Y:S01]  /*e610*/  LDL.LU R42, [R1+0x40] ;  /* 0x00004000012a7983 */ /* 0x000ee20000300800 */
[C---:B------:R-:W-:Y:S01]  /*e620*/  SEL R219, R251.reuse, R78, !P0 ;  /* 0x0000004efbdb7207 */ /* 0x040fe20004000000 */
[----:B--2---:R-:W-:Y:S02]  /*e630*/  IMAD R78, R26, UR10, RZ ;  /* 0x0000000a1a4e7c24 */ /* 0x004fe4000f8e02ff */
[----:B------:R-:W2:Y:S01]  /*e640*/  LDL.LU R38, [R1+0x3c] ;  /* 0x00003c0001267983 */ /* 0x000ea20000300800 */
[----:B------:R-:W-:-:S03]  /*e650*/  SEL R194, R251, R194, !P0 ;  /* 0x000000c2fbc27207 */ /* 0x000fc60004000000 */
[----:B------:R-:W2:Y:S01]  /*e660*/  LDL.LU R34, [R1+0x38] ;  /* 0x0000380001227983 */ /* 0x000ea20000300800 */
[C---:B------:R-:W-:Y:S02]  /*e670*/  SEL R41, R251.reuse, R41, !P0 ;  /* 0x00000029fb297207 */ /* 0x040fe40004000000 */
[C---:B------:R-:W-:Y:S01]  /*e680*/  SEL R226, R251.reuse, R226, !P0 ;  /* 0x000000e2fbe27207 */ /* 0x040fe20004000000 */
[----:B------:R-:W2:Y:S01]  /*e690*/  LDL.LU R30, [R1+0x34] ;  /* 0x00003400011e7983 */ /* 0x000ea20000300800 */
[C---:B------:R-:W-:Y:S02]  /*e6a0*/  SEL R69, R251.reuse, R69, !P0 ;  /* 0x00000045fb457207 */ /* 0x040fe40004000000 */
[C---:B------:R-:W-:Y:S01]  /*e6b0*/  SEL R53, R251.reuse, R53, !P0 ;  /* 0x00000035fb357207 */ /* 0x040fe20004000000 */
[----:B------:R-:W2:Y:S01]  /*e6c0*/  LDL.LU R26, [R1+0x30] ;  /* 0x00003000011a7983 */ /* 0x000ea20000300800 */
        /* <DEDUP_REMOVED lines=118> */
[----:B------:R-:W-:Y:S01]  /*ee30*/  SEL R223, R251, R86, !P0 ;  /* 0x00000056fbdf7207 */ /* 0x000fe20004000000 */
[----:B------:R-:W-:Y:S01]  /*ee40*/  IMAD R86, R83, UR10, RZ ;  /* 0x0000000a53567c24 */ /* 0x000fe2000f8e02ff */
        /* <DEDUP_REMOVED lines=10> */
[----:B------:R-:W-:Y:S01]  /*eef0*/  SEL R11, R251, R11, !P0 ;  /* 0x0000000bfb0b7207 */ /* 0x000fe20004000000 */
[----:B------:R-:W-:Y:S01]  /*ef00*/  IMAD R83, R150, UR10, RZ ;  /* 0x0000000a96537c24 */ /* 0x000fe2000f8e02ff */
[----:B------:R-:W2:Y:S01]  /*ef10*/  LDL.LU R251, [R1+0x2c] ;  /* 0x00002c0001fb7983 */ /* 0x000ea20000300800 */
[----:B------:R-:W-:-:S03]  /*ef20*/  IMAD R102, R92, UR10, RZ ;  /* 0x0000000a5c667c24 */ /* 0x000fc6000f8e02ff */
[----:B------:R-:W3:Y:S01]  /*ef30*/  LDL.LU R0, [R1+0x18] ;  /* 0x0000180001007983 */ /* 0x000ee20000300800 */
[----:B------:R-:W-:Y:S02]  /*ef40*/  IMAD R92, R84, UR10, RZ ;  /* 0x0000000a545c7c24 */ /* 0x000fe4000f8e02ff */
[----:B------:R-:W-:Y:S01]  /*ef50*/  IMAD R80, R252, UR10, RZ ;  /* 0x0000000afc507c24 */ /* 0x000fe2000f8e02ff */
[----:B------:R-:W2:Y:S01]  /*ef60*/  LDL.LU R150, [R1+0x28] ;  /* 0x0000280001967983 */ /* 0x000ea20000300800 */
[----:B------:R-:W-:Y:S02]  /*ef70*/  IMAD R84, R79, UR10, RZ ;  /* 0x0000000a4f547c24 */ /* 0x000fe4000f8e02ff */
[----:B------:R-:W-:Y:S01]  /*ef80*/  IMAD R79, R3, UR10, RZ ;  /* 0x0000000a034f7c24 */ /* 0x000fe2000f8e02ff */
[----:B------:R-:W3:Y:S01]  /*ef90*/  LDL.LU R252, [R1+0x20] ;  /* 0x0000200001fc7983 */ /* 0x000ee20000300800 */
[----:B------:R-:W-:-:S03]  /*efa0*/  IMAD R98, R76, UR10, RZ ;  /* 0x0000000a4c627c24 */ /* 0x000fc6000f8e02ff */
[----:B------:R-:W3:Y:S01]  /*efb0*/  LDL.LU R3, [R1+0x1c] ;  /* 0x00001c0001037983 */ /* 0x000ee20000300800 */
[----:B----4-:R-:W-:-:S03]  /*efc0*/  IMAD R76, R250, UR10, RZ ;  /* 0x0000000afa4c7c24 */ /* 0x010fc6000f8e02ff */
[----:B------:R-:W4:Y:S04]  /*efd0*/  LDL.LU R250, [R1+0x14] ;  /* 0x0000140001fa7983 */ /* 0x000f280000300800 */
[----:B0-----:R-:W4:Y:S04]  /*efe0*/  LDL.LU R4, [R1+0x10] ;  /* 0x0000100001047983 */ /* 0x001f280000300800 */
[----:B------:R-:W4:Y:S04]  /*eff0*/  LDL.LU R5, [R1+0xc] ;  /* 0x00000c0001057983 */ /* 0x000f280000300800 */
[----:B------:R-:W4:Y:S01]  /*f000*/  LDL.LU R2, [R1+0x8] ;  /* 0x0000080001027983 */ /* 0x000f220000300800 */
[----:B--2---:R-:W-:-:S02]  /*f010*/  IMAD R150, R150, UR10, RZ ;  /* 0x0000000a96967c24 */ /* 0x004fc4000f8e02ff */
[----:B---3--:R-:W-:-:S03]  /*f020*/  IMAD R252, R252, UR10, RZ ;  /* 0x0000000afcfc7c24 */ /* 0x008fc6000f8e02ff */
[----:B------:R0:W-:Y:S01]  /*f030*/  STL [R1+0x24], R150 ;  /* 0x0000249601007387 */ /* 0x0001e20000100800 */
[----:B------:R-:W-:Y:S02]  /*f040*/  IMAD R0, R0, UR10, RZ ;  /* 0x0000000a00007c24 */ /* 0x000fe4000f8e02ff */
[----:B------:R-:W-:Y:S02]  /*f050*/  IMAD R3, R3, UR10, RZ ;  /* 0x0000000a03037c24 */ /* 0x000fe4000f8e02ff */
[----:B----4-:R-:W-:Y:S01]  /*f060*/  IMAD R250, R250, UR10, RZ ;  /* 0x0000000afafa7c24 */ /* 0x010fe2000f8e02ff */
[----:B0-----:R-:W2:Y:S04]  /*f070*/  LDL.LU R150, [R1+0x1e58] ;  /* 0x001e580001967983 */ /* 0x001ea80000300800 */
[----:B------:R0:W-:Y:S04]  /*f080*/  STL [R1+0x20], R252 ;  /* 0x000020fc01007387 */ /* 0x0001e80000100800 */
[----:B0-----:R-:W3:Y:S04]  /*f090*/  LDL.LU R252, [R1+0x1e54] ;  /* 0x001e540001fc7983 */ /* 0x001ee80000300800 */
[----:B------:R0:W-:Y:S04]  /*f0a0*/  STL [R1+0x1c], R3 ;  /* 0x00001c0301007387 */ /* 0x0001e80000100800 */
[----:B0-----:R-:W4:Y:S04]  /*f0b0*/  LDL.LU R3, [R1+0x1e50] ;  /* 0x001e500001037983 */ /* 0x001f280000300800 */
[----:B------:R-:W-:Y:S04]  /*f0c0*/  STL [R1+0x18], R0 ;  /* 0x0000180001007387 */ /* 0x000fe80000100800 */
[----:B------:R0:W-:Y:S04]  /*f0d0*/  STL [R1+0x14], R250 ;  /* 0x000014fa01007387 */ /* 0x0001e80000100800 */
[----:B0-----:R-:W2:Y:S01]  /*f0e0*/  LDL.LU R250, [R1+0x1e4c] ;  /* 0x001e4c0001fa7983 */ /* 0x001ea20000300800 */
[----:B------:R-:W-:-:S05]  /*f0f0*/  IMAD R4, R4, UR10, RZ ;  /* 0x0000000a04047c24 */ /* 0x000fca000f8e02ff */
[----:B------:R0:W-:Y:S02]  /*f100*/  STL [R1+0x10], R4 ;  /* 0x0000100401007387 */ /* 0x0001e40000100800 */
[----:B0-----:R-:W-:Y:S02]  /*f110*/  IMAD R4, R5, UR10, RZ ;  /* 0x0000000a05047c24 */ /* 0x001fe4000f8e02ff */
[----:B------:R-:W-:-:S03]  /*f120*/  IMAD R5, R2, UR10, RZ ;  /* 0x0000000a02057c24 */ /* 0x000fc6000f8e02ff */
[----:B------:R2:W-:Y:S04]  /*f130*/  STL [R1+0xc], R4 ;  /* 0x00000c0401007387 */ /* 0x0005e80000100800 */
[----:B------:R-:W-:Y:S01]  /*f140*/  STL [R1+0x8], R5 ;  /* 0x0000080501007387 */ /* 0x000fe20000100800 */
[----:B------:R-:W-:Y:S02]  /*f150*/  IMAD R163, R163, UR10, RZ ;  /* 0x0000000aa3a37c24 */ /* 0x000fe4000f8e02ff */
[----:B----4-:R-:W-:Y:S02]  /*f160*/  IMAD R2, R3, UR10, RZ ;  /* 0x0000000a03027c24 */ /* 0x010fe4000f8e02ff */
[----:B------:R-:W-:Y:S02]  /*f170*/  IMAD R3, R41, UR10, RZ ;  /* 0x0000000a29037c24 */ /* 0x000fe4000f8e02ff */
[----:B--2---:R-:W-:-:S05]  /*f180*/  IMAD R4, R250, UR10, RZ ;  /* 0x0000000afa047c24 */ /* 0x004fca000f8e02ff */
[----:B------:R-:W-:Y:S04]  /*f190*/  STL [R1+0x4], R4 ;  /* 0x0000040401007387 */ /* 0x000fe80000100800 */
[----:B------:R0:W-:Y:S04]  /*f1a0*/  STL [R1], R2 ;  /* 0x0000000201007387 */ /* 0x0001e80000100800 */
[----:B------:R1:W-:Y:S01]  /*f1b0*/  STL [R1+0x28], R3 ;  /* 0x0000280301007387 */ /* 0x0003e20000100800 */
[----:B0-----:R-:W-:Y:S02]  /*f1c0*/  IMAD R2, R69, UR10, RZ ;  /* 0x0000000a45027c24 */ /* 0x001fe4000f8e02ff */
[----:B------:R-:W-:-:S02]  /*f1d0*/  IMAD R4, R29, UR10, RZ ;  /* 0x0000000a1d047c24 */ /* 0x000fc4000f8e02ff */
[----:B-1----:R-:W-:Y:S01]  /*f1e0*/  IMAD R3, R53, UR10, RZ ;  /* 0x0000000a35037c24 */ /* 0x002fe2000f8e02ff */
[----:B------:R0:W-:Y:S04]  /*f1f0*/  STL [R1+0x2c], R2 ;  /* 0x00002c0201007387 */ /* 0x0001e80000100800 */
[----:B------:R1:W-:Y:S01]  /*f200*/  STL [R1+0x30], R3 ;  /* 0x0000300301007387 */ /* 0x0003e20000100800 */
[----:B0-----:R-:W-:-:S03]  /*f210*/  IMAD R2, R93, UR10, RZ ;  /* 0x0000000a5d027c24 */ /* 0x001fc6000f8e02ff */
[----:B------:R0:W-:Y:S01]  /*f220*/  STL [R1+0x34], R4 ;  /* 0x0000340401007387 */ /* 0x0001e20000100800 */
[----:B-1----:R-:W-:-:S03]  /*f230*/  IMAD R3, R6, UR10, RZ ;  /* 0x0000000a06037c24 */ /* 0x002fc6000f8e02ff */
[----:B------:R1:W-:Y:S01]  /*f240*/  STL [R1+0x38], R2 ;  /* 0x0000380201007387 */ /* 0x0003e20000100800 */
[----:B0-----:R-:W-:-:S03]  /*f250*/  IMAD R4, R49, UR10, RZ ;  /* 0x0000000a31047c24 */ /* 0x001fc6000f8e02ff */
[----:B------:R0:W-:Y:S01]  /*f260*/  STL [R1+0x3c], R3 ;  /* 0x00003c0301007387 */ /* 0x0001e20000100800 */
[----:B-1----:R-:W-:-:S03]  /*f270*/  IMAD R2, R81, UR10, RZ ;  /* 0x0000000a51027c24 */ /* 0x002fc6000f8e02ff */
[----:B------:R1:W-:Y:S04]  /*f280*/  STL [R1+0x40], R4 ;  /* 0x0000400401007387 */ /* 0x0003e80000100800 */
[----:B------:R2:W-:Y:S01]  /*f290*/  STL [R1+0x44], R2 ;  /* 0x0000440201007387 */ /* 0x0005e20000100800 */
[----:B0-----:R-:W-:Y:S02]  /*f2a0*/  IMAD R3, R113, UR10, RZ ;  /* 0x0000000a71037c24 */ /* 0x001fe4000f8e02ff */
[----:B------:R-:W-:Y:S02]  /*f2b0*/  IMAD R93, R43, UR10, RZ ;  /* 0x0000000a2b5d7c24 */ /* 0x000fe4000f8e02ff */
[----:B-1----:R-:W-:Y:S02]  /*f2c0*/  IMAD R4, R59, UR10, RZ ;  /* 0x0000000a3b047c24 */ /* 0x002fe4000f8e02ff */
[----:B--2---:R-:W-:Y:S01]  /*f2d0*/  IMAD R2, R21, UR10, RZ ;  /* 0x0000000a15027c24 */ /* 0x004fe2000f8e02ff */
[----:B------:R0:W-:Y:S04]  /*f2e0*/  STL [R1+0x48], R3 ;  /* 0x0000480301007387 */ /* 0x0001e80000100800 */
[----:B------:R1:W-:Y:S01]  /*f2f0*/  STL [R1+0x4c], R2 ;  /* 0x00004c0201007387 */ /* 0x0003e20000100800 */
[----:B0-----:R-:W-:-:S03]  /*f300*/  IMAD R3, R75, UR10, RZ ;  /* 0x0000000a4b037c24 */ /* 0x001fc6000f8e02ff */
[----:B------:R0:W-:Y:S01]  /*f310*/  STL [R1+0x54], R4 ;  /* 0x0000540401007387 */ /* 0x0001e20000100800 */
[----:B-1----:R-:W-:-:S03]  /*f320*/  IMAD R2, R91, UR10, RZ ;  /* 0x0000000a5b027c24 */ /* 0x002fc6000f8e02ff */
[----:B------:R-:W-:Y:S04]  /*f330*/  STL [R1+0x50], R93 ;  /* 0x0000505d01007387 */ /* 0x000fe80000100800 */
[----:B------:R1:W-:Y:S04]  /*f340*/  STL [R1+0x58], R3 ;  /* 0x0000580301007387 */ /* 0x0003e80000100800 */
[----:B------:R2:W-:Y:S01]  /*f350*/  STL [R1+0x5c], R2 ;  /* 0x00005c0201007387 */ /* 0x0005e20000100800 */
[----:B0-----:R-:W-:Y:S02]  /*f360*/  IMAD R4, R139, UR10, RZ ;  /* 0x0000000a8b047c24 */ /* 0x001fe4000f8e02ff */
[----:B-1----:R-:W-:-:S02]  /*f370*/  IMAD R3, R107, UR10, RZ ;  /* 0x0000000a6b037c24 */ /* 0x002fc4000f8e02ff */
[----:B--2---:R-:W-:-:S03]  /*f380*/  IMAD R2, R123, UR10, RZ ;  /* 0x0000000a7b027c24 */ /* 0x004fc6000f8e02ff */
[----:B------:R0:W-:Y:S04]  /*f390*/  STL [R1+0x60], R3 ;  /* 0x0000600301007387 */ /* 0x0001e80000100800 */
[----:B------:R1:W-:Y:S01]  /*f3a0*/  STL [R1+0x64], R2 ;  /* 0x0000640201007387 */ /* 0x0003e20000100800 */
[----:B------:R-:W-:Y:S02]  /*f3b0*/  IMAD R139, R156, UR10, RZ ;  /* 0x0000000a9c8b7c24 */ /* 0x000fe4000f8e02ff */
[----:B0-----:R-:W-:Y:S01]  /*f3c0*/  IMAD R3, R154, UR10, RZ ;  /* 0x0000000a9a037c24 */ /* 0x001fe2000f8e02ff */
[----:B------:R-:W-:Y:S01]  /*f3d0*/  STL [R1+0x68], R4 ;  /* 0x0000680401007387 */ /* 0x000fe20000100800 */
[----:B-1----:R-:W-:-:S03]  /*f3e0*/  IMAD R2, R18, UR10, RZ ;  /* 0x0000000a12027c24 */ /* 0x002fc6000f8e02ff */
[----:B------:R-:W-:Y:S04]  /*f3f0*/  STL [R1+0x6c], R3 ;  /* 0x00006c0301007387 */ /* 0x000fe80000100800 */
[----:B------:R0:W-:Y:S04]  /*f400*/  STL [R1+0x70], R2 ;  /* 0x0000700201007387 */ /* 0x0001e80000100800 */
[----:B------:R-:W-:Y:S01]  /*f410*/  STL [R1+0x74], R139 ;  /* 0x0000748b01007387 */ /* 0x000fe20000100800 */
[----:B0-----:R-:W-:-:S03]  /*f420*/  IMAD R2, R172, UR10, RZ ;  /* 0x0000000aac027c24 */ /* 0x001fc6000f8e02ff */
[----:B------:R-:W-:Y:S01]  /*f430*/  STL [R1+0x78], R163 ;  /* 0x000078a301007387 */ /* 0x000fe20000100800 */
[----:B------:R-:W-:Y:S02]  /*f440*/  IMAD R172, R25, UR10, RZ ;  /* 0x0000000a19ac7c24 */ /* 0x000fe4000f8e02ff */
[----:B------:R-:W-:Y:S01]  /*f450*/  IMAD R3, R15, UR10, RZ ;  /* 0x0000000a0f037c24 */ /* 0x000fe2000f8e02ff */
[----:B------:R0:W-:Y:S01]  /*f460*/  STL [R1+0x7c], R2 ;  /* 0x00007c0201007387 */ /* 0x0001e20000100800 */
[----:B------:R-:W-:-:S03]  /*f470*/  IMAD R4, R22, UR10, RZ ;  /* 0x0000000a16047c24 */ /* 0x000fc6000f8e02ff */
[----:B------:R-:W-:Y:S01]  /*f480*/  STL [R1+0x80], R172 ;  /* 0x000080ac01007387 */ /* 0x000fe20000100800 */
[----:B0-----:R-:W-:-:S03]  /*f490*/  IMAD R2, R14, UR10, RZ ;  /* 0x0000000a0e027c24 */ /* 0x001fc6000f8e02ff */
[----:B------:R-:W-:Y:S04]  /*f4a0*/  STL [R1+0x84], R3 ;  /* 0x0000840301007387 */ /* 0x000fe80000100800 */
[----:B------:R0:W-:Y:S04]  /*f4b0*/  STL [R1+0x88], R2 ;  /* 0x0000880201007387 */ /* 0x0001e80000100800 */
[----:B------:R-:W-:Y:S01]  /*f4c0*/  STL [R1+0x8c], R4 ;  /* 0x00008c0401007387 */ /* 0x000fe20000100800 */
[----:B0-----:R-:W-:Y:S02]  /*f4d0*/  IMAD R2, R27, UR10, RZ ;  /* 0x0000000a1b027c24 */ /* 0x001fe4000f8e02ff */
[----:B------:R-:W-:-:S03]  /*f4e0*/  IMAD R3, R162, UR10, RZ ;  /* 0x0000000aa2037c24 */ /* 0x000fc6000f8e02ff */
[----:B------:R0:W-:Y:S04]  /*f4f0*/  STL [R1+0x90], R2 ;  /* 0x0000900201007387 */ /* 0x0001e80000100800 */
[----:B------:R1:W-:Y:S01]  /*f500*/  STL [R1+0x94], R3 ;  /* 0x0000940301007387 */ /* 0x0003e20000100800 */
[----:B0-----:R-:W-:-:S05]  /*f510*/  IMAD R2, R119, UR10, RZ ;  /* 0x0000000a77027c24 */ /* 0x001fca000f8e02ff */
[----:B------:R0:W-:Y:S01]  /*f520*/  STL [R1+0x98], R2 ;  /* 0x0000980201007387 */ /* 0x0001e20000100800 */
[----:B-1----:R-:W-:Y:S02]  /*f530*/  IMAD R3, R55, UR10, RZ ;  /* 0x0000000a37037c24 */ /* 0x002fe4000f8e02ff */
[----:B0-----:R-:W-:-:S05]  /*f540*/  IMAD R2, R71, UR10, RZ ;  /* 0x0000000a47027c24 */ /* 0x001fca000f8e02ff */
[----:B------:R0:W-:Y:S01]  /*f550*/  STL [R1+0x9c], R2 ;  /* 0x00009c0201007387 */ /* 0x0001e20000100800 */
[----:B------:R-:W-:-:S03]  /*f560*/  IMAD R4, R31, UR10, RZ ;  /* 0x0000000a1f047c24 */ /* 0x000fc6000f8e02ff */
[----:B------:R1:W-:Y:S01]  /*f570*/  STL [R1+0xa0], R3 ;  /* 0x0000a00301007387 */ /* 0x0003e20000100800 */
[----:B0-----:R-:W-:Y:S02]  /*f580*/  IMAD R2, R8, UR10, RZ ;  /* 0x0000000a08027c24 */ /* 0x001fe4000f8e02ff */
[----:B-1----:R-:W-:-:S03]  /*f590*/  IMAD R3, R196, UR10, RZ ;  /* 0x0000000ac4037c24 */ /* 0x002fc6000f8e02ff */
        /* <DEDUP_REMOVED lines=12> */
[----:B-1----:R-:W-:-:S03]  /*f660*/  IMAD R3, R67, UR10, RZ ;  /* 0x0000000a43037c24 */ /* 0x002fc6000f8e02ff */
[----:B------:R0:W-:Y:S01]  /*f670*/  STL [R1+0xc0], R4 ;  /* 0x0000c00401007387 */ /* 0x0001e20000100800 */
[----:B--2---:R-:W-:-:S03]  /*f680*/  IMAD R2, R99, UR10, RZ ;  /* 0x0000000a63027c24 */ /* 0x004fc6000f8e02ff */
        /* <DEDUP_REMOVED lines=10> */
[----:B------:R-:W-:Y:S01]  /*f730*/  STL [R1+0xd8], R4 ;  /* 0x0000d80401007387 */ /* 0x000fe20000100800 */
[----:B--2---:R-:W-:-:S03]  /*f740*/  IMAD R2, R201, UR10, RZ ;  /* 0x0000000ac9027c24 */ /* 0x004fc6000f8e02ff */
[----:B------:R0:W-:Y:S04]  /*f750*/  STL [R1+0xdc], R3 ;  /* 0x0000dc0301007387 */ /* 0x0001e80000100800 */
[----:B------:R1:W-:Y:S01]  /*f760*/  STL [R1+0xe0], R2 ;  /* 0x0000e00201007387 */ /* 0x0003e20000100800 */
[----:B0-----:R-:W-:Y:S02]  /*f770*/  IMAD R3, R208, UR10, RZ ;  /* 0x0000000ad0037c24 */ /* 0x001fe4000f8e02ff */
[----:B-1----:R-:W-:-:S03]  /*f780*/  IMAD R2, R127, UR10, RZ ;  /* 0x0000000a7f027c24 */ /* 0x002fc6000f8e02ff */
[----:B------:R0:W-:Y:S01]  /*f790*/  STL [R1+0xe4], R3 ;  /* 0x0000e40301007387 */ /* 0x0001e20000100800 */
[----:B------:R-:W-:-:S03]  /*f7a0*/  IMAD R4, R157, UR10, RZ ;  /* 0x0000000a9d047c24 */ /* 0x000fc6000f8e02ff */
        /* <DEDUP_REMOVED lines=31> */
[----:B-1----:R-:W-:Y:S02]  /*f9a0*/  IMAD R3, R47, UR10, RZ ;  /* 0x0000000a2f037c24 */ /* 0x002fe4000f8e02ff */
[----:B--2---:R-:W-:Y:S01]  /*f9b0*/  IMAD R2, R143, UR10, RZ ;  /* 0x0000000a8f027c24 */ /* 0x004fe2000f8e02ff */
[----:B------:R0:W-:Y:S04]  /*f9c0*/  STL [R1+0x128], R4 ;  /* 0x0001280401007387 */ /* 0x0001e80000100800 */
[----:B------:R1:W-:Y:S04]  /*f9d0*/  STL [R1+0x12c], R2 ;  /* 0x00012c0201007387 */ /* 0x0003e80000100800 */
[----:B------:R2:W-:Y:S01]  /*f9e0*/  STL [R1+0x130], R3 ;  /* 0x0001300301007387 */ /* 0x0005e20000100800 */
[----:B0-----:R-:W-:-:S02]  /*f9f0*/  IMAD R4, R10, UR10, RZ ;  /* 0x0000000a0a047c24 */ /* 0x001fc4000f8e02ff */
[----:B-1----:R-:W-:Y:S02]  /*fa00*/  IMAD R2, R57, UR10, RZ ;  /* 0x0000000a39027c24 */ /* 0x002fe4000f8e02ff */
[----:B--2---:R-:W-:-:S03]  /*fa10*/  IMAD R3, R147, UR10, RZ ;  /* 0x0000000a93037c24 */ /* 0x004fc6000f8e02ff */
[----:B------:R0:W-:Y:S04]  /*fa20*/  STL [R1+0x134], R2 ;  /* 0x0001340201007387 */ /* 0x0001e80000100800 */
        /* <DEDUP_REMOVED lines=30> */
[----:B------:R1:W-:Y:S01]  /*fc10*/  STL [R1+0x188], R4 ;  /* 0x0001880401007387 */ /* 0x0003e20000100800 */
[----:B------:R-:W-:-:S03]  /*fc20*/  IMAD R190, R121, UR10, RZ ;  /* 0x0000000a79be7c24 */ /* 0x000fc6000f8e02ff */
[----:B------:R2:W-:Y:S01]  /*fc30*/  STL [R1+0x18c], R3 ;  /* 0x00018c0301007387 */ /* 0x0005e20000100800 */
[----:B0-----:R-:W-:Y:S02]  /*fc40*/  IMAD R2, R13, UR10, RZ ;  /* 0x0000000a0d027c24 */ /* 0x001fe4000f8e02ff */
[----:B-1----:R-:W-:-:S03]  /*fc50*/  IMAD R4, R133, UR10, RZ ;  /* 0x0000000a85047c24 */ /* 0x002fc6000f8e02ff */
[----:B------:R0:W-:Y:S01]  /*fc60*/  STL [R1+0x194], R2 ;  /* 0x0001940201007387 */ /* 0x0001e20000100800 */
[----:B--2---:R-:W-:-:S03]  /*fc70*/  IMAD R3, R116, UR10, RZ ;  /* 0x0000000a74037c24 */ /* 0x004fc6000f8e02ff */
[----:B------:R1:W-:Y:S04]  /*fc80*/  STL [R1+0x1a0], R4 ;  /* 0x0001a00401007387 */ /* 0x0003e80000100800 */
[----:B------:R-:W-:Y:S01]  /*fc90*/  STL [R1+0x198], R190 ;  /* 0x000198be01007387 */ /* 0x000fe20000100800 */
[----:B0-----:R-:W-:-:S03]  /*fca0*/  IMAD R2, R148, UR10, RZ ;  /* 0x0000000a94027c24 */ /* 0x001fc6000f8e02ff */
[----:B------:R0:W-:Y:S01]  /*fcb0*/  STL [R1+0x1a8], R3 ;  /* 0x0001a80301007387 */ /* 0x0001e20000100800 */
[----:B-1----:R-:W-:-:S03]  /*fcc0*/  IMAD R4, R135, UR10, RZ ;  /* 0x0000000a87047c24 */ /* 0x002fc6000f8e02ff */
        /* <DEDUP_REMOVED lines=116> */
[----:B------:R2:W-:Y:S01]  /*10410*/  STL [R1+0x320], R3 ;  /* 0x0003200301007387 */ /* 0x0005e20000100800 */
[----:B0-----:R-:W-:-:S03]  /*10420*/  IMAD R4, R7, UR10, RZ ;  /* 0x0000000a07047c24 */ /* 0x001fc6000f8e02ff */
[----:B------:R-:W-:Y:S01]  /*10430*/  STL [R1+0x328], R5 ;  /* 0x0003280501007387 */ /* 0x000fe20000100800 */
[----:B-1----:R-:W-:-:S03]  /*10440*/  IMAD R2, R248, UR10, RZ ;  /* 0x0000000af8027c24 */ /* 0x002fc6000f8e02ff */
[----:B------:R-:W-:Y:S04]  /*10450*/  STL [R1+0x1dd0], R5 ;  /* 0x001dd00501007387 */ /* 0x000fe80000100800 */
[----:B------:R-:W-:Y:S04]  /*10460*/  STL [R1+0x1dd4], R4 ;  /* 0x001dd40401007387 */ /* 0x000fe80000100800 */
[----:B------:R-:W-:Y:S01]  /*10470*/  STL [R1+0x330], R2 ;  /* 0x0003300201007387 */ /* 0x000fe20000100800 */
[----:B--2---:R-:W-:-:S03]  /*10480*/  IMAD R3, R19, UR10, RZ ;  /* 0x0000000a13037c24 */ /* 0x004fc6000f8e02ff */
[----:B------:R0:W-:Y:S01]  /*10490*/  STL [R1+0x1dd8], R2 ;  /* 0x001dd80201007387 */ /* 0x0001e20000100800 */
[----:B------:R-:W-:Y:S01]  /*104a0*/  SHF.R.S32.HI R187, RZ, 0x1f, R128 ;  /* 0x0000001fffbb7819 */ /* 0x000fe20000011480 */
[----:B------:R-:W-:Y:S02]  /*104b0*/  IMAD R250, R153, UR10, RZ ;  /* 0x0000000a99fa7c24 */ /* 0x000fe4000f8e02ff */
[----:B------:R-:W2:Y:S04]  /*104c0*/  LDL R6, [R1+0x24] ;  /* 0x0000240001067983 */ /* 0x000ea80000100800 */
[----:B------:R-:W4:Y:S01]  /*104d0*/  LDL R107, [R1+0x20] ;  /* 0x00002000016b7983 */ /* 0x000f220000100800 */
[----:B0-----:R-:W-:Y:S01]  /*104e0*/  IMAD R2, R11, UR10, RZ ;  /* 0x0000000a0b027c24 */ /* 0x001fe2000f8e02ff */
[----:B------:R-:W-:-:S04]  /*104f0*/  SHF.R.S32.HI R185, RZ, 0x1f, R126 ;  /* 0x0000001fffb97819 */ /* 0x000fc8000001147e */
[----:B------:R-:W-:Y:S04]  /*10500*/  STL [R1+0x348], R2 ;  /* 0x0003480201007387 */ /* 0x000fe80000100800 */
[----:B------:R-:W2:Y:S04]  /*10510*/  LDL R8, [R1+0x1c] ;  /* 0x00001c0001087983 */ /* 0x000ea80000100800 */
[----:B------:R-:W3:Y:S04]  /*10520*/  LDL R24, [R1+0x14] ;  /* 0x0000140001187983 */ /* 0x000ee80000100800 */
[----:B------:R-:W2:Y:S04]  /*10530*/  LDL R12, [R1+0x10] ;  /* 0x00001000010c7983 */ /* 0x000ea80000100800 */
[----:B------:R-:W2:Y:S04]  /*10540*/  LDL R162, [R1+0xc] ;  /* 0x00000c0001a27983 */ /* 0x000ea80000100800 */
[----:B------:R-:W2:Y:S04]  /*10550*/  LDL R14, [R1+0x8] ;  /* 0x00000800010e7983 */ /* 0x000ea80000100800 */
[----:B------:R-:W2:Y:S04]  /*10560*/  LDL R15, [R1+0x4] ;  /* 0x00000400010f7983 */ /* 0x000ea80000100800 */
[----:B------:R-:W2:Y:S04]  /*10570*/  LDL R18, [R1] ;  /* 0x0000000001127983 */ /* 0x000ea80000100800 */
[----:B------:R-:W2:Y:S01]  /*10580*/  LDL R22, [R1+0x28] ;  /* 0x0000280001167983 */ /* 0x000ea20000100800 */
[----:B------:R-:W-:-:S03]  /*10590*/  SHF.R.S32.HI R183, RZ, 0x1f, R122 ;  /* 0x0000001fffb77819 */ /* 0x000fc6000001147a */
[----:B------:R-:W-:Y:S04]  /*105a0*/  STL [R1+0x334], R3 ;  /* 0x0003340301007387 */ /* 0x000fe80000100800 */
[----:B------:R0:W-:Y:S01]  /*105b0*/  STL [R1+0x1ddc], R3 ;  /* 0x001ddc0301007387 */ /* 0x0001e20000100800 */
[----:B------:R-:W-:-:S03]  /*105c0*/  SHF.R.S32.HI R180, RZ, 0x1f, R120 ;  /* 0x0000001fffb47819 */ /* 0x000fc60000011478 */
[----:B------:R-:W-:Y:S04]  /*105d0*/  STL [R1+0x1de4], R187 ;  /* 0x001de4bb01007387 */ /* 0x000fe80000100800 */
[----:B------:R-:W-:Y:S01]  /*105e0*/  STL [R1+0x1de0], R128 ;  /* 0x001de08001007387 */ /* 0x000fe20000100800 */
[----:B------:R-:W-:-:S03]  /*105f0*/  SHF.R.S32.HI R178, RZ, 0x1f, R118 ;  /* 0x0000001fffb27819 */ /* 0x000fc60000011476 */
[----:B------:R-:W-:Y:S04]  /*10600*/  STL [R1+0x33c], R250 ;  /* 0x00033cfa01007387 */ /* 0x000fe80000100800 */
[----:B------:R-:W-:Y:S01]  /*10610*/  STL [R1+0x1de8], R250 ;  /* 0x001de8fa01007387 */ /* 0x000fe20000100800 */
[----:B------:R-:W-:-:S03]  /*10620*/  SHF.R.S32.HI R176, RZ, 0x1f, R114 ;  /* 0x0000001fffb07819 */ /* 0x000fc60000011472 */
[----:B------:R-:W-:Y:S01]  /*10630*/  STL [R1+0x1df0], R185 ;  /* 0x001df0b901007387 */ /* 0x000fe20000100800 */
[----:B------:R-:W-:-:S03]  /*10640*/  IMAD R109, R109, UR10, RZ ;  /* 0x0000000a6d6d7c24 */ /* 0x000fc6000f8e02ff */
[----:B------:R-:W-:Y:S01]  /*10650*/  STL [R1+0x1dec], R126 ;  /* 0x001dec7e01007387 */ /* 0x000fe20000100800 */
[----:B------:R-:W-:-:S03]  /*10660*/  SHF.R.S32.HI R174, RZ, 0x1f, R112 ;  /* 0x0000001fffae7819 */ /* 0x000fc60000011470 */
[----:B------:R-:W-:Y:S01]  /*10670*/  STL [R1+0x1df8], R183 ;  /* 0x001df8b701007387 */ /* 0x000fe20000100800 */
[----:B------:R-:W-:-:S03]  /*10680*/  IMAD R108, R108, UR10, RZ ;  /* 0x0000000a6c6c7c24 */ /* 0x000fc6000f8e02ff */
        /* <DEDUP_REMOVED lines=19> */
[----:B------:R-:W-:Y:S04]  /*107c0*/  STL [R1+0x1e24], R109 ;  /* 0x001e246d01007387 */ /* 0x000fe80000100800 */
[----:B------:R-:W-:Y:S04]  /*107d0*/  STL [R1+0x1e30], R166 ;  /* 0x001e30a601007387 */ /* 0x000fe80000100800 */
[----:B------:R-:W-:Y:S04]  /*107e0*/  STL [R1+0x1e2c], R108 ;  /* 0x001e2c6c01007387 */ /* 0x000fe80000100800 */
[----:B------:R-:W-:Y:S04]  /*107f0*/  STL [R1+0x1e38], R164 ;  /* 0x001e38a401007387 */ /* 0x000fe80000100800 */
[----:B------:R-:W-:Y:S04]  /*10800*/  STL [R1+0x1e34], R106 ;  /* 0x001e346a01007387 */ /* 0x000fe80000100800 */
[----:B------:R1:W-:Y:S04]  /*10810*/  STL [R1+0x1e40], R160 ;  /* 0x001e40a001007387 */ /* 0x0003e80000100800 */
[----:B------:R-:W-:Y:S04]  /*10820*/  STL [R1+0x1e3c], R105 ;  /* 0x001e3c6901007387 */ /* 0x000fe80000100800 */
[----:B------:R-:W-:Y:S04]  /*10830*/  STL [R1+0x1e48], R158 ;  /* 0x001e489e01007387 */ /* 0x000fe80000100800 */
[----:B------:R-:W-:Y:S04]  /*10840*/  STL [R1+0x1e44], R104 ;  /* 0x001e446801007387 */ /* 0x000fe80000100800 */
[----:B------:R-:W2:Y:S04]  /*10850*/  LDL R210, [R1+0x3c] ;  /* 0x00003c0001d27983 */ /* 0x000ea80000100800 */
[----:B------:R-:W2:Y:S04]  /*10860*/  LDL R208, [R1+0x64] ;  /* 0x0000640001d07983 */ /* 0x000ea80000100800 */
[----:B0-----:R-:W2:Y:S04]  /*10870*/  LDL R3, [R1+0x108] ;  /* 0x0001080001037983 */ /* 0x001ea80000100800 */
[----:B------:R-:W2:Y:S04]  /*10880*/  LDL R115, [R1+0x2c] ;  /* 0x00002c0001737983 */ /* 0x000ea80000100800 */
        /* <DEDUP_REMOVED lines=9> */
[----:B-1----:R-:W2:Y:S04]  /*10920*/  LDL R160, [R1+0x114] ;  /* 0x0001140001a07983 */ /* 0x002ea80000100800 */
        /* <DEDUP_REMOVED lines=20> */
[----:B------:R-:W2:Y:S01]  /*10a70*/  LDL R211, [R1+0xcc] ;  /* 0x0000cc0001d37983 */ /* 0x000ea20000100800 */
[----:B----4-:R-:W-:-:S03]  /*10a80*/  SHF.R.S32.HI R7, RZ, 0x1f, R107 ;  /* 0x0000001fff077819 */ /* 0x010fc6000001146b */
[----:B------:R-:W4:Y:S04]  /*10a90*/  LDL R107, [R1+0x54] ;  /* 0x00005400016b7983 */ /* 0x000f280000100800 */
[----:B------:R-:W4:Y:S04]  /*10aa0*/  LDL R212, [R1+0xd0] ;  /* 0x0000d00001d47983 */ /* 0x000f280000100800 */
[----:B------:R-:W4:Y:S01]  /*10ab0*/  LDL R215, [R1+0xd4] ;  /* 0x0000d40001d77983 */ /* 0x000f220000100800 */
[----:B---3--:R-:W-:-:S03]  /*10ac0*/  SHF.R.S32.HI R10, RZ, 0x1f, R24 ;  /* 0x0000001fff0a7819 */ /* 0x008fc60000011418 */
[----:B------:R-:W3:Y:S01]  /*10ad0*/  LDL R216, [R1+0xd8] ;  /* 0x0000d80001d87983 */ /* 0x000ee20000100800 */
[----:B--2---:R-:W-:-:S03]  /*10ae0*/  SHF.R.S32.HI R11, RZ, 0x1f, R12 ;  /* 0x0000001fff0b7819 */ /* 0x004fc6000001140c */
        /* <DEDUP_REMOVED lines=10> */
[----:B------:R-:W4:Y:S01]  /*10b90*/  LDL R109, [R1+0x128] ;  /* 0x00012800016d7983 */ /* 0x000f220000100800 */
[----:B------:R-:W-:-:S03]  /*10ba0*/  SHF.R.S32.HI R32, RZ, 0x1f, R210 ;  /* 0x0000001fff207819 */ /* 0x000fc600000114d2 */
[----:B------:R-:W3:Y:S01]  /*10bb0*/  LDL R210, [R1+0x94] ;  /* 0x0000940001d27983 */ /* 0x000ee20000100800 */
[----:B------:R-:W-:-:S03]  /*10bc0*/  SHF.R.S32.HI R121, RZ, 0x1f, R208 ;  /* 0x0000001fff797819 */ /* 0x000fc600000114d0 */
[----:B------:R-:W2:Y:S01]  /*10bd0*/  LDL R208, [R1+0x98] ;  /* 0x0000980001d07983 */ /* 0x000ea20000100800 */
[----:B------:R-:W-:Y:S02]  /*10be0*/  SHF.R.S32.HI R3, RZ, 0x1f, R3 ;  /* 0x0000001fff037819 */ /* 0x000fe40000011403 */
[----:B------:R-:W-:Y:S02]  /*10bf0*/  SHF.R.S32.HI R12, RZ, 0x1f, R162 ;  /* 0x0000001fff0c7819 */ /* 0x000fe400000114a2 */
[----:B------:R-:W-:Y:S01]  /*10c00*/  SHF.R.S32.HI R24, RZ, 0x1f, R115 ;  /* 0x0000001fff187819 */ /* 0x000fe20000011473 */
[----:B------:R-:W4:Y:S01]  /*10c10*/  LDL R162, [R1+0x70] ;  /* 0x0000700001a27983 */ /* 0x000f220000100800 */
[----:B------:R-:W-:Y:S02]  /*10c20*/  SHF.R.S32.HI R28, RZ, 0x1f, R39 ;  /* 0x0000001fff1c7819 */ /* 0x000fe40000011427 */
[----:B------:R-:W-:Y:S02]  /*10c30*/  SHF.R.S32.HI R115, RZ, 0x1f, R127 ;  /* 0x0000001fff737819 */ /* 0x000fe4000001147f */
[----:B------:R-:W-:-:S02]  /*10c40*/  SHF.R.S32.HI R2, RZ, 0x1f, R2 ;  /* 0x0000001fff027819 */ /* 0x000fc40000011402 */
[----:B------:R-:W-:Y:S02]  /*10c50*/  SHF.R.S32.HI R39, RZ, 0x1f, R170 ;  /* 0x0000001fff277819 */ /* 0x000fe400000114aa */
[----:B------:R-:W4:Y:S01]  /*10c60*/  LDL R170, [R1+0x7c] ;  /* 0x00007c0001aa7983 */ /* 0x000f220000100800 */
[----:B------:R-:W-:-:S03]  /*10c70*/  SHF.R.S32.HI R124, RZ, 0x1f, R201 ;  /* 0x0000001fff7c7819 */ /* 0x000fc600000114c9 */
[----:B------:R-:W4:Y:S01]  /*10c80*/  LDL R201, [R1+0xa8] ;  /* 0x0000a80001c97983 */ /* 0x000f220000100800 */
[----:B------:R-:W-:-:S03]  /*10c90*/  SHF.R.S32.HI R127, RZ, 0x1f, R196 ;  /* 0x0000001fff7f7819 */ /* 0x000fc600000114c4 */
[----:B------:R-:W4:Y:S01]  /*10ca0*/  LDL R196, [R1+0x9c] ;  /* 0x00009c0001c47983 */ /* 0x000f220000100800 */
[----:B------:R-:W-:-:S03]  /*10cb0*/  SHF.R.S32.HI R175, RZ, 0x1f, R225 ;  /* 0x0000001fffaf7819 */ /* 0x000fc600000114e1 */
[----:B------:R-:W4:Y:S01]  /*10cc0*/  LDL R225, [R1+0xe0] ;  /* 0x0000e00001e17983 */ /* 0x000f220000100800 */
[----:B------:R-:W-:-:S03]  /*10cd0*/  SHF.R.S32.HI R182, RZ, 0x1f, R209 ;  /* 0x0000001fffb67819 */ /* 0x000fc600000114d1 */
[----:B------:R-:W4:Y:S01]  /*10ce0*/  LDL R209, [R1+0xc4] ;  /* 0x0000c40001d17983 */ /* 0x000f220000100800 */
[----:B---3--:R-:W-:-:S03]  /*10cf0*/  SHF.R.S32.HI R184, RZ, 0x1f, R210 ;  /* 0x0000001fffb87819 */ /* 0x008fc600000114d2 */
[----:B------:R-:W3:Y:S01]  /*10d00*/  LDL R210, [R1+0xc8] ;  /* 0x0000c80001d27983 */ /* 0x000ee20000100800 */
[----:B--2---:R-:W-:-:S03]  /*10d10*/  SHF.R.S32.HI R188, RZ, 0x1f, R208 ;  /* 0x0000001fffbc7819 */ /* 0x004fc600000114d0 */
[----:B------:R-:W2:Y:S04]  /*10d20*/  LDL R208, [R1+0xc0] ;  /* 0x0000c00001d07983 */ /* 0x000ea80000100800 */
[----:B------:R-:W-:Y:S04]  /*10d30*/  STL [R1+0x15c], R3 ;  /* 0x00015c0301007387 */ /* 0x000fe80000100800 */
[----:B------:R-:W3:Y:S04]  /*10d40*/  LDL R169, [R1+0x12c] ;  /* 0x00012c0001a97983 */ /* 0x000ee80000100800 */
[----:B------:R0:W-:Y:S04]  /*10d50*/  STL [R1+0x164], R2 ;  /* 0x0001640201007387 */ /* 0x0001e80000100800 */
[----:B------:R-:W2:Y:S04]  /*10d60*/  LDL R110, [R1+0x130] ;  /* 0x00013000016e7983 */ /* 0x000ea80000100800 */
[----:B------:R-:W2:Y:S01]  /*10d70*/  LDL R171, [R1+0x134] ;  /* 0x0001340001ab7983 */ /* 0x000ea20000100800 */
[----:B0-----:R-:W-:-:S03]  /*10d80*/  SHF.R.S32.HI R2, RZ, 0x1f, R4 ;  /* 0x0000001fff027819 */ /* 0x001fc60000011404 */
[----:B------:R-:W2:Y:S04]  /*10d90*/  LDL R112, [R1+0x138] ;  /* 0x0001380001707983 */ /* 0x000ea80000100800 */
[----:B------:R0:W-:Y:S04]  /*10da0*/  STL [R1+0x170], R2 ;  /* 0x0001700201007387 */ /* 0x0001e80000100800 */
        /* <DEDUP_REMOVED lines=15> */
[----:B0-----:R-:W2:Y:S04]  /*10ea0*/  LDL R2, [R1+0x18c] ;  /* 0x00018c0001027983 */ /* 0x001ea80000100800 */
[----:B------:R-:W2:Y:S01]  /*10eb0*/  LDL R4, [R1+0x194] ;  /* 0x0001940001047983 */ /* 0x000ea20000100800 */
[----:B------:R-:W-:-:S02]  /*10ec0*/  SHF.R.S32.HI R104, RZ, 0x1f, R160 ;  /* 0x0000001fff687819 */ /* 0x000fc400000114a0 */
[----:B------:R-:W-:Y:S01]  /*10ed0*/  SHF.R.S32.HI R106, RZ, 0x1f, R106 ;  /* 0x0000001fff6a7819 */ /* 0x000fe2000001146a */
[----:B------:R-:W-:Y:S01]  /*10ee0*/  IMAD R241, R241, UR10, RZ ;  /* 0x0000000af1f17c24 */ /* 0x000fe2000f8e02ff */
[----:B------:R-:W-:Y:S01]  /*10ef0*/  SHF.R.S32.HI R105, RZ, 0x1f, R164 ;  /* 0x0000001fff697819 */ /* 0x000fe200000114a4 */
[----:B------:R0:W-:Y:S01]  /*10f00*/  STL [R1+0x17c], R104 ;  /* 0x00017c6801007387 */ /* 0x0001e20000100800 */
[----:B------:R-:W-:-:S03]  /*10f10*/  IMAD R240, R240, UR10, RZ ;  /* 0x0000000af0f07c24 */ /* 0x000fc6000f8e02ff */
[----:B------:R1:W-:Y:S01]  /*10f20*/  STL [R1+0x184], R106 ;  /* 0x0001846a01007387 */ /* 0x0003e20000100800 */
[----:B0-----:R-:W-:-:S03]  /*10f30*/  SHF.R.S32.HI R104, RZ, 0x1f, R108 ;  /* 0x0000001fff687819 */ /* 0x001fc6000001146c */
[----:B------:R0:W-:Y:S01]  /*10f40*/  STL [R1+0x190], R105 ;  /* 0x0001906901007387 */ /* 0x0001e20000100800 */
[----:B-1----:R-:W-:-:S03]  /*10f50*/  SHF.R.S32.HI R106, RZ, 0x1f, R166 ;  /* 0x0000001fff6a7819 */ /* 0x002fc600000114a6 */
[----:B------:R1:W-:Y:S01]  /*10f60*/  STL [R1+0x19c], R104 ;  /* 0x00019c6801007387 */ /* 0x0003e20000100800 */
[----:B0-----:R-:W-:-:S03]  /*10f70*/  SHF.R.S32.HI R105, RZ, 0x1f, R241 ;  /* 0x0000001fff697819 */ /* 0x001fc600000114f1 */
[----:B------:R4:W-:Y:S01]  /*10f80*/  STL [R1+0x1a4], R106 ;  /* 0x0001a46a01007387 */ /* 0x0009e20000100800 */
[----:B-1----:R-:W-:-:S03]  /*10f90*/  SHF.R.S32.HI R104, RZ, 0x1f, R240 ;  /* 0x0000001fff687819 */ /* 0x002fc600000114f0 */
[----:B------:R-:W-:Y:S01]  /*10fa0*/  STL [R1+0x1b0], R105 ;  /* 0x0001b06901007387 */ /* 0x000fe20000100800 */
[----:B------:R-:W-:-:S03]  /*10fb0*/  IMAD R242, R242, UR10, RZ ;  /* 0x0000000af2f27c24 */ /* 0x000fc6000f8e02ff */
[----:B------:R-:W-:Y:S01]  /*10fc0*/  STL [R1+0x1bc], R104 ;  /* 0x0001bc6801007387 */ /* 0x000fe20000100800 */
[----:B----4-:R-:W-:-:S05]  /*10fd0*/  SHF.R.S32.HI R106, RZ, 0x1f, R109 ;  /* 0x0000001fff6a7819 */ /* 0x010fca000001146d */
[----:B------:R0:W-:Y:S02]  /*10fe0*/  STL [R1+0x1c4], R106 ;  /* 0x0001c46a01007387 */ /* 0x0001e40000100800 */
[----:B0-----:R-:W-:Y:S01]  /*10ff0*/  SHF.R.S32.HI R106, RZ, 0x1f, R242 ;  /* 0x0000001fff6a7819 */ /* 0x001fe200000114f2 */
[----:B------:R-:W-:-:S04]  /*11000*/  IMAD.MOV.U32 R220, RZ, RZ, R190 ;  /* 0x000000ffffdc7224 */ /* 0x000fc800078e00be */
[----:B------:R-:W-:Y:S01]  /*11010*/  IMAD.MOV.U32 R5, RZ, RZ, R220 ;  /* 0x000000ffff057224 */ /* 0x000fe200078e00dc */
[----:B---3--:R-:W-:Y:S02]  /*11020*/  SHF.R.S32.HI R105, RZ, 0x1f, R169 ;  /* 0x0000001fff697819 */ /* 0x008fe400000114a9 */
[----:B--2---:R-:W-:-:S03]  /*11030*/  SHF.R.S32.HI R104, RZ, 0x1f, R110 ;  /* 0x0000001fff687819 */ /* 0x004fc6000001146e */
[----:B------:R0:W-:Y:S04]  /*11040*/  STL [R1+0x1d0], R105 ;  /* 0x0001d06901007387 */ /* 0x0001e80000100800 */
[----:B------:R1:W-:Y:S01]  /*11050*/  STL [R1+0x1dc], R104 ;  /* 0x0001dc6801007387 */ /* 0x0003e20000100800 */
[----:B0-----:R-:W-:-:S03]  /*11060*/  SHF.R.S32.HI R105, RZ, 0x1f, R171 ;  /* 0x0000001fff697819 */ /* 0x001fc600000114ab */
[----:B------:R0:W-:Y:S01]  /*11070*/  STL [R1+0x1e8], R106 ;  /* 0x0001e86a01007387 */ /* 0x0001e20000100800 */
[----:B-1----:R-:W-:-:S03]  /*11080*/  SHF.R.S32.HI R104, RZ, 0x1f, R112 ;  /* 0x0000001fff687819 */ /* 0x002fc60000011470 */
[----:B------:R1:W-:Y:S04]  /*11090*/  STL [R1+0x1f0], R105 ;  /* 0x0001f06901007387 */ /* 0x0003e80000100800 */
[----:B------:R2:W-:Y:S01]  /*110a0*/  STL [R1+0x1fc], R104 ;  /* 0x0001fc6801007387 */ /* 0x0005e20000100800 */
[----:B0-----:R-:W-:Y:S02]  /*110b0*/  SHF.R.S32.HI R106, RZ, 0x1f, R174 ;  /* 0x0000001fff6a7819 */ /* 0x001fe400000114ae */
[----:B-1----:R-:W-:-:S03]  /*110c0*/  SHF.R.S32.HI R105, RZ, 0x1f, R114 ;  /* 0x0000001fff697819 */ /* 0x002fc60000011472 */
[----:B------:R0:W-:Y:S01]  /*110d0*/  STL [R1+0x208], R106 ;  /* 0x0002086a01007387 */ /* 0x0001e20000100800 */
[----:B--2---:R-:W-:-:S03]  /*110e0*/  SHF.R.S32.HI R104, RZ, 0x1f, R176 ;  /* 0x0000001fff687819 */ /* 0x004fc600000114b0 */
        /* <DEDUP_REMOVED lines=22> */
[----:B------:R-:W-:Y:S01]  /*11250*/  STL [R1+0x288], R106 ;  /* 0x0002886a01007387 */ /* 0x000fe20000100800 */
[----:B--2---:R-:W-:Y:S02]  /*11260*/  SHF.R.S32.HI R104, RZ, 0x1f, R3 ;  /* 0x0000001fff687819 */ /* 0x004fe40000011403 */
[----:B------:R-:W-:Y:S01]  /*11270*/  SHF.R.S32.HI R3, RZ, 0x1f, R2 ;  /* 0x0000001fff037819 */ /* 0x000fe20000011402 */
[----:B------:R0:W-:Y:S01]  /*11280*/  STL [R1+0x294], R105 ;  /* 0x0002946901007387 */ /* 0x0001e20000100800 */
[----:B------:R-:W-:-:S03]  /*11290*/  SHF.R.S32.HI R2, RZ, 0x1f, R4 ;  /* 0x0000001fff027819 */ /* 0x000fc60000011404 */
[----:B------:R-:W-:Y:S04]  /*112a0*/  STL [R1+0x29c], R104 ;  /* 0x00029c6801007387 */ /* 0x000fe80000100800 */
[----:B------:R1:W-:Y:S04]  /*112b0*/  STL [R1+0x2ac], R3 ;  /* 0x0002ac0301007387 */ /* 0x0003e80000100800 */
[----:B------:R-:W2:Y:S04]  /*112c0*/  LDL R158, [R1+0x1a0] ;  /* 0x0001a000019e7983 */ /* 0x000ea80000100800 */
[----:B------:R3:W-:Y:S04]  /*112d0*/  STL [R1+0x2b8], R2 ;  /* 0x0002b80201007387 */ /* 0x0007e80000100800 */
[----:B0-----:R-:W4:Y:S04]  /*112e0*/  LDL R105, [R1+0x1a8] ;  /* 0x0001a80001697983 */ /* 0x001f280000100800 */
[----:B------:R-:W4:Y:S04]  /*112f0*/  LDL R160, [R1+0x1ac] ;  /* 0x0001ac0001a07983 */ /* 0x000f280000100800 */
        /* <DEDUP_REMOVED lines=23> */
[----:B-1----:R-:W4:Y:S01]  /*11470*/  LDL R3, [R1+0x244] ;  /* 0x0002440001037983 */ /* 0x002f220000100800 */
[----:B------:R-:W-:-:S03]  /*11480*/  IMAD.MOV.U32 R104, RZ, RZ, R5 ;  /* 0x000000ffff687224 */ /* 0x000fc600078e0005 */
[----:B---3--:R-:W3:Y:S04]  /*11490*/  LDL R2, [R1+0x24c] ;  /* 0x00024c0001027983 */ /* 0x008ee80000100800 */
[----:B------:R-:W3:Y:S04]  /*114a0*/  LDL R4, [R1+0x250] ;  /* 0x0002500001047983 */ /* 0x000ee80000100800 */
[----:B------:R-:W3:Y:S01]  /*114b0*/  LDL R5, [R1+0x258] ;  /* 0x0002580001057983 */ /* 0x000ee20000100800 */
[----:B------:R-:W-:-:S05]  /*114c0*/  SHF.R.S32.HI R104, RZ, 0x1f, R104 ;  /* 0x0000001fff687819 */ /* 0x000fca0000011468 */
[----:B------:R2:W-:Y:S02]  /*114d0*/  STL [R1+0x2c4], R104 ;  /* 0x0002c46801007387 */ /* 0x0005e40000100800 */
[----:B--2---:R-:W-:-:S05]  /*114e0*/  SHF.R.S32.HI R104, RZ, 0x1f, R158 ;  /* 0x0000001fff687819 */ /* 0x004fca000001149e */
[----:B------:R0:W-:Y:S01]  /*114f0*/  STL [R1+0x2cc], R104 ;  /* 0x0002cc6801007387 */ /* 0x0001e20000100800 */
[----:B----4-:R-:W-:Y:S02]  /*11500*/  SHF.R.S32.HI R158, RZ, 0x1f, R105 ;  /* 0x0000001fff9e7819 */ /* 0x010fe40000011469 */
[----:B------:R-:W-:-:S03]  /*11510*/  SHF.R.S32.HI R105, RZ, 0x1f, R160 ;  /* 0x0000001fff697819 */ /* 0x000fc600000114a0 */
[----:B------:R-:W-:Y:S01]  /*11520*/  STL [R1+0x2d8], R158 ;  /* 0x0002d89e01007387 */ /* 0x000fe20000100800 */
[----:B0-----:R-:W-:-:S03]  /*11530*/  SHF.R.S32.HI R104, RZ, 0x1f, R106 ;  /* 0x0000001fff687819 */ /* 0x001fc6000001146a */
[----:B------:R0:W-:Y:S01]  /*11540*/  STL [R1+0x2e4], R105 ;  /* 0x0002e46901007387 */ /* 0x0001e20000100800 */
[----:B------:R-:W-:-:S03]  /*11550*/  SHF.R.S32.HI R106, RZ, 0x1f, R164 ;  /* 0x0000001fff6a7819 */ /* 0x000fc600000114a4 */
        /* <DEDUP_REMOVED lines=45> */
[----:B---3--:R-:W-:Y:S02]  /*11830*/  SHF.R.S32.HI R3, RZ, 0x1f, R4 ;  /* 0x0000001fff037819 */ /* 0x008fe40000011404 */
[----:B--2---:R-:W-:Y:S01]  /*11840*/  SHF.R.S32.HI R104, RZ, 0x1f, R2 ;  /* 0x0000001fff687819 */ /* 0x004fe20000011402 */
[----:B------:R-:W-:Y:S01]  /*11850*/  STL [R1+0x384], R105 ;  /* 0x0003846901007387 */ /* 0x000fe20000100800 */
[----:B------:R-:W-:-:S03]  /*11860*/  SHF.R.S32.HI R2, RZ, 0x1f, R5 ;  /* 0x0000001fff027819 */ /* 0x000fc60000011405 */
[----:B------:R0:W-:Y:S04]  /*11870*/  STL [R1+0x388], R104 ;  /* 0x0003886801007387 */ /* 0x0001e80000100800 */
[----:B------:R-:W2:Y:S04]  /*11880*/  LDL R158, [R1+0x260] ;  /* 0x00026000019e7983 */ /* 0x000ea80000100800 */
[----:B------:R1:W-:Y:S04]  /*11890*/  STL [R1+0x38c], R3 ;  /* 0x00038c0301007387 */ /* 0x0003e80000100800 */
[----:B0-----:R-:W3:Y:S04]  /*118a0*/  LDL R104, [R1+0x264] ;  /* 0x0002640001687983 */ /* 0x001ee80000100800 */
[----:B------:R0:W-:Y:S04]  /*118b0*/  STL [R1+0x390], R2 ;  /* 0x0003900201007387 */ /* 0x0001e80000100800 */
        /* <DEDUP_REMOVED lines=25> */
[----:B-1----:R-:W4:Y:S04]  /*11a50*/  LDL R3, [R1+0x310] ;  /* 0x0003100001037983 */ /* 0x002f280000100800 */
[----:B0-----:R-:W4:Y:S04]  /*11a60*/  LDL R2, [R1+0x314] ;  /* 0x0003140001027983 */ /* 0x001f280000100800 */
[----:B------:R-:W4:Y:S04]  /*11a70*/  LDL R4, [R1+0x31c] ;  /* 0x00031c0001047983 */ /* 0x000f280000100800 */
[----:B------:R-:W4:Y:S01]  /*11a80*/  LDL R5, [R1+0x320] ;  /* 0x0003200001057983 */ /* 0x000f220000100800 */
[----:B--2---:R-:W-:-:S05]  /*11a90*/  SHF.R.S32.HI R158, RZ, 0x1f, R158 ;  /* 0x0000001fff9e7819 */ /* 0x004fca000001149e */
[----:B------:R0:W-:Y:S01]  /*11aa0*/  STL [R1+0x394], R158 ;  /* 0x0003949e01007387 */ /* 0x0001e20000100800 */
[----:B---3--:R-:W-:-:S03]  /*11ab0*/  SHF.R.S32.HI R104, RZ, 0x1f, R104 ;  /* 0x0000001fff687819 */ /* 0x008fc60000011468 */
[----:B0-----:R-:W2:Y:S01]  /*11ac0*/  LDL.LU R158, [R1+0x1e48] ;  /* 0x001e4800019e7983 */ /* 0x001ea20000300800 */
[----:B----4-:R-:W-:-:S03]  /*11ad0*/  SHF.R.S32.HI R160, RZ, 0x1f, R160 ;  /* 0x0000001fffa07819 */ /* 0x010fc600000114a0 */
[----:B------:R0:W-:Y:S01]  /*11ae0*/  STL [R1+0x398], R104 ;  /* 0x0003986801007387 */ /* 0x0001e20000100800 */
[----:B------:R-:W-:Y:S02]  /*11af0*/  SHF.R.S32.HI R105, RZ, 0x1f, R105 ;  /* 0x0000001fff697819 */ /* 0x000fe40000011469 */
[----:B------:R-:W-:Y:S01]  /*11b00*/  SHF.R.S32.HI R164, RZ, 0x1f, R164 ;  /* 0x0000001fffa47819 */ /* 0x000fe200000114a4 */
[----:B0-----:R-:W3:Y:S01]  /*11b10*/  LDL.LU R104, [R1+0x1e44] ;  /* 0x001e440001687983 */ /* 0x001ee20000300800 */
[----:B------:R-:W-:-:S03]  /*11b20*/  SHF.R.S32.HI R106, RZ, 0x1f, R106 ;  /* 0x0000001fff6a7819 */ /* 0x000fc6000001146a */
[----:B------:R0:W-:Y:S01]  /*11b30*/  STL [R1+0x39c], R160 ;  /* 0x00039ca001007387 */ /* 0x0001e20000100800 */
[----:B------:R-:W-:Y:S02]  /*11b40*/  SHF.R.S32.HI R166, RZ, 0x1f, R166 ;  /* 0x0000001fffa67819 */ /* 0x000fe400000114a6 */
[----:B------:R-:W-:Y:S01]  /*11b50*/  SHF.R.S32.HI R108, RZ, 0x1f, R108 ;  /* 0x0000001fff6c7819 */ /* 0x000fe2000001146c */
[----:B0-----:R-:W4:Y:S04]  /*11b60*/  LDL.LU R160, [R1+0x1e40] ;  /* 0x001e400001a07983 */ /* 0x001f280000300800 */
[----:B------:R0:W-:Y:S01]  /*11b70*/  STL [R1+0x3a0], R105 ;  /* 0x0003a06901007387 */ /* 0x0001e20000100800 */
[----:B------:R-:W-:Y:S02]  /*11b80*/  SHF.R.S32.HI R169, RZ, 0x1f, R169 ;  /* 0x0000001fffa97819 */ /* 0x000fe400000114a9 */
[----:B------:R-:W-:Y:S01]  /*11b90*/  SHF.R.S32.HI R109, RZ, 0x1f, R109 ;  /* 0x0000001fff6d7819 */ /* 0x000fe2000001146d */
[----:B0-----:R-:W2:Y:S04]  /*11ba0*/  LDL.LU R105, [R1+0x1e3c] ;  /* 0x001e3c0001697983 */ /* 0x001ea80000300800 */
[----:B------:R0:W-:Y:S01]  /*11bb0*/  STL [R1+0x3a4], R164 ;  /* 0x0003a4a401007387 */ /* 0x0001e20000100800 */
[----:B------:R-:W-:-:S03]  /*11bc0*/  SHF.R.S32.HI R171, RZ, 0x1f, R171 ;  /* 0x0000001fffab7819 */ /* 0x000fc600000114ab */
[----:B0-----:R-:W4:Y:S04]  /*11bd0*/  LDL.LU R164, [R1+0x1e38] ;  /* 0x001e380001a47983 */ /* 0x001f280000300800 */
[----:B------:R0:W-:Y:S01]  /*11be0*/  STL [R1+0x3a8], R106 ;  /* 0x0003a86a01007387 */ /* 0x0001e20000100800 */
[----:B------:R-:W-:-:S03]  /*11bf0*/  SHF.R.S32.HI R110, RZ, 0x1f, R110 ;  /* 0x0000001fff6e7819 */ /* 0x000fc6000001146e */
[----:B0-----:R-:W3:Y:S04]  /*11c00*/  LDL.LU R106, [R1+0x1e34] ;  /* 0x001e3400016a7983 */ /* 0x001ee80000300800 */
[----:B------:R0:W-:Y:S01]  /*11c10*/  STL [R1+0x3ac], R166 ;  /* 0x0003aca601007387 */ /* 0x0001e20000100800 */
[----:B------:R-:W-:-:S03]  /*11c20*/  SHF.R.S32.HI R174, RZ, 0x1f, R174 ;  /* 0x0000001fffae7819 */ /* 0x000fc600000114ae */
[----:B0-----:R-:W4:Y:S04]  /*11c30*/  LDL.LU R166, [R1+0x1e30] ;  /* 0x001e300001a67983 */ /* 0x001f280000300800 */
[----:B------:R0:W-:Y:S01]  /*11c40*/  STL [R1+0x3b0], R108 ;  /* 0x0003b06c01007387 */ /* 0x0001e20000100800 */
[----:B------:R-:W-:-:S03]  /*11c50*/  SHF.R.S32.HI R112, RZ, 0x1f, R112 ;  /* 0x0000001fff707819 */ /* 0x000fc60000011470 */
        /* <DEDUP_REMOVED lines=51> */
[----:B0-----:R-:W3:Y:S04]  /*11f90*/  LDL.LU R250, [R1+0x1de8] ;  /* 0x001de80001fa7983 */ /* 0x001ee80000300800 */
[----:B------:R0:W-:Y:S04]  /*11fa0*/  STL [R1+0x3f8], R187 ;  /* 0x0003f8bb01007387 */ /* 0x0001e80000100800 */
[----:B0-----:R-:W4:Y:S04]  /*11fb0*/  LDL.LU R187, [R1+0x1de4] ;  /* 0x001de40001bb7983 */ /* 0x001f280000300800 */
[----:B------:R0:W-:Y:S04]  /*11fc0*/  STL [R1+0x3fc], R128 ;  /* 0x0003fc8001007387 */ /* 0x0001e80000100800 */
[----:B0-----:R-:W2:Y:S04]  /*11fd0*/  LDL.LU R128, [R1+0x1de0] ;  /* 0x001de00001807983 */ /* 0x001ea80000300800 */
[----:B------:R0:W-:Y:S04]  /*11fe0*/  STL [R1+0x400], R3 ;  /* 0x0004000301007387 */ /* 0x0001e80000100800 */
[----:B0-----:R-:W3:Y:S04]  /*11ff0*/  LDL.LU R3, [R1+0x1ddc] ;  /* 0x001ddc0001037983 */ /* 0x001ee80000300800 */
[----:B------:R0:W-:Y:S04]  /*12000*/  STL [R1+0x404], R2 ;  /* 0x0004040201007387 */ /* 0x0001e80000100800 */
[----:B0-----:R-:W4:Y:S04]  /*12010*/  LDL.LU R2, [R1+0x1dd8] ;  /* 0x001dd80001027983 */ /* 0x001f280000300800 */
[----:B------:R0:W-:Y:S04]  /*12020*/  STL [R1+0x408], R4 ;  /* 0x0004080401007387 */ /* 0x0001e80000100800 */
[----:B0-----:R-:W2:Y:S04]  /*12030*/  LDL.LU R4, [R1+0x1dd4] ;  /* 0x001dd40001047983 */ /* 0x001ea80000300800 */
[----:B------:R0:W-:Y:S04]  /*12040*/  STL [R1+0x40c], R5 ;  /* 0x00040c0501007387 */ /* 0x0001e80000100800 */
[----:B0-----:R-:W2:Y:S01]  /*12050*/  LDL.LU R5, [R1+0x1dd0] ;  /* 0x001dd00001057983 */ /* 0x001ea20000300800 */
[----:B---3--:R-:W-:-:S02]  /*12060*/  SHF.R.S32.HI R3, RZ, 0x1f, R3 ;  /* 0x0000001fff037819 */ /* 0x008fc40000011403 */
[----:B----4-:R-:W-:Y:S02]  /*12070*/  SHF.R.S32.HI R2, RZ, 0x1f, R2 ;  /* 0x0000001fff027819 */ /* 0x010fe40000011402 */
[----:B--2---:R-:W-:-:S05]  /*12080*/  SHF.R.S32.HI R5, RZ, 0x1f, R5 ;  /* 0x0000001fff057819 */ /* 0x004fca0000011405 */
[----:B------:R0:W-:Y:S04]  /*12090*/  STL [R1+0x410], R5 ;  /* 0x0004100501007387 */ /* 0x0001e80000100800 */
[----:B0-----:R-:W2:Y:S04]  /*120a0*/  LDL.LU R5, [R1+0x1dcc] ;  /* 0x001dcc0001057983 */ /* 0x001ea80000300800 */
[----:B------:R0:W-:Y:S04]  /*120b0*/  STL [R1+0x414], R2 ;  /* 0x0004140201007387 */ /* 0x0001e80000100800 */
[----:B0-----:R-:W3:Y:S04]  /*120c0*/  LDL.LU R2, [R1+0x1dc8] ;  /* 0x001dc80001027983 */ /* 0x001ee80000300800 */
[----:B------:R0:W-:Y:S04]  /*120d0*/  STL [R1+0x418], R3 ;  /* 0x0004180301007387 */ /* 0x0001e80000100800 */
[----:B0-----:R-:W4:Y:S01]  /*120e0*/  LDL.LU R3, [R1+0x1dc4] ;  /* 0x001dc40001037983 */ /* 0x001f220000300800 */
[----:B------:R-:W-:-:S05]  /*120f0*/  SHF.R.S32.HI R250, RZ, 0x1f, R250 ;  /* 0x0000001ffffa7819 */ /* 0x000fca00000114fa */
[----:B------:R0:W-:Y:S02]  /*12100*/  STL [R1+0x41c], R250 ;  /* 0x00041cfa01007387 */ /* 0x0001e40000100800 */
[----:B0-----:R-:W-:-:S05]  /*12110*/  SHF.R.S32.HI R250, RZ, 0x1f, R4 ;  /* 0x0000001ffffa7819 */ /* 0x001fca0000011404 */
[----:B------:R4:W-:Y:S02]  /*12120*/  STL [R1+0x420], R250 ;  /* 0x000420fa01007387 */ /* 0x0009e40000100800 */
[----:B----4-:R-:W-:-:S05]  /*12130*/  IADD3 R250, P0, R128, R3, RZ ;  /* 0x0000000380fa7210 */ /* 0x010fca0007f1e0ff */
[----:B------:R0:W-:Y:S04]  /*12140*/  STL [R1+0xda0], R250 ;  /* 0x000da0fa01007387 */ /* 0x0001e80000100800 */
[----:B0-----:R-:W4:Y:S01]  /*12150*/  LDL.LU R250, [R1+0x1dc0] ;  /* 0x001dc00001fa7983 */ /* 0x001f220000300800 */
[----:B------:R-:W-:Y:S02]  /*12160*/  IMAD R103, R103, UR10, RZ ;  /* 0x0000000a67677c24 */ /* 0x000fe4000f8e02ff */
[----:B------:R-:W-:-:S03]  /*12170*/  IMAD R101, R101, UR10, RZ ;  /* 0x0000000a65657c24 */ /* 0x000fc6000f8e02ff */
[----:B------:R-:W-:Y:S02]  /*12180*/  SHF.R.S32.HI R156, RZ, 0x1f, R103 ;  /* 0x0000001fff9c7819 */ /* 0x000fe40000011467 */
[----:B------:R-:W-:Y:S01]  /*12190*/  SHF.R.S32.HI R154, RZ, 0x1f, R102 ;  /* 0x0000001fff9a7819 */ /* 0x000fe20000011466 */
[----:B------:R-:W-:Y:S01]  /*121a0*/  IMAD R100, R100, UR10, RZ ;  /* 0x0000000a64647c24 */ /* 0x000fe2000f8e02ff */
[----:B------:R-:W-:Y:S01]  /*121b0*/  SHF.R.S32.HI R152, RZ, 0x1f, R101 ;  /* 0x0000001fff987819 */ /* 0x000fe20000011465 */
[----:B------:R-:W-:-:S03]  /*121c0*/  IMAD R97, R97, UR10, RZ ;  /* 0x0000000a61617c24 */ /* 0x000fc6000f8e02ff */
[----:B------:R-:W-:Y:S02]  /*121d0*/  SHF.R.S32.HI R149, RZ, 0x1f, R100 ;  /* 0x0000001fff957819 */ /* 0x000fe40000011464 */
[----:B------:R-:W-:Y:S02]  /*121e0*/  SHF.R.S32.HI R147, RZ, 0x1f, R98 ;  /* 0x0000001fff937819 */ /* 0x000fe40000011462 */
[----:B------:R-:W-:Y:S01]  /*121f0*/  SHF.R.S32.HI R144, RZ, 0x1f, R97 ;  /* 0x0000001fff907819 */ /* 0x000fe20000011461 */
[----:B------:R-:W-:Y:S01]  /*12200*/  IMAD R95, R95, UR10, RZ ;  /* 0x0000000a5f5f7c24 */ /* 0x000fe2000f8e02ff */
[----:B------:R-:W-:-:S04]  /*12210*/  SHF.R.S32.HI R142, RZ, 0x1f, R96 ;  /* 0x0000001fff8e7819 */ /* 0x000fc80000011460 */
[----:B------:R-:W-:Y:S02]  /*12220*/  SHF.R.S32.HI R140, RZ, 0x1f, R95 ;  /* 0x0000001fff8c7819 */ /* 0x000fe4000001145f */
        /* <DEDUP_REMOVED lines=12> */
[----:B------:R-:W-:Y:S02]  /*122f0*/  SHF.R.S32.HI R113, RZ, 0x1f, R83 ;  /* 0x0000001fff717819 */ /* 0x000fe40000011453 */
[----:B------:R-:W-:Y:S02]  /*12300*/  SHF.R.S32.HI R99, RZ, 0x1f, R82 ;  /* 0x0000001fff637819 */ /* 0x000fe40000011452 */
[----:B------:R-:W-:Y:S02]  /*12310*/  SHF.R.S32.HI R81, RZ, 0x1f, R80 ;  /* 0x0000001fff517819 */ /* 0x000fe40000011450 */
[----:B------:R-:W-:Y:S01]  /*12320*/  SHF.R.S32.HI R75, RZ, 0x1f, R79 ;  /* 0x0000001fff4b7819 */ /* 0x000fe2000001144f */
[----:B------:R-:W-:Y:S01]  /*12330*/  IMAD R77, R77, UR10, RZ ;  /* 0x0000000a4d4d7c24 */ /* 0x000fe2000f8e02ff */
[----:B------:R-:W-:-:S02]  /*12340*/  SHF.R.S32.HI R73, RZ, 0x1f, R78 ;  /* 0x0000001fff497819 */ /* 0x000fc4000001144e */
[----:B----4-:R-:W-:-:S05]  /*12350*/  IADD3 R128, P6, R128, R250, RZ ;  /* 0x000000fa80807210 */ /* 0x010fca0007fde0ff */
[----:B------:R0:W-:Y:S02]  /*12360*/  STL [R1+0xda8], R128 ;  /* 0x000da88001007387 */ /* 0x0001e40000100800 */
[C---:B0-----:R-:W-:Y:S02]  /*12370*/  IADD3 R128, P5, R126.reuse, R3, RZ ;  /* 0x000000037e807210 */ /* 0x041fe40007fbe0ff */
[----:B------:R-:W-:-:S03]  /*12380*/  IADD3 R126, P4, R126, R250, RZ ;  /* 0x000000fa7e7e7210 */ /* 0x000fc60007f9e0ff */
[----:B------:R0:W-:Y:S04]  /*12390*/  STL [R1+0xdb0], R128 ;  /* 0x000db08001007387 */ /* 0x0001e80000100800 */
[----:B------:R1:W-:Y:S01]  /*123a0*/  STL [R1+0xdb8], R126 ;  /* 0x000db87e01007387 */ /* 0x0003e20000100800 */
[CC--:B0-----:R-:W-:Y:S02]  /*123b0*/  IADD3 R128, P3, R122.reuse, R3.reuse, RZ ;  /* 0x000000037a807210 */ /* 0x0c1fe40007f7e0ff */
[-C--:B-1----:R-:W-:Y:S02]  /*123c0*/  IADD3 R126, P2, R122, R250.reuse, RZ ;  /* 0x000000fa7a7e7210 */ /* 0x082fe40007f5e0ff */
[C---:B------:R-:W-:Y:S01]  /*123d0*/  IADD3 R122, P1, R120.reuse, R3, RZ ;  /* 0x00000003787a7210 */ /* 0x040fe20007f3e0ff */
[----:B------:R2:W-:Y:S04]  /*123e0*/  STL [R1+0xdc0], R128 ;  /* 0x000dc08001007387 */ /* 0x0005e80000100800 */
[----:B------:R0:W-:Y:S04]  /*123f0*/  STL [R1+0xdc8], R126 ;  /* 0x000dc87e01007387 */ /* 0x0001e80000100800 */
[----:B------:R3:W-:Y:S01]  /*12400*/  STL [R1+0xdd0], R122 ;  /* 0x000dd07a01007387 */ /* 0x0007e20000100800 */
[----:B--2---:R-:W-:Y:S01]  /*12410*/  IMAD.X R128, R187, 0x1, R5, P0 ;  /* 0x00000001bb807824 */ /* 0x004fe200000e0605 */
[----:B0-----:R-:W-:-:S04]  /*12420*/  IADD3 R126, P0, R120, R250, RZ ;  /* 0x000000fa787e7210 */ /* 0x001fc80007f1e0ff */
[----:B------:R-:W-:Y:S01]  /*12430*/  STL [R1+0xd9c], R128 ;  /* 0x000d9c8001007387 */ /* 0x000fe20000100800 */
[----:B---3--:R-:W-:Y:S01]  /*12440*/  IMAD.X R122, R187, 0x1, R2, P6 ;  /* 0x00000001bb7a7824 */ /* 0x008fe200030e0602 */
[C---:B------:R-:W-:Y:S02]  /*12450*/  IADD3 R120, P6, R118.reuse, R3, RZ ;  /* 0x0000000376787210 */ /* 0x040fe40007fde0ff */
[----:B------:R0:W-:Y:S04]  /*12460*/  STL [R1+0xdd8], R126 ;  /* 0x000dd87e01007387 */ /* 0x0001e80000100800 */
[----:B------:R1:W-:Y:S04]  /*12470*/  STL [R1+0xda4], R122 ;  /* 0x000da47a01007387 */ /* 0x0003e80000100800 */
[----:B------:R2:W-:Y:S01]  /*12480*/  STL [R1+0xde0], R120 ;  /* 0x000de07801007387 */ /* 0x0005e20000100800 */
[----:B0-----:R-:W-:Y:S01]  /*12490*/  IMAD.X R126, R185, 0x1, R5, P5 ;  /* 0x00000001b97e7824 */ /* 0x001fe200028e0605 */
[----:B-1----:R-:W-:-:S04]  /*124a0*/  IADD3 R122, P5, R118, R250, RZ ;  /* 0x000000fa767a7210 */ /* 0x002fc80007fbe0ff */
[----:B------:R-:W-:Y:S01]  /*124b0*/  STL [R1+0xdac], R126 ;  /* 0x000dac7e01007387 */ /* 0x000fe20000100800 */
[----:B--2---:R-:W-:Y:S01]  /*124c0*/  IMAD.X R120, R185, 0x1, R2, P4 ;  /* 0x00000001b9787824 */ /* 0x004fe200020e0602 */
        /* <DEDUP_REMOVED lines=8> */
[----:B------:R-:W-:Y:S02]  /*12550*/  IADD3 R114, P2, R112, R3, RZ ;  /* 0x0000000370727210 */ /* 0x000fe40007f5e0ff */
        /* <DEDUP_REMOVED lines=32> */
[----:B------:R0:W-:Y:S01]  /*12760*/  STL [R1+0xe38], R110 ;  /* 0x000e386e01007387 */ /* 0x0001e20000100800 */
[----:B------:R-:W-:Y:S01]  /*12770*/  SHF.R.S32.HI R71, RZ, 0x1f, R77 ;  /* 0x0000001fff477819 */ /* 0x000fe2000001144d */
[----:B------:R-:W-:Y:S01]  /*12780*/  IMAD R74, R74, UR10, RZ ;  /* 0x0000000a4a4a7c24 */ /* 0x000fe2000f8e02ff */
[----:B------:R-:W-:Y:S01]  /*12790*/  SHF.R.S32.HI R69, RZ, 0x1f, R76 ;  /* 0x0000001fff457819 */ /* 0x000fe2000001144c */
[----:B------:R1:W-:Y:S01]  /*127a0*/  STL [R1+0xe04], R109 ;  /* 0x000e046d01007387 */ /* 0x0003e20000100800 */
[----:B------:R-:W-:Y:S02]  /*127b0*/  IMAD R72, R72, UR10, RZ ;  /* 0x0000000a48487c24 */ /* 0x000fe4000f8e02ff */
[----:B------:R-:W-:Y:S01]  /*127c0*/  IMAD R70, R70, UR10, RZ ;  /* 0x0000000a46467c24 */ /* 0x000fe2000f8e02ff */
[----:B------:R2:W-:Y:S01]  /*127d0*/  STL [R1+0xe40], R108 ;  /* 0x000e406c01007387 */ /* 0x0005e20000100800 */
[----:B------:R-:W-:-:S02]  /*127e0*/  IMAD R68, R68, UR10, RZ ;  /* 0x0000000a44447c24 */ /* 0x000fc4000f8e02ff */
[----:B------:R-:W-:Y:S02]  /*127f0*/  IMAD R66, R66, UR10, RZ ;  /* 0x0000000a42427c24 */ /* 0x000fe4000f8e02ff */
[----:B------:R-:W-:Y:S02]  /*12800*/  IMAD R64, R64, UR10, RZ ;  /* 0x0000000a40407c24 */ /* 0x000fe4000f8e02ff */
[----:B------:R-:W-:Y:S02]  /*12810*/  IMAD R62, R62, UR10, RZ ;  /* 0x0000000a3e3e7c24 */ /* 0x000fe4000f8e02ff */
[----:B------:R-:W-:Y:S02]  /*12820*/  IMAD R60, R60, UR10, RZ ;  /* 0x0000000a3c3c7c24 */ /* 0x000fe4000f8e02ff */
[----:B------:R-:W-:Y:S02]  /*12830*/  IMAD R58, R58, UR10, RZ ;  /* 0x0000000a3a3a7c24 */ /* 0x000fe4000f8e02ff */
        /* <DEDUP_REMOVED lines=12> */
[----:B------:R-:W-:Y:S01]  /*12900*/  IMAD R251, R251, UR10, RZ ;  /* 0x0000000afbfb7c24 */ /* 0x000fe2000f8e02ff */
[----:B------:R-:W-:Y:S01]  /*12910*/  SHF.R.S32.HI R0, RZ, 0x1f, R0 ;  /* 0x0000001fff007819 */ /* 0x000fe20000011400 */
[C-C-:B0-----:R-:W-:Y:S01]  /*12920*/  IMAD.X R110, R171.reuse, 0x1, R5.reuse, P0 ;  /* 0x00000001ab6e7824 */ /* 0x141fe200000e0605 */
[-C--:B-1----:R-:W-:Y:S01]  /*12930*/  IADD3 R109, P0, R106, R250.reuse, RZ ;  /* 0x000000fa6a6d7210 */ /* 0x082fe20007f1e0ff */
[----:B--2---:R-:W-:Y:S01]  /*12940*/  IMAD.X R108, R171, 0x1, R2, P6 ;  /* 0x00000001ab6c7824 */ /* 0x004fe200030e0602 */
[-C--:B------:R-:W-:Y:S01]  /*12950*/  IADD3 R106, P6, R105, R3.reuse, RZ ;  /* 0x00000003696a7210 */ /* 0x080fe20007fde0ff */
[----:B------:R-:W-:Y:S01]  /*12960*/  IMAD R252, R252, UR10, RZ ;  /* 0x0000000afcfc7c24 */ /* 0x000fe2000f8e02ff */
[----:B------:R-:W-:Y:S01]  /*12970*/  STL [R1+0xe0c], R110 ;  /* 0x000e0c6e01007387 */ /* 0x000fe20000100800 */
[----:B------:R-:W-:Y:S01]  /*12980*/  SHF.R.S32.HI R67, RZ, 0x1f, R74 ;  /* 0x0000001fff437819 */ /* 0x000fe2000001144a */
[----:B------:R-:W-:Y:S01]  /*12990*/  IMAD R150, R150, UR10, RZ ;  /* 0x0000000a96967c24 */ /* 0x000fe2000f8e02ff */
[----:B------:R-:W-:Y:S01]  /*129a0*/  SHF.R.S32.HI R65, RZ, 0x1f, R72 ;  /* 0x0000001fff417819 */ /* 0x000fe20000011448 */
[----:B------:R0:W-:Y:S01]  /*129b0*/  STL [R1+0xe48], R109 ;  /* 0x000e486d01007387 */ /* 0x0001e20000100800 */
        /* <DEDUP_REMOVED lines=9> */
[--C-:B0-----:R-:W-:Y:S01]  /*12a50*/  IMAD.X R109, R169, 0x1, R5.reuse, P5 ;  /* 0x00000001a96d7824 */ /* 0x101fe200028e0605 */
[----:B------:R-:W-:Y:S01]  /*12a60*/  SHF.R.S32.HI R53, RZ, 0x1f, R60 ;  /* 0x0000001fff357819 */ /* 0x000fe2000001143c */
[----:B------:R-:W-:Y:S01]  /*12a70*/  IMAD R145, R145, UR10, RZ ;  /* 0x0000000a91917c24 */ /* 0x000fe2000f8e02ff */
[----:B------:R-:W-:Y:S01]  /*12a80*/  SHF.R.S32.HI R51, RZ, 0x1f, R58 ;  /* 0x0000001fff337819 */ /* 0x000fe2000001143a */
[----:B------:R-:W-:Y:S01]  /*12a90*/  IMAD R161, R161, UR10, RZ ;  /* 0x0000000aa1a17c24 */ /* 0x000fe2000f8e02ff */
[-C--:B-1----:R-:W-:Y:S01]  /*12aa0*/  IADD3 R108, P5, R105, R250.reuse, RZ ;  /* 0x000000fa696c7210 */ /* 0x082fe20007fbe0ff */
[----:B------:R-:W-:Y:S01]  /*12ab0*/  IMAD R167, R167, UR10, RZ ;  /* 0x0000000aa7a77c24 */ /* 0x000fe2000f8e02ff */
[----:B------:R-:W-:Y:S01]  /*12ac0*/  SHF.R.S32.HI R49, RZ, 0x1f, R56 ;  /* 0x0000001fff317819 */ /* 0x000fe20000011438 */
[----:B--2---:R-:W-:Y:S01]  /*12ad0*/  IMAD.X R106, R169, 0x1, R2, P4 ;  /* 0x00000001a96a7824 */ /* 0x004fe200020e0602 */
[-C--:B------:R-:W-:Y:S01]  /*12ae0*/  IADD3 R105, P4, R104, R3.reuse, RZ ;  /* 0x0000000368697210 */ /* 0x080fe20007f9e0ff */
        /* <DEDUP_REMOVED lines=14> */
[----:B0-----:R-:W-:Y:S01]  /*12bd0*/  IMAD.X R108, R166, 0x1, R5, P3 ;  /* 0x00000001a66c7824 */ /* 0x001fe200018e0605 */
        /* <DEDUP_REMOVED lines=77> */
[----:B------:R-:W0:Y:S01]  /*130b0*/  LDC R171, c[0x0][0x238] ;  /* 0x00008e00ffab7b82 */ /* 0x000e220000000800 */
[----:B--2---:R-:W-:Y:S01]  /*130c0*/  IMAD.X R102, R158, 0x1, R2, P3 ;  /* 0x000000019e667824 */ /* 0x004fe200018e0602 */
[----:B------:R-:W-:Y:S01]  /*130d0*/  IADD3 R101, P3, R100, R3, RZ ;  /* 0x0000000364657210 */ /* 0x000fe20007f7e0ff */
[----:B------:R-:W-:Y:S04]  /*130e0*/  STL [R1+0xe5c], R104 ;  /* 0x000e5c6801007387 */ /* 0x000fe80000100800 */
[----:B------:R1:W-:Y:S01]  /*130f0*/  STL [R1+0xe98], R103 ;  /* 0x000e986701007387 */ /* 0x0003e20000100800 */
[----:B------:R-:W-:Y:S01]  /*13100*/  SHF.R.S32.HI R206, RZ, 0x1f, R206 ;  /* 0x0000001fffce7819 */ /* 0x000fe200000114ce */
[----:B------:R-:W2:Y:S02]  /*13110*/  LDC R174, c[0x0][0x238] ;  /* 0x00008e00ffae7b82 */ /* 0x000ea40000000800 */
[----:B------:R3:W-:Y:S04]  /*13120*/  STL [R1+0xe64], R102 ;  /* 0x000e646601007387 */ /* 0x0007e80000100800 */
[----:B------:R4:W-:Y:S01]  /*13130*/  STL [R1+0xea0], R101 ;  /* 0x000ea06501007387 */ /* 0x0009e20000100800 */
[----:B-1----:R-:W-:Y:S01]  /*13140*/  IMAD.X R103, R156, 0x1, R5, P2 ;  /* 0x000000019c677824 */ /* 0x002fe200010e0605 */
[----:B---3--:R-:W-:-:S04]  /*13150*/  IADD3 R102, P2, R100, R250, RZ ;  /* 0x000000fa64667210 */ /* 0x008fc80007f5e0ff */
[----:B------:R-:W-:Y:S01]  /*13160*/  STL [R1+0xe6c], R103 ;  /* 0x000e6c6701007387 */ /* 0x000fe20000100800 */
[----:B----4-:R-:W-:Y:S01]  /*13170*/  IMAD.X R101, R156, 0x1, R2, P1 ;  /* 0x000000019c657824 */ /* 0x010fe200008e0602 */
[----:B------:R-:W-:Y:S02]  /*13180*/  IADD3 R100, P1, R98, R3, RZ ;  /* 0x0000000362647210 */ /* 0x000fe40007f3e0ff */
[----:B------:R1:W-:Y:S04]  /*13190*/  STL [R1+0xea8], R102 ;  /* 0x000ea86601007387 */ /* 0x0003e80000100800 */
[----:B------:R3:W-:Y:S04]  /*131a0*/  STL [R1+0xe74], R101 ;  /* 0x000e746501007387 */ /* 0x0007e80000100800 */
[----:B------:R4:W-:Y:S01]  /*131b0*/  STL [R1+0xeb0], R100 ;  /* 0x000eb06401007387 */ /* 0x0009e20000100800 */
[----:B-1----:R-:W-:Y:S01]  /*131c0*/  IMAD.X R102, R154, 0x1, R5, P0 ;  /* 0x000000019a667824 */ /* 0x002fe200000e0605 */
[----:B---3--:R-:W-:-:S04]  /*131d0*/  IADD3 R101, P0, R98, R250, RZ ;  /* 0x000000fa62657210 */ /* 0x008fc80007f1e0ff */
[----:B------:R-:W-:Y:S01]  /*131e0*/  STL [R1+0xe7c], R102 ;  /* 0x000e7c6601007387 */ /* 0x000fe20000100800 */
[----:B----4-:R-:W-:Y:S01]  /*131f0*/  IMAD.X R100, R154, 0x1, R2, P6 ;  /* 0x000000019a647824 */ /* 0x010fe200030e0602 */
[C---:B------:R-:W-:Y:S02]  /*13200*/  IADD3 R98, P6, R97.reuse, R3, RZ ;  /* 0x0000000361627210 */ /* 0x040fe40007fde0ff */
        /* <DEDUP_REMOVED lines=150> */
[--C-:B----4-:R-:W-:Y:S01]  /*13b70*/  IMAD.X R77, R75, 0x1, R2.reuse, P3 ;  /* 0x000000014b4d7824 */ /* 0x110fe200018e0602 */
[C---:B------:R-:W-:Y:S01]  /*13b80*/  IADD3 R76, P3, R74.reuse, R3, RZ ;  /* 0x000000034a4c7210 */ /* 0x040fe20007f7e0ff */
[C---:B------:R-:W-:Y:S01]  /*13b90*/  IMAD.X R75, R73.reuse, 0x1, R5, P2 ;  /* 0x00000001494b7824 */ /* 0x040fe200010e0605 */
[----:B------:R-:W-:Y:S01]  /*13ba0*/  IADD3 R74, P2, R74, R250, RZ ;  /* 0x000000fa4a4a7210 */ /* 0x000fe20007f5e0ff */
[----:B------:R-:W-:Y:S01]  /*13bb0*/  STL [R1+0xfe8], R78 ;  /* 0x000fe84e01007387 */ /* 0x000fe20000100800 */
[----:B------:R-:W-:-:S03]  /*13bc0*/  IMAD.X R73, R73, 0x1, R2, P1 ;  /* 0x0000000149497824 */ /* 0x000fc600008e0602 */
[----:B------:R-:W-:Y:S04]  /*13bd0*/  STL [R1+0xfb4], R77 ;  /* 0x000fb44d01007387 */ /* 0x000fe80000100800 */
[----:B------:R-:W-:Y:S04]  /*13be0*/  STL [R1+0xff0], R76 ;  /* 0x000ff04c01007387 */ /* 0x000fe80000100800 */
[----:B------:R1:W-:Y:S04]  /*13bf0*/  STL [R1+0xfbc], R75 ;  /* 0x000fbc4b01007387 */ /* 0x0003e80000100800 */
[----:B------:R3:W-:Y:S04]  /*13c00*/  STL [R1+0xff8], R74 ;  /* 0x000ff84a01007387 */ /* 0x0007e80000100800 */
[----:B------:R4:W-:Y:S01]  /*13c10*/  STL [R1+0xfc4], R73 ;  /* 0x000fc44901007387 */ /* 0x0009e20000100800 */
[----:B-1----:R-:W-:Y:S01]  /*13c20*/  IADD3 R75, P1, R72, R3, RZ ;  /* 0x00000003484b7210 */ /* 0x002fe20007f3e0ff */
[----:B---3--:R-:W-:-:S04]  /*13c30*/  IMAD.X R74, R71, 0x1, R5, P0 ;  /* 0x00000001474a7824 */ /* 0x008fc800000e0605 */
[----:B------:R-:W-:Y:S01]  /*13c40*/  STL [R1+0x1000], R75 ;  /* 0x0010004b01007387 */ /* 0x000fe20000100800 */
[-C--:B----4-:R-:W-:Y:S01]  /*13c50*/  IADD3 R73, P0, R72, R250.reuse, RZ ;  /* 0x000000fa48497210 */ /* 0x090fe20007f1e0ff */
[----:B------:R-:W-:Y:S01]  /*13c60*/  IMAD.X R72, R71, 0x1, R2, P6 ;  /* 0x0000000147487824 */ /* 0x000fe200030e0602 */
[C---:B------:R-:W-:Y:S01]  /*13c70*/  IADD3 R71, P6, R70.reuse, R3, RZ ;  /* 0x0000000346477210 */ /* 0x040fe20007fde0ff */
[----:B------:R-:W-:Y:S04]  /*13c80*/  STL [R1+0xfcc], R74 ;  /* 0x000fcc4a01007387 */ /* 0x000fe80000100800 */
        /* <DEDUP_REMOVED lines=103> */
[CC--:B------:R-:W-:Y:S01]  /*14300*/  IADD3 R46, P1, R44.reuse, R3.reuse, RZ ;  /* 0x000000032c2e7210 */ /* 0x0c0fe20007f3e0ff */
[C---:B------:R-:W-:Y:S01]  /*14310*/  IMAD.X R45, R43.reuse, 0x1, R5, P0 ;  /* 0x000000012b2d7824 */ /* 0x040fe200000e0605 */
[----:B------:R-:W-:Y:S01]  /*14320*/  STL [R1+0x10d8], R48 ;  /* 0x0010d83001007387 */ /* 0x000fe20000100800 */
[----:B------:R-:W-:Y:S01]  /*14330*/  IADD3 R44, P0, R44, R250, RZ ;  /* 0x000000fa2c2c7210 */ /* 0x000fe20007f1e0ff */
[----:B------:R-:W-:Y:S02]  /*14340*/  IMAD.X R43, R43, 0x1, R2, P6 ;  /* 0x000000012b2b7824 */ /* 0x000fe400030e0602 */
[----:B------:R-:W-:Y:S04]  /*14350*/  STL [R1+0x10a4], R47 ;  /* 0x0010a42f01007387 */ /* 0x000fe80000100800 */
[----:B------:R-:W-:Y:S04]  /*14360*/  STL [R1+0x10e0], R46 ;  /* 0x0010e02e01007387 */ /* 0x000fe80000100800 */
[----:B------:R1:W-:Y:S04]  /*14370*/  STL [R1+0x10ac], R45 ;  /* 0x0010ac2d01007387 */ /* 0x0003e80000100800 */
[----:B------:R-:W3:Y:S04]  /*14380*/  LDL.LU R126, [R1+0x18] ;  /* 0x00001800017e7983 */ /* 0x000ee80000300800 */
[----:B------:R4:W-:Y:S01]  /*14390*/  STL [R1+0x10e8], R44 ;  /* 0x0010e82c01007387 */ /* 0x0009e20000100800 */
[----:B-1----:R-:W-:-:S03]  /*143a0*/  IADD3 R45, P6, R42, R3, RZ ;  /* 0x000000032a2d7210 */ /* 0x002fc60007fde0ff */
[----:B------:R1:W-:Y:S01]  /*143b0*/  STL [R1+0x10b4], R43 ;  /* 0x0010b42b01007387 */ /* 0x0003e20000100800 */
[----:B----4-:R-:W-:-:S03]  /*143c0*/  IMAD.X R44, R41, 0x1, R5, P5 ;  /* 0x00000001292c7824 */ /* 0x010fc600028e0605 */
[----:B------:R-:W-:Y:S01]  /*143d0*/  STL [R1+0x10f0], R45 ;  /* 0x0010f02d01007387 */ /* 0x000fe20000100800 */
[----:B-1----:R-:W-:-:S03]  /*143e0*/  IADD3 R43, P5, R42, R250, RZ ;  /* 0x000000fa2a2b7210 */ /* 0x002fc60007fbe0ff */
[----:B------:R-:W-:Y:S04]  /*143f0*/  STL [R1+0x10bc], R44 ;  /* 0x0010bc2c01007387 */ /* 0x000fe80000100800 */
[----:B------:R-:W-:Y:S04]  /*14400*/  STL [R1+0x10f8], R43 ;  /* 0x0010f82b01007387 */ /* 0x000fe80000100800 */
[----:B------:R-:W4:Y:S01]  /*14410*/  LDL.LU R128, [R1+0x24] ;  /* 0x0000240001807983 */ /* 0x000f220000300800 */
[----:B------:R-:W-:Y:S01]  /*14420*/  IMAD.X R42, R41, 0x1, R2, P4 ;  /* 0x00000001292a7824 */ /* 0x000fe200020e0602 */
[----:B------:R-:W-:-:S04]  /*14430*/  IADD3 R41, P4, R38, R3, RZ ;  /* 0x0000000326297210 */ /* 0x000fc80007f9e0ff */
[----:B------:R1:W-:Y:S04]  /*14440*/  STL [R1+0x10c4], R42 ;  /* 0x0010c42a01007387 */ /* 0x0003e80000100800 */
[----:B------:R0:W-:Y:S01]  /*14450*/  STL [R1+0x1100], R41 ;  /* 0x0011002901007387 */ /* 0x0001e20000100800 */
[C---:B-1----:R-:W-:Y:S02]  /*14460*/  IMAD.X R42, R37.reuse, 0x1, R5, P3 ;  /* 0x00000001252a7824 */ /* 0x042fe400018e0605 */
[----:B------:R-:W-:Y:S01]  /*14470*/  IMAD.X R37, R37, 0x1, R2, P2 ;  /* 0x0000000125257824 */ /* 0x000fe200010e0602 */
[----:B0-----:R-:W-:Y:S02]  /*14480*/  IADD3 R41, P3, R38, R250, RZ ;  /* 0x000000fa26297210 */ /* 0x001fe40007f7e0ff */
[----:B------:R-:W-:Y:S01]  /*14490*/  STL [R1+0x10cc], R42 ;  /* 0x0010cc2a01007387 */ /* 0x000fe20000100800 */
[----:B------:R-:W-:-:S03]  /*144a0*/  IADD3 R38, P2, R34, R3, RZ ;  /* 0x0000000322267210 */ /* 0x000fc60007f5e0ff */
[----:B------:R-:W-:Y:S04]  /*144b0*/  STL [R1+0x1108], R41 ;  /* 0x0011082901007387 */ /* 0x000fe80000100800 */
[----:B------:R-:W2:Y:S04]  /*144c0*/  LDL.LU R114, [R1+0x20] ;  /* 0x0000200001727983 */ /* 0x000ea80000300800 */
[----:B------:R0:W-:Y:S04]  /*144d0*/  STL [R1+0x10d4], R37 ;  /* 0x0010d42501007387 */ /* 0x0001e80000100800 */
[----:B------:R-:W-:Y:S01]  /*144e0*/  STL [R1+0x1110], R38 ;  /* 0x0011102601007387 */ /* 0x000fe20000100800 */
[C---:B0-----:R-:W-:Y:S01]  /*144f0*/  IMAD.X R37, R33.reuse, 0x1, R5, P1 ;  /* 0x0000000121257824 */ /* 0x041fe200008e0605 */
[----:B------:R-:W-:Y:S01]  /*14500*/  IADD3 R34, P1, R34, R250, RZ ;  /* 0x000000fa22227210 */ /* 0x000fe20007f3e0ff */
[----:B------:R-:W-:-:S03]  /*14510*/  IMAD.X R33, R33, 0x1, R2, P0 ;  /* 0x0000000121217824 */ /* 0x000fc600000e0602 */
[----:B------:R-:W-:Y:S04]  /*14520*/  STL [R1+0x10dc], R37 ;  /* 0x0010dc2501007387 */ /* 0x000fe80000100800 */
[----:B------:R-:W2:Y:S04]  /*14530*/  LDL.LU R185, [R1+0x1c] ;  /* 0x00001c0001b97983 */ /* 0x000ea80000300800 */
[----:B------:R0:W-:Y:S04]  /*14540*/  STL [R1+0x1118], R34 ;  /* 0x0011182201007387 */ /* 0x0001e80000100800 */
[----:B------:R1:W-:Y:S01]  /*14550*/  STL [R1+0x10e4], R33 ;  /* 0x0010e42101007387 */ /* 0x0003e20000100800 */
[----:B0-----:R-:W-:Y:S01]  /*14560*/  IADD3 R34, P0, R30, R3, RZ ;  /* 0x000000031e227210 */ /* 0x001fe20007f1e0ff */
[----:B-1----:R-:W-:-:S04]  /*14570*/  IMAD.X R33, R29, 0x1, R5, P6 ;  /* 0x000000011d217824 */ /* 0x002fc800030e0605 */
[----:B------:R-:W-:Y:S01]  /*14580*/  STL [R1+0x1120], R34 ;  /* 0x0011202201007387 */ /* 0x000fe20000100800 */
[----:B------:R-:W-:-:S03]  /*14590*/  IADD3 R30, P6, R30, R250, RZ ;  /* 0x000000fa1e1e7210 */ /* 0x000fc60007fde0ff */
[----:B------:R-:W2:Y:S04]  /*145a0*/  LDL.LU R118, [R1+0x14] ;  /* 0x0000140001767983 */ /* 0x000ea80000300800 */
[----:B------:R0:W-:Y:S04]  /*145b0*/  STL [R1+0x10ec], R33 ;  /* 0x0010ec2101007387 */ /* 0x0001e80000100800 */
[----:B------:R1:W-:Y:S01]  /*145c0*/  STL [R1+0x1128], R30 ;  /* 0x0011281e01007387 */ /* 0x0003e20000100800 */
[----:B0-----:R-:W-:Y:S01]  /*145d0*/  IMAD.X R33, R29, 0x1, R2, P5 ;  /* 0x000000011d217824 */ /* 0x001fe200028e0602 */
[----:B------:R-:W-:-:S04]  /*145e0*/  IADD3 R29, P5, R26, R3, RZ ;  /* 0x000000031a1d7210 */ /* 0x000fc80007fbe0ff */
[----:B------:R-:W-:Y:S01]  /*145f0*/  STL [R1+0x10f4], R33 ;  /* 0x0010f42101007387 */ /* 0x000fe20000100800 */
[----:B-1----:R-:W-:-:S03]  /*14600*/  IMAD.X R30, R25, 0x1, R5, P4 ;  /* 0x00000001191e7824 */ /* 0x002fc600020e0605 */
[----:B------:R-:W2:Y:S04]  /*14610*/  LDL.LU R187, [R1+0x10] ;  /* 0x0000100001bb7983 */ /* 0x000ea80000300800 */
[----:B------:R0:W-:Y:S04]  /*14620*/  STL [R1+0x1130], R29 ;  /* 0x0011301d01007387 */ /* 0x0001e80000100800 */
[----:B------:R-:W-:Y:S01]  /*14630*/  STL [R1+0x10fc], R30 ;  /* 0x0010fc1e01007387 */ /* 0x000fe20000100800 */
[----:B0-----:R-:W-:Y:S01]  /*14640*/  IADD3 R29, P4, R26, R250, RZ ;  /* 0x000000fa1a1d7210 */ /* 0x001fe20007f9e0ff */
[----:B------:R-:W-:Y:S01]  /*14650*/  IMAD.X R26, R25, 0x1, R2, P3 ;  /* 0x00000001191a7824 */ /* 0x000fe200018e0602 */
[----:B------:R-:W-:-:S03]  /*14660*/  IADD3 R25, P3, R251, R3, RZ ;  /* 0x00000003fb197210 */ /* 0x000fc60007f7e0ff */
[----:B------:R0:W-:Y:S04]  /*14670*/  STL [R1+0x1138], R29 ;  /* 0x0011381d01007387 */ /* 0x0001e80000100800 */
[----:B------:R-:W2:Y:S04]  /*14680*/  LDL.LU R120, [R1+0xc] ;  /* 0x00000c0001787983 */ /* 0x000ea80000300800 */
[----:B------:R1:W-:Y:S01]  /*14690*/  STL [R1+0x1104], R26 ;  /* 0x0011041a01007387 */ /* 0x0003e20000100800 */
[----:B0-----:R-:W-:-:S03]  /*146a0*/  IMAD.X R29, R21, 0x1, R5, P2 ;  /* 0x00000001151d7824 */ /* 0x001fc600010e0605 */
[----:B------:R0:W-:Y:S01]  /*146b0*/  STL [R1+0x1140], R25 ;  /* 0x0011401901007387 */ /* 0x0001e20000100800 */
[----:B-1----:R-:W-:-:S03]  /*146c0*/  IADD3 R26, P2, R251, R250, RZ ;  /* 0x000000fafb1a7210 */ /* 0x002fc60007f5e0ff */
[----:B------:R-:W-:Y:S01]  /*146d0*/  STL [R1+0x110c], R29 ;  /* 0x00110c1d01007387 */ /* 0x000fe20000100800 */
[----:B------:R-:W-:Y:S01]  /*146e0*/  SHF.R.S32.HI R18, RZ, 0x1f, R252 ;  /* 0x0000001fff127819 */ /* 0x000fe200000114fc */
[----:B------:R-:W1:Y:S01]  /*146f0*/  LDC R251, c[0x0][0x238] ;  /* 0x00008e00fffb7b82 */ /* 0x000e620000000800 */
[----:B0-----:R-:W-:Y:S01]  /*14700*/  IMAD.X R25, R21, 0x1, R2, P1 ;  /* 0x0000000115197824 */ /* 0x001fe200008e0602 */
[----:B------:R-:W-:Y:S04]  /*14710*/  STL [R1+0x1148], R26 ;  /* 0x0011481a01007387 */ /* 0x000fe80000100800 */
[----:B------:R-:W2:Y:S04]  /*14720*/  LDL.LU R122, [R1+0x8] ;  /* 0x00000800017a7983 */ /* 0x000ea80000300800 */
[----:B------:R0:W-:Y:S02]  /*14730*/  STL [R1+0x1114], R25 ;  /* 0x0011141901007387 */ /* 0x0001e40000100800 */
[----:B0-----:R-:W-:-:S02]  /*14740*/  IMAD.X R25, R17, 0x1, R5, P0 ;  /* 0x0000000111197824 */ /* 0x001fc400000e0605 */
[----:B------:R-:W-:Y:S01]  /*14750*/  IMAD.X R17, R17, 0x1, R2, P6 ;  /* 0x0000000111117824 */ /* 0x000fe200030e0602 */
[----:B---3--:R-:W-:-:S05]  /*14760*/  IADD3 R21, P1, R126, R3, RZ ;  /* 0x000000037e157210 */ /* 0x008fca0007f3e0ff */
[----:B------:R0:W-:Y:S04]  /*14770*/  STL [R1+0x1150], R21 ;  /* 0x0011501501007387 */ /* 0x0001e80000100800 */
[----:B------:R4:W-:Y:S01]  /*14780*/  STL [R1+0x111c], R25 ;  /* 0x00111c1901007387 */ /* 0x0009e20000100800 */
[----:B0-----:R-:W-:-:S03]  /*14790*/  IADD3 R21, P0, R126, R250, RZ ;  /* 0x000000fa7e157210 */ /* 0x001fc60007f1e0ff */
[----:B------:R-:W3:Y:S04]  /*147a0*/  LDL.LU R126, [R1+0x4] ;  /* 0x00000400017e7983 */ /* 0x000ee80000300800 */
[----:B------:R0:W-:Y:S01]  /*147b0*/  STL [R1+0x1158], R21 ;  /* 0x0011581501007387 */ /* 0x0001e20000100800 */
[----:B----4-:R-:W-:-:S03]  /*147c0*/  IADD3 R25, P6, R128, R3, RZ ;  /* 0x0000000380197210 */ /* 0x010fc60007fde0ff */
[----:B------:R4:W-:Y:S01]  /*147d0*/  STL [R1+0x1124], R17 ;  /* 0x0011241101007387 */ /* 0x0009e20000100800 */
[----:B0-----:R-:W-:-:S03]  /*147e0*/  IMAD.X R21, R13, 0x1, R5, P5 ;  /* 0x000000010d157824 */ /* 0x001fc600028e0605 */
[----:B------:R-:W-:Y:S04]  /*147f0*/  STL [R1+0x1160], R25 ;  /* 0x0011601901007387 */ /* 0x000fe80000100800 */
[----:B------:R0:W-:Y:S01]  /*14800*/  STL [R1+0x112c], R21 ;  /* 0x00112c1501007387 */ /* 0x0001e20000100800 */
[----:B----4-:R-:W-:-:S03]  /*14810*/  IADD3 R17, P5, R128, R250, RZ ;  /* 0x000000fa80117210 */ /* 0x010fc60007fbe0ff */
[----:B------:R-:W4:Y:S01]  /*14820*/  LDL.LU R128, [R1] ;  /* 0x0000000001807983 */ /* 0x000f220000300800 */
[----:B------:R-:W-:-:S03]  /*14830*/  IMAD.X R13, R13, 0x1, R2, P4 ;  /* 0x000000010d0d7824 */ /* 0x000fc600020e0602 */
[----:B------:R2:W-:Y:S01]  /*14840*/  STL [R1+0x1168], R17 ;  /* 0x0011681101007387 */ /* 0x0005e20000100800 */
[----:B0-----:R-:W-:-:S03]  /*14850*/  IMAD.X R21, R9, 0x1, R5, P3 ;  /* 0x0000000109157824 */ /* 0x001fc600018e0605 */
[----:B------:R0:W-:Y:S01]  /*14860*/  STL [R1+0x1134], R13 ;  /* 0x0011340d01007387 */ /* 0x0001e20000100800 */
[C---:B--2---:R-:W-:Y:S02]  /*14870*/  IADD3 R17, P4, R114.reuse, R3, RZ ;  /* 0x0000000372117210 */ /* 0x044fe40007f9e0ff */
[----:B0-----:R-:W-:-:S03]  /*14880*/  IADD3 R13, P3, R114, R250, RZ ;  /* 0x000000fa720d7210 */ /* 0x001fc60007f7e0ff */
[----:B------:R0:W-:Y:S04]  /*14890*/  STL [R1+0x1170], R17 ;  /* 0x0011701101007387 */ /* 0x0001e80000100800 */
[----:B------:R-:W-:Y:S04]  /*148a0*/  STL [R1+0x113c], R21 ;  /* 0x00113c1501007387 */ /* 0x000fe80000100800 */
[----:B------:R2:W-:Y:S01]  /*148b0*/  STL [R1+0x1178], R13 ;  /* 0x0011780d01007387 */ /* 0x0005e20000100800 */
[----:B0-----:R-:W-:Y:S01]  /*148c0*/  IMAD.X R17, R9, 0x1, R2, P2 ;  /* 0x0000000109117824 */ /* 0x001fe200010e0602 */
[----:B------:R-:W-:Y:S01]  /*148d0*/  IADD3 R9, P2, R185, R3, RZ ;  /* 0x00000003b9097210 */ /* 0x000fe20007f5e0ff */
[----:B--2---:R-:W-:-:S03]  /*148e0*/  IMAD.X R13, R0, 0x1, R5, P1 ;  /* 0x00000001000d7824 */ /* 0x004fc600008e0605 */
[----:B------:R0:W-:Y:S04]  /*148f0*/  STL [R1+0x1144], R17 ;  /* 0x0011441101007387 */ /* 0x0001e80000100800 */
[----:B------:R2:W-:Y:S04]  /*14900*/  STL [R1+0x1180], R9 ;  /* 0x0011800901007387 */ /* 0x0005e80000100800 */
[----:B------:R1:W-:Y:S01]  /*14910*/  STL [R1+0x114c], R13 ;  /* 0x00114c0d01007387 */ /* 0x0003e20000100800 */
[----:B0-----:R-:W-:Y:S01]  /*14920*/  IADD3 R17, P1, R185, R250, RZ ;  /* 0x000000fab9117210 */ /* 0x001fe20007f3e0ff */
[----:B--2---:R-:W-:-:S02]  /*14930*/  IMAD.X R9, R0, 0x1, R2, P0 ;  /* 0x0000000100097824 */ /* 0x004fc400000e0602 */
[----:B------:R-:W-:Y:S02]  /*14940*/  IMAD.X R0, R6, 0x1, R5, P6 ;  /* 0x0000000106007824 */ /* 0x000fe400030e0605 */
[----:B------:R-:W-:Y:S01]  /*14950*/  STL [R1+0x1188], R17 ;  /* 0x0011881101007387 */ /* 0x000fe20000100800 */
[----:B-1----:R-:W-:-:S03]  /*14960*/  IADD3 R13, P0, R118, R3, RZ ;  /* 0x00000003760d7210 */ /* 0x002fc60007f1e0ff */
[----:B------:R0:W-:Y:S01]  /*14970*/  STL [R1+0x1154], R9 ;  /* 0x0011540901007387 */ /* 0x0001e20000100800 */
[----:B------:R-:W-:-:S03]  /*14980*/  IMAD.X R6, R6, 0x1, R2, P5 ;  /* 0x0000000106067824 */ /* 0x000fc600028e0602 */
[----:B------:R-:W-:Y:S04]  /*14990*/  STL [R1+0x1190], R13 ;  /* 0x0011900d01007387 */ /* 0x000fe80000100800 */
[----:B------:R1:W-:Y:S01]  /*149a0*/  STL [R1+0x115c], R0 ;  /* 0x00115c0001007387 */ /* 0x0003e20000100800 */
[----:B0-----:R-:W-:-:S05]  /*149b0*/  IADD3 R9, P6, R118, R250, RZ ;  /* 0x000000fa76097210 */ /* 0x001fca0007fde0ff */
[----:B------:R0:W-:Y:S01]  /*149c0*/  STL [R1+0x1198], R9 ;  /* 0x0011980901007387 */ /* 0x0001e20000100800 */
[----:B-1----:R-:W-:-:S03]  /*149d0*/  IADD3 R0, P5, R187, R3, RZ ;  /* 0x00000003bb007210 */ /* 0x002fc60007fbe0ff */
[----:B------:R1:W-:Y:S01]  /*149e0*/  STL [R1+0x1164], R6 ;  /* 0x0011640601007387 */ /* 0x0003e20000100800 */
[----:B0-----:R-:W-:-:S03]  /*149f0*/  IMAD.X R9, R7, 0x1, R5, P4 ;  /* 0x0000000107097824 */ /* 0x001fc600020e0605 */
[----:B------:R0:W-:Y:S01]  /*14a00*/  STL [R1+0x11a0], R0 ;  /* 0x0011a00001007387 */ /* 0x0001e20000100800 */
[----:B-1----:R-:W-:-:S03]  /*14a10*/  IADD3 R6, P4, R187, R250, RZ ;  /* 0x000000fabb067210 */ /* 0x002fc60007f9e0ff */
[----:B------:R-:W-:Y:S01]  /*14a20*/  STL [R1+0x116c], R9 ;  /* 0x00116c0901007387 */ /* 0x000fe20000100800 */
[----:B0-----:R-:W-:-:S03]  /*14a30*/  IMAD.X R0, R7, 0x1, R2, P3 ;  /* 0x0000000107007824 */ /* 0x001fc600018e0602 */
[----:B------:R0:W-:Y:S01]  /*14a40*/  STL [R1+0x11a8], R6 ;  /* 0x0011a80601007387 */ /* 0x0001e20000100800 */
[----:B------:R-:W-:-:S03]  /*14a50*/  IADD3 R7, P3, R120, R3, RZ ;  /* 0x0000000378077210 */ /* 0x000fc60007f7e0ff */
[----:B------:R1:W-:Y:S01]  /*14a60*/  STL [R1+0x1174], R0 ;  /* 0x0011740001007387 */ /* 0x0003e20000100800 */
[----:B0-----:R-:W-:-:S03]  /*14a70*/  IMAD.X R6, R8, 0x1, R5, P2 ;  /* 0x0000000108067824 */ /* 0x001fc600010e0605 */
[----:B------:R0:W-:Y:S01]  /*14a80*/  STL [R1+0x11b0], R7 ;  /* 0x0011b00701007387 */ /* 0x0001e20000100800 */
[----:B-1----:R-:W-:-:S03]  /*14a90*/  IADD3 R0, P2, R120, R250, RZ ;  /* 0x000000fa78007210 */ /* 0x002fc60007f5e0ff */
[----:B------:R-:W2:Y:S01]  /*14aa0*/  LDL.LU R120, [R1+0x28] ;  /* 0x0000280001787983 */ /* 0x000ea20000300800 */
[----:B0-----:R-:W-:-:S03]  /*14ab0*/  IMAD.X R7, R8, 0x1, R2, P1 ;  /* 0x0000000108077824 */ /* 0x001fc600008e0602 */
[----:B------:R0:W-:Y:S04]  /*14ac0*/  STL [R1+0x117c], R6 ;  /* 0x00117c0601007387 */ /* 0x0001e80000100800 */
[----:B------:R1:W-:Y:S04]  /*14ad0*/  STL [R1+0x11b8], R0 ;  /* 0x0011b80001007387 */ /* 0x0003e80000100800 */
[----:B------:R1:W-:Y:S01]  /*14ae0*/  STL [R1+0x1184], R7 ;  /* 0x0011840701007387 */ /* 0x0003e20000100800 */
[----:B0-----:R-:W-:Y:S01]  /*14af0*/  IMAD.X R6, R10, 0x1, R5, P0 ;  /* 0x000000010a067824 */ /* 0x001fe200000e0605 */
[----:B-1----:R-:W-:-:S02]  /*14b00*/  IADD3 R0, P1, R122, R3, RZ ;  /* 0x000000037a007210 */ /* 0x002fc40007f3e0ff */
[----:B------:R-:W-:-:S03]  /*14b10*/  IADD3 R7, P0, R122, R250, RZ ;  /* 0x000000fa7a077210 */ /* 0x000fc60007f1e0ff */
[----:B------:R0:W-:Y:S04]  /*14b20*/  STL [R1+0x11c0], R0 ;  /* 0x0011c00001007387 */ /* 0x0001e80000100800 */
[----:B------:R-:W-:Y:S04]  /*14b30*/  STL [R1+0x118c], R6 ;  /* 0x00118c0601007387 */ /* 0x000fe80000100800 */
[----:B------:R1:W-:Y:S01]  /*14b40*/  STL [R1+0x11c8], R7 ;  /* 0x0011c80701007387 */ /* 0x0003e20000100800 */
[----:B0-----:R-:W-:-:S05]  /*14b50*/  IMAD.X R0, R10, 0x1, R2, P6 ;  /* 0x000000010a007824 */ /* 0x001fca00030e0602 */
[----:B------:R0:W-:Y:S01]  /*14b60*/  STL [R1+0x1194], R0 ;  /* 0x0011940001007387 */ /* 0x0001e20000100800 */
[----:B-1----:R-:W-:Y:S01]  /*14b70*/  IMAD.X R7, R11, 0x1, R5, P5 ;  /* 0x000000010b077824 */ /* 0x002fe200028e0605 */
[C---:B---3--:R-:W-:Y:S02]  /*14b80*/  IADD3 R6, P6, R126.reuse, R3, RZ ;  /* 0x000000037e067210 */ /* 0x048fe40007fde0ff */
[----:B0-----:R-:W-:-:S03]  /*14b90*/  IADD3 R0, P5, R126, R250, RZ ;  /* 0x000000fa7e007210 */ /* 0x001fc60007fbe0ff */
[----:B------:R0:W-:Y:S04]  /*14ba0*/  STL [R1+0x11d0], R6 ;  /* 0x0011d00601007387 */ /* 0x0001e80000100800 */
[----:B------:R1:W-:Y:S04]  /*14bb0*/  STL [R1+0x119c], R7 ;  /* 0x00119c0701007387 */ /* 0x0003e80000100800 */
[----:B------:R-:W3:Y:S01]  /*14bc0*/  LDL.LU R122, [R1+0x2c] ;  /* 0x00002c00017a7983 */ /* 0x000ee20000300800 */
[----:B0-----:R-:W-:-:S03]  /*14bd0*/  IMAD.X R6, R11, 0x1, R2, P4 ;  /* 0x000000010b067824 */ /* 0x001fc600020e0602 */
[----:B------:R4:W-:Y:S01]  /*14be0*/  STL [R1+0x11d8], R0 ;  /* 0x0011d80001007387 */ /* 0x0009e20000100800 */
[----:B-1----:R-:W-:-:S03]  /*14bf0*/  IMAD.X R7, R12, 0x1, R5, P3 ;  /* 0x000000010c077824 */ /* 0x002fc600018e0605 */
[----:B------:R0:W-:Y:S01]  /*14c00*/  STL [R1+0x11a4], R6 ;  /* 0x0011a40601007387 */ /* 0x0001e20000100800 */
[C---:B----4-:R-:W-:Y:S02]  /*14c10*/  IADD3 R0, P4, R128.reuse, R3, RZ ;  /* 0x0000000380007210 */ /* 0x050fe40007f9e0ff */
[----:B0-----:R-:W-:-:S03]  /*14c20*/  IADD3 R6, P3, R128, R250, RZ ;  /* 0x000000fa80067210 */ /* 0x001fc60007f7e0ff */
[----:B------:R0:W-:Y:S04]  /*14c30*/  STL [R1+0x11e0], R0 ;  /* 0x0011e00001007387 */ /* 0x0001e80000100800 */
[----:B------:R1:W-:Y:S04]  /*14c40*/  STL [R1+0x11ac], R7 ;  /* 0x0011ac0701007387 */ /* 0x0003e80000100800 */
[----:B------:R-:W4:Y:S01]  /*14c50*/  LDL.LU R185, [R1+0x30] ;  /* 0x0000300001b97983 */ /* 0x000f220000300800 */
[----:B0-----:R-:W-:-:S03]  /*14c60*/  IMAD.X R0, R12, 0x1, R2, P2 ;  /* 0x000000010c007824 */ /* 0x001fc600010e0602 */
[----:B------:R-:W-:Y:S01]  /*14c70*/  STL [R1+0x11e8], R6 ;  /* 0x0011e80601007387 */ /* 0x000fe20000100800 */
[----:B-1----:R-:W-:-:S03]  /*14c80*/  IADD3 R7, P2, R252, R3, RZ ;  /* 0x00000003fc077210 */ /* 0x002fc60007f5e0ff */
[----:B------:R0:W-:Y:S04]  /*14c90*/  STL [R1+0x11b4], R0 ;  /* 0x0011b40001007387 */ /* 0x0001e80000100800 */
[----:B------:R-:W-:Y:S04]  /*14ca0*/  STL [R1+0x11f0], R7 ;  /* 0x0011f00701007387 */ /* 0x000fe80000100800 */
[----:B------:R-:W4:Y:S01]  /*14cb0*/  LDL.LU R126, [R1+0x34] ;  /* 0x00003400017e7983 */ /* 0x000f220000300800 */
[----:B0-----:R-:W-:Y:S01]  /*14cc0*/  IMAD.X R0, R14, 0x1, R5, P1 ;  /* 0x000000010e007824 */ /* 0x001fe200008e0605 */
[----:B------:R-:W-:-:S02]  /*14cd0*/  IADD3 R6, P1, R252, R250, RZ ;  /* 0x000000fafc067210 */ /* 0x000fc40007f3e0ff */
[----:B------:R-:W-:Y:S01]  /*14ce0*/  SHF.R.S32.HI R19, RZ, 0x1f, R150 ;  /* 0x0000001fff137819 */ /* 0x000fe20000011496 */
[----:B------:R-:W0:Y:S01]  /*14cf0*/  LDC R252, c[0x0][0x238] ;  /* 0x00008e00fffc7b82 */ /* 0x000e220000000800 */
[----:B------:R1:W-:Y:S04]  /*14d00*/  STL [R1+0x11bc], R0 ;  /* 0x0011bc0001007387 */ /* 0x0003e80000100800 */
[----:B------:R1:W-:Y:S02]  /*14d10*/  STL [R1+0x11f8], R6 ;  /* 0x0011f80601007387 */ /* 0x0003e40000100800 */
[----:B-1----:R-:W-:Y:S01]  /*14d20*/  IMAD.X R0, R14, 0x1, R2, P0 ;  /* 0x000000010e007824 */ /* 0x002fe200000e0602 */
[----:B------:R-:W-:-:S04]  /*14d30*/  IADD3 R7, P0, R150, R3, RZ ;  /* 0x0000000396077210 */ /* 0x000fc80007f1e0ff */
[----:B------:R1:W-:Y:S04]  /*14d40*/  STL [R1+0x11c4], R0 ;  /* 0x0011c40001007387 */ /* 0x0003e80000100800 */
[----:B------:R1:W-:Y:S04]  /*14d50*/  STL [R1+0x1200], R7 ;  /* 0x0012000701007387 */ /* 0x0003e80000100800 */
[----:B------:R-:W4:Y:S01]  /*14d60*/  LDL.LU R128, [R1+0x38] ;  /* 0x0000380001807983 */ /* 0x000f220000300800 */
[C---:B------:R-:W-:Y:S01]  /*14d70*/  IMAD.X R6, R15.reuse, 0x1, R5, P6 ;  /* 0x000000010f067824 */ /* 0x040fe200030e0605 */
[----:B-1----:R-:W-:Y:S01]  /*14d80*/  IADD3 R0, P6, R150, R250, RZ ;  /* 0x000000fa96007210 */ /* 0x002fe20007fde0ff */
[----:B------:R-:W-:-:S03]  /*14d90*/  IMAD.X R7, R15, 0x1, R2, P5 ;  /* 0x000000010f077824 */ /* 0x000fc600028e0602 */
[----:B------:R1:W-:Y:S04]  /*14da0*/  STL [R1+0x11cc], R6 ;  /* 0x0011cc0601007387 */ /* 0x0003e80000100800 */
[----:B------:R0:W-:Y:S01]  /*14db0*/  STL [R1+0x1208], R0 ;  /* 0x0012080001007387 */ /* 0x0001e20000100800 */
[----:B-1----:R-:W-:-:S03]  /*14dc0*/  IADD3 R6, P5, R194, R3, RZ ;  /* 0x00000003c2067210 */ /* 0x002fc60007fbe0ff */
[----:B------:R1:W-:Y:S01]  /*14dd0*/  STL [R1+0x11d4], R7 ;  /* 0x0011d40701007387 */ /* 0x0003e20000100800 */
[----:B0-----:R-:W-:-:S03]  /*14de0*/  IMAD.X R0, R16, 0x1, R5, P4 ;  /* 0x0000000110007824 */ /* 0x001fc600020e0605 */
[----:B------:R-:W4:Y:S04]  /*14df0*/  LDL.LU R118, [R1+0x3c] ;  /* 0x00003c0001767983 */ /* 0x000f280000300800 */
[----:B------:R0:W-:Y:S01]  /*14e00*/  STL [R1+0x1210], R6 ;  /* 0x0012100601007387 */ /* 0x0001e20000100800 */
[----:B-1----:R-:W-:-:S03]  /*14e10*/  IMAD.X R7, R16, 0x1, R2, P3 ;  /* 0x0000000110077824 */ /* 0x002fc600018e0602 */
[----:B------:R-:W-:Y:S01]  /*14e20*/  STL [R1+0x11dc], R0 ;  /* 0x0011dc0001007387 */ /* 0x000fe20000100800 */
[----:B0-----:R-:W-:-:S05]  /*14e30*/  IADD3 R6, P4, R194, R250, RZ ;  /* 0x000000fac2067210 */ /* 0x001fca0007f9e0ff */
[----:B------:R0:W-:Y:S04]  /*14e40*/  STL [R1+0x1218], R6 ;  /* 0x0012180601007387 */ /* 0x0001e80000100800 */
[----:B------:R1:W-:Y:S04]  /*14e50*/  STL [R1+0x11e4], R7 ;  /* 0x0011e40701007387 */ /* 0x0003e80000100800 */
[----:B------:R-:W4:Y:S01]  /*14e60*/  LDL.LU R187, [R1+0x40] ;  /* 0x0000400001bb7983 */ /* 0x000f220000300800 */
[----:B0-----:R-:W-:Y:S01]  /*14e70*/  IMAD.X R6, R18, 0x1, R5, P2 ;  /* 0x0000000112067824 */ /* 0x001fe200010e0605 */
[----:B--2---:R-:W-:Y:S01]  /*14e80*/  IADD3 R0, P3, R120, R3, RZ ;  /* 0x0000000378007210 */ /* 0x004fe20007f7e0ff */
[----:B-1----:R-:W-:-:S04]  /*14e90*/  IMAD.X R7, R18, 0x1, R2, P1 ;  /* 0x0000000112077824 */ /* 0x002fc800008e0602 */
[----:B------:R0:W-:Y:S04]  /*14ea0*/  STL [R1+0x1220], R0 ;  /* 0x0012200001007387 */ /* 0x0001e80000100800 */
[----:B------:R1:W-:Y:S01]  /*14eb0*/  STL [R1+0x11ec], R6 ;  /* 0x0011ec0601007387 */ /* 0x0003e20000100800 */
[----:B0-----:R-:W-:Y:S02]  /*14ec0*/  IADD3 R0, P2, R120, R250, RZ ;  /* 0x000000fa78007210 */ /* 0x001fe40007f5e0ff */
[----:B-1----:R-:W-:-:S03]  /*14ed0*/  IADD3 R6, P1, R226, R3, RZ ;  /* 0x00000003e2067210 */ /* 0x002fc60007f3e0ff */
[----:B------:R0:W-:Y:S04]  /*14ee0*/  STL [R1+0x1228], R0 ;  /* 0x0012280001007387 */ /* 0x0001e80000100800 */
[----:B------:R-:W-:Y:S04]  /*14ef0*/  STL [R1+0x11f4], R7 ;  /* 0x0011f40701007387 */ /* 0x000fe80000100800 */
[----:B------:R-:W2:Y:S01]  /*14f00*/  LDL.LU R120, [R1+0x44] ;  /* 0x0000440001787983 */ /* 0x000ea20000300800 */
[----:B0-----:R-:W-:-:S03]  /*14f10*/  IMAD.X R0, R19, 0x1, R5, P0 ;  /* 0x0000000113007824 */ /* 0x001fc600000e0605 */
[----:B------:R0:W-:Y:S01]  /*14f20*/  STL [R1+0x1230], R6 ;  /* 0x0012300601007387 */ /* 0x0001e20000100800 */
[----:B------:R-:W-:Y:S02]  /*14f30*/  SHF.R.S32.HI R20, RZ, 0x1f, R194 ;  /* 0x0000001fff147819 */ /* 0x000fe400000114c2 */
[----:B------:R-:W-:Y:S01]  /*14f40*/  SHF.R.S32.HI R23, RZ, 0x1f, R226 ;  /* 0x0000001fff177819 */ /* 0x000fe200000114e2 */
[----:B------:R1:W-:Y:S01]  /*14f50*/  STL [R1+0x11fc], R0 ;  /* 0x0011fc0001007387 */ /* 0x0003e20000100800 */
[----:B------:R-:W-:Y:S01]  /*14f60*/  SHF.R.S32.HI R40, RZ, 0x1f, R145 ;  /* 0x0000001fff287819 */ /* 0x000fe20000011491 */
[----:B------:R-:W2:Y:S01]  /*14f70*/  LDC R194, c[0x0][0x238] ;  /* 0x00008e00ffc27b82 */ /* 0x000ea20000000800 */
[----:B0-----:R-:W-:Y:S01]  /*14f80*/  IADD3 R6, P0, R226, R250, RZ ;  /* 0x000000fae2067210 */ /* 0x001fe20007f1e0ff */
[----:B-1----:R-:W-:-:S04]  /*14f90*/  IMAD.X R0, R19, 0x1, R2, P6 ;  /* 0x0000000113007824 */ /* 0x002fc800030e0602 */
[----:B------:R0:W-:Y:S01]  /*14fa0*/  STL [R1+0x1238], R6 ;  /* 0x0012380601007387 */ /* 0x0001e20000100800 */
[----:B------:R-:W-:Y:S01]  /*14fb0*/  SHF.R.S32.HI R134, RZ, 0x1f, R161 ;  /* 0x0000001fff867819 */ /* 0x000fe200000114a1 */
[----:B------:R-:W1:Y:S02]  /*14fc0*/  LDC R226, c[0x0][0x238] ;  /* 0x00008e00ffe27b82 */ /* 0x000e640000000800 */
[----:B------:R3:W-:Y:S01]  /*14fd0*/  STL [R1+0x1204], R0 ;  /* 0x0012040001007387 */ /* 0x0007e20000100800 */
[----:B0-----:R-:W-:Y:S01]  /*14fe0*/  IMAD.X R6, R20, 0x1, R5, P5 ;  /* 0x0000000114067824 */ /* 0x001fe200028e0605 */
[C---:B---3--:R-:W-:Y:S02]  /*14ff0*/  IADD3 R7, P6, R122.reuse, R3, RZ ;  /* 0x000000037a077210 */ /* 0x048fe40007fde0ff */
[----:B------:R-:W-:-:S03]  /*15000*/  IADD3 R0, P5, R122, R250, RZ ;  /* 0x000000fa7a007210 */ /* 0x000fc60007fbe0ff */
[----:B------:R0:W-:Y:S04]  /*15010*/  STL [R1+0x1240], R7 ;  /* 0x0012400701007387 */ /* 0x0001e80000100800 */
[----:B------:R-:W3:Y:S04]  /*15020*/  LDL.LU R122, [R1+0x48] ;  /* 0x00004800017a7983 */ /* 0x000ee80000300800 */
[----:B------:R4:W-:Y:S01]  /*15030*/  STL [R1+0x120c], R6 ;  /* 0x00120c0601007387 */ /* 0x0009e20000100800 */
[----:B0-----:R-:W-:-:S03]  /*15040*/  IMAD.X R7, R20, 0x1, R2, P4 ;  /* 0x0000000114077824 */ /* 0x001fc600020e0602 */
[----:B------:R0:W-:Y:S04]  /*15050*/  STL [R1+0x1248], R0 ;  /* 0x0012480001007387 */ /* 0x0001e80000100800 */
[----:B------:R1:W-:Y:S01]  /*15060*/  STL [R1+0x1214], R7 ;  /* 0x0012140701007387 */ /* 0x0003e20000100800 */
[C---:B----4-:R-:W-:Y:S01]  /*15070*/  IADD3 R6, P4, R185.reuse, R3, RZ ;  /* 0x00000003b9067210 */ /* 0x050fe20007f9e0ff */
[----:B0-----:R-:W-:Y:S01]  /*15080*/  IMAD.X R0, R22, 0x1, R5, P3 ;  /* 0x0000000116007824 */ /* 0x001fe200018e0605 */
[----:B-1----:R-:W-:-:S03]  /*15090*/  IADD3 R7, P3, R185, R250, RZ ;  /* 0x000000fab9077210 */ /* 0x002fc60007f7e0ff */
[----:B------:R0:W-:Y:S04]  /*150a0*/  STL [R1+0x1250], R6 ;  /* 0x0012500601007387 */ /* 0x0001e80000100800 */
[----:B------:R1:W-:Y:S01]  /*150b0*/  STL [R1+0x121c], R0 ;  /* 0x00121c0001007387 */ /* 0x0003e20000100800 */
[----:B0-----:R-:W-:-:S03]  /*150c0*/  IMAD.X R6, R22, 0x1, R2, P2 ;  /* 0x0000000116067824 */ /* 0x001fc600010e0602 */
[----:B------:R0:W-:Y:S01]  /*150d0*/  STL [R1+0x1258], R7 ;  /* 0x0012580701007387 */ /* 0x0001e20000100800 */
[----:B-1----:R-:W-:-:S03]  /*150e0*/  IADD3 R0, P2, R126, R3, RZ ;  /* 0x000000037e007210 */ /* 0x002fc60007f5e0ff */
[----:B------:R1:W-:Y:S04]  /*150f0*/  STL [R1+0x1224], R6 ;  /* 0x0012240601007387 */ /* 0x0003e80000100800 */
[----:B------:R4:W-:Y:S01]  /*15100*/  STL [R1+0x1260], R0 ;  /* 0x0012600001007387 */ /* 0x0009e20000100800 */
[----:B0-----:R-:W-:Y:S01]  /*15110*/  IMAD.X R7, R23, 0x1, R5, P1 ;  /* 0x0000000117077824 */ /* 0x001fe200008e0605 */
[----:B-1----:R-:W-:-:S04]  /*15120*/  IADD3 R6, P1, R126, R250, RZ ;  /* 0x000000fa7e067210 */ /* 0x002fc80007f3e0ff */
[----:B------:R-:W-:Y:S01]  /*15130*/  STL [R1+0x122c], R7 ;  /* 0x00122c0701007387 */ /* 0x000fe20000100800 */
[----:B----4-:R-:W-:-:S03]  /*15140*/  IMAD.X R0, R23, 0x1, R2, P0 ;  /* 0x0000000117007824 */ /* 0x010fc600000e0602 */
[----:B------:R-:W4:Y:S04]  /*15150*/  LDL.LU R126, [R1+0x4c] ;  /* 0x00004c00017e7983 */ /* 0x000f280000300800 */
[----:B------:R0:W-:Y:S04]  /*15160*/  STL [R1+0x1268], R6 ;  /* 0x0012680601007387 */ /* 0x0001e80000100800 */
[----:B------:R1:W-:Y:S01]  /*15170*/  STL [R1+0x1234], R0 ;  /* 0x0012340001007387 */ /* 0x0003e20000100800 */
[----:B0-----:R-:W-:Y:S01]  /*15180*/  IADD3 R6, P0, R128, R3, RZ ;  /* 0x0000000380067210 */ /* 0x001fe20007f1e0ff */
[----:B-1----:R-:W-:Y:S01]  /*15190*/  IMAD.X R0, R24, 0x1, R5, P6 ;  /* 0x0000000118007824 */ /* 0x002fe200030e0605 */
[----:B------:R-:W-:-:S03]  /*151a0*/  IADD3 R7, P6, R128, R250, RZ ;  /* 0x000000fa80077210 */ /* 0x000fc60007fde0ff */
[----:B------:R0:W-:Y:S04]  /*151b0*/  STL [R1+0x1270], R6 ;  /* 0x0012700601007387 */ /* 0x0001e80000100800 */
[----:B------:R1:W-:Y:S04]  /*151c0*/  STL [R1+0x123c], R0 ;  /* 0x00123c0001007387 */ /* 0x0003e80000100800 */
[----:B------:R-:W-:Y:S04]  /*151d0*/  STL [R1+0x1278], R7 ;  /* 0x0012780701007387 */ /* 0x000fe80000100800 */
[----:B------:R-:W4:Y:S01]  /*151e0*/  LDL.LU R128, [R1+0x50] ;  /* 0x0000500001807983 */ /* 0x000f220000300800 */
[----:B0-----:R-:W-:Y:S01]  /*151f0*/  IMAD.X R6, R24, 0x1, R2, P5 ;  /* 0x0000000118067824 */ /* 0x001fe200028e0602 */
[----:B-1----:R-:W-:-:S04]  /*15200*/  IADD3 R0, P5, R118, R3, RZ ;  /* 0x0000000376007210 */ /* 0x002fc80007fbe0ff */
[----:B------:R0:W-:Y:S04]  /*15210*/  STL [R1+0x1244], R6 ;  /* 0x0012440601007387 */ /* 0x0001e80000100800 */
[----:B------:R1:W-:Y:S01]  /*15220*/  STL [R1+0x1280], R0 ;  /* 0x0012800001007387 */ /* 0x0003e20000100800 */
[C---:B0-----:R-:W-:Y:S01]  /*15230*/  IMAD.X R6, R27.reuse, 0x1, R5, P4 ;  /* 0x000000011b067824 */ /* 0x041fe200020e0605 */
[----:B------:R-:W-:Y:S01]  /*15240*/  IADD3 R7, P4, R118, R250, RZ ;  /* 0x000000fa76077210 */ /* 0x000fe20007f9e0ff */
[----:B-1----:R-:W-:-:S03]  /*15250*/  IMAD.X R0, R27, 0x1, R2, P3 ;  /* 0x000000011b007824 */ /* 0x002fc600018e0602 */
[----:B------:R0:W-:Y:S04]  /*15260*/  STL [R1+0x124c], R6 ;  /* 0x00124c0601007387 */ /* 0x0001e80000100800 */
[----:B------:R-:W-:Y:S04]  /*15270*/  STL [R1+0x1288], R7 ;  /* 0x0012880701007387 */ /* 0x000fe80000100800 */
[----:B------:R-:W4:Y:S01]  /*15280*/  LDL.LU R183, [R1+0x54] ;  /* 0x0000540001b77983 */ /* 0x000f220000300800 */
[----:B0-----:R-:W-:-:S03]  /*15290*/  IADD3 R6, P3, R187, R3, RZ ;  /* 0x00000003bb067210 */ /* 0x001fc60007f7e0ff */
[----:B------:R0:W-:Y:S04]  /*152a0*/  STL [R1+0x1254], R0 ;  /* 0x0012540001007387 */ /* 0x0001e80000100800 */
[----:B------:R1:W-:Y:S01]  /*152b0*/  STL [R1+0x1290], R6 ;  /* 0x0012900601007387 */ /* 0x0003e20000100800 */
[C---:B0-----:R-:W-:Y:S01]  /*152c0*/  IMAD.X R0, R28.reuse, 0x1, R5, P2 ;  /* 0x000000011c007824 */ /* 0x041fe200010e0605 */
[----:B------:R-:W-:Y:S01]  /*152d0*/  IADD3 R7, P2, R187, R250, RZ ;  /* 0x000000fabb077210 */ /* 0x000fe20007f5e0ff */
[----:B-1----:R-:W-:-:S03]  /*152e0*/  IMAD.X R6, R28, 0x1, R2, P1 ;  /* 0x000000011c067824 */ /* 0x002fc600008e0602 */
[----:B------:R-:W-:Y:S04]  /*152f0*/  STL [R1+0x125c], R0 ;  /* 0x00125c0001007387 */ /* 0x000fe80000100800 */
[----:B------:R0:W-:Y:S04]  /*15300*/  STL [R1+0x1298], R7 ;  /* 0x0012980701007387 */ /* 0x0001e80000100800 */
[----:B------:R-:W4:Y:S01]  /*15310*/  LDL.LU R114, [R1+0x58] ;  /* 0x0000580001727983 */ /* 0x000f220000300800 */
[----:B0-----:R-:W-:Y:S01]  /*15320*/  IMAD.X R7, R31, 0x1, R5, P0 ;  /* 0x000000011f077824 */ /* 0x001fe200000e0605 */
[----:B--2---:R-:W-:-:S02]  /*15330*/  IADD3 R0, P1, R120, R3, RZ ;  /* 0x0000000378007210 */ /* 0x004fc40007f3e0ff */
[----:B------:R0:W-:Y:S04]  /*15340*/  STL [R1+0x1264], R6 ;  /* 0x0012640601007387 */ /* 0x0001e80000100800 */
[----:B------:R1:W-:Y:S04]  /*15350*/  STL [R1+0x12a0], R0 ;  /* 0x0012a00001007387 */ /* 0x0003e80000100800 */
[----:B------:R-:W-:Y:S01]  /*15360*/  STL [R1+0x126c], R7 ;  /* 0x00126c0701007387 */ /* 0x000fe20000100800 */
[----:B0-----:R-:W-:-:S03]  /*15370*/  IADD3 R6, P0, R120, R250, RZ ;  /* 0x000000fa78067210 */ /* 0x001fc60007f1e0ff */
[----:B------:R-:W2:Y:S01]  /*15380*/  LDL.LU R185, [R1+0x5c] ;  /* 0x00005c0001b97983 */ /* 0x000ea20000300800 */
[----:B-1----:R-:W-:-:S03]  /*15390*/  IMAD.X R0, R31, 0x1, R2, P6 ;  /* 0x000000011f007824 */ /* 0x002fc600030e0602 */
[----:B------:R0:W-:Y:S04]  /*153a0*/  STL [R1+0x12a8], R6 ;  /* 0x0012a80601007387 */ /* 0x0001e80000100800 */
[----:B------:R1:W-:Y:S01]  /*153b0*/  STL [R1+0x1274], R0 ;  /* 0x0012740001007387 */ /* 0x0003e20000100800 */
[----:B0-----:R-:W-:Y:S01]  /*153c0*/  IMAD.X R6, R32, 0x1, R5, P5 ;  /* 0x0000000120067824 */ /* 0x001fe200028e0605 */
[C---:B---3--:R-:W-:Y:S02]  /*153d0*/  IADD3 R7, P6, R122.reuse, R3, RZ ;  /* 0x000000037a077210 */ /* 0x048fe40007fde0ff */
[----:B-1----:R-:W-:-:S03]  /*153e0*/  IADD3 R0, P5, R122, R250, RZ ;  /* 0x000000fa7a007210 */ /* 0x002fc60007fbe0ff */
[----:B------:R0:W-:Y:S04]  /*153f0*/  STL [R1+0x12b0], R7 ;  /* 0x0012b00701007387 */ /* 0x0001e80000100800 */
[----:B------:R-:W3:Y:S01]  /*15400*/  LDL.LU R118, [R1+0x60] ;  /* 0x0000600001767983 */ /* 0x000ee20000300800 */
[----:B0-----:R-:W-:-:S03]  /*15410*/  IMAD.X R7, R32, 0x1, R2, P4 ;  /* 0x0000000120077824 */ /* 0x001fc600020e0602 */
[----:B------:R0:W-:Y:S04]  /*15420*/  STL [R1+0x127c], R6 ;  /* 0x00127c0601007387 */ /* 0x0001e80000100800 */
[----:B------:R1:W-:Y:S04]  /*15430*/  STL [R1+0x12b8], R0 ;  /* 0x0012b80001007387 */ /* 0x0003e80000100800 */
[----:B------:R1:W-:Y:S01]  /*15440*/  STL [R1+0x1284], R7 ;  /* 0x0012840701007387 */ /* 0x0003e20000100800 */
[----:B0-----:R-:W-:-:S03]  /*15450*/  IADD3 R6, P4, R145, R3, RZ ;  /* 0x0000000391067210 */ /* 0x001fc60007f9e0ff */
[----:B------:R-:W3:Y:S01]  /*15460*/  LDL.LU R187, [R1+0x64] ;  /* 0x0000640001bb7983 */ /* 0x000ee20000300800 */
[----:B-1----:R-:W-:Y:S01]  /*15470*/  IMAD.X R0, R35, 0x1, R5, P3 ;  /* 0x0000000123007824 */ /* 0x002fe200018e0605 */
[----:B------:R-:W-:Y:S02]  /*15480*/  IADD3 R7, P3, R145, R250, RZ ;  /* 0x000000fa91077210 */ /* 0x000fe40007f7e0ff */
[----:B------:R0:W-:Y:S04]  /*15490*/  STL [R1+0x12c0], R6 ;  /* 0x0012c00601007387 */ /* 0x0001e80000100800 */
[----:B------:R4:W-:Y:S04]  /*154a0*/  STL [R1+0x128c], R0 ;  /* 0x00128c0001007387 */ /* 0x0009e80000100800 */
[----:B------:R1:W-:Y:S01]  /*154b0*/  STL [R1+0x12c8], R7 ;  /* 0x0012c80701007387 */ /* 0x0003e20000100800 */
[----:B0-----:R-:W-:-:S03]  /*154c0*/  IMAD.X R6, R35, 0x1, R2, P2 ;  /* 0x0000000123067824 */ /* 0x001fc600010e0602 */
[----:B------:R-:W3:Y:S01]  /*154d0*/  LDL.LU R120, [R1+0x68] ;  /* 0x0000680001787983 */ /* 0x000ee20000300800 */
[----:B----4-:R-:W-:Y:S01]  /*154e0*/  IADD3 R0, P2, R126, R3, RZ ;  /* 0x000000037e007210 */ /* 0x010fe20007f5e0ff */
[----:B-1----:R-:W-:Y:S02]  /*154f0*/  IMAD.X R7, R36, 0x1, R5, P1 ;  /* 0x0000000124077824 */ /* 0x002fe400008e0605 */
[----:B------:R0:W-:Y:S04]  /*15500*/  STL [R1+0x1294], R6 ;  /* 0x0012940601007387 */ /* 0x0001e80000100800 */
[----:B------:R1:W-:Y:S04]  /*15510*/  STL [R1+0x12d0], R0 ;  /* 0x0012d00001007387 */ /* 0x0003e80000100800 */
[----:B------:R4:W-:Y:S01]  /*15520*/  STL [R1+0x129c], R7 ;  /* 0x00129c0701007387 */ /* 0x0009e20000100800 */
[----:B0-----:R-:W-:-:S03]  /*15530*/  IADD3 R6, P1, R126, R250, RZ ;  /* 0x000000fa7e067210 */ /* 0x001fc60007f3e0ff */
[----:B------:R-:W3:Y:S01]  /*15540*/  LDL.LU R122, [R1+0x6c] ;  /* 0x00006c00017a7983 */ /* 0x000ee20000300800 */
[----:B-1----:R-:W-:-:S03]  /*15550*/  IMAD.X R0, R36, 0x1, R2, P0 ;  /* 0x0000000124007824 */ /* 0x002fc600000e0602 */
[----:B------:R0:W-:Y:S04]  /*15560*/  STL [R1+0x12d8], R6 ;  /* 0x0012d80601007387 */ /* 0x0001e80000100800 */
[----:B------:R1:W-:Y:S01]  /*15570*/  STL [R1+0x12a4], R0 ;  /* 0x0012a40001007387 */ /* 0x0003e20000100800 */
[C---:B----4-:R-:W-:Y:S01]  /*15580*/  IADD3 R7, P0, R128.reuse, R3, RZ ;  /* 0x0000000380077210 */ /* 0x050fe20007f1e0ff */
[----:B0-----:R-:W-:Y:S01]  /*15590*/  IMAD.X R6, R39, 0x1, R5, P6 ;  /* 0x0000000127067824 */ /* 0x001fe200030e0605 */
[----:B-1----:R-:W-:-:S03]  /*155a0*/  IADD3 R0, P6, R128, R250, RZ ;  /* 0x000000fa80007210 */ /* 0x002fc60007fde0ff */
[----:B------:R0:W-:Y:S04]  /*155b0*/  STL [R1+0x12e0], R7 ;  /* 0x0012e00701007387 */ /* 0x0001e80000100800 */
[----:B------:R-:W4:Y:S01]  /*155c0*/  LDL.LU R126, [R1+0x70] ;  /* 0x00007000017e7983 */ /* 0x000f220000300800 */
[----:B0-----:R-:W-:-:S03]  /*155d0*/  IMAD.X R7, R39, 0x1, R2, P5 ;  /* 0x0000000127077824 */ /* 0x001fc600028e0602 */
[----:B------:R0:W-:Y:S04]  /*155e0*/  STL [R1+0x12ac], R6 ;  /* 0x0012ac0601007387 */ /* 0x0001e80000100800 */
[----:B------:R1:W-:Y:S04]  /*155f0*/  STL [R1+0x12e8], R0 ;  /* 0x0012e80001007387 */ /* 0x0003e80000100800 */
[----:B------:R1:W-:Y:S04]  /*15600*/  STL [R1+0x12b4], R7 ;  /* 0x0012b40701007387 */ /* 0x0003e80000100800 */
[----:B------:R-:W4:Y:S01]  /*15610*/  LDL.LU R128, [R1+0x74] ;  /* 0x0000740001807983 */ /* 0x000f220000300800 */
[C---:B0-----:R-:W-:Y:S01]  /*15620*/  IADD3 R6, P5, R183.reuse, R3, RZ ;  /* 0x00000003b7067210 */ /* 0x041fe20007fbe0ff */
[----:B-1----:R-:W-:Y:S01]  /*15630*/  IMAD.X R0, R40, 0x1, R5, P4 ;  /* 0x0000000128007824 */ /* 0x002fe200020e0605 */
[----:B------:R-:W-:-:S03]  /*15640*/  IADD3 R7, P4, R183, R250, RZ ;  /* 0x000000fab7077210 */ /* 0x000fc60007f9e0ff */
[----:B------:R0:W-:Y:S04]  /*15650*/  STL [R1+0x12f0], R6 ;  /* 0x0012f00601007387 */ /* 0x0001e80000100800 */
[----:B------:R-:W-:Y:S04]  /*15660*/  STL [R1+0x12bc], R0 ;  /* 0x0012bc0001007387 */ /* 0x000fe80000100800 */
[----:B------:R1:W-:Y:S01]  /*15670*/  STL [R1+0x12f8], R7 ;  /* 0x0012f80701007387 */ /* 0x0003e20000100800 */
[----:B0-----:R-:W-:-:S05]  /*15680*/  IMAD.X R6, R40, 0x1, R2, P3 ;  /* 0x0000000128067824 */ /* 0x001fca00018e0602 */
[----:B------:R0:W-:Y:S01]  /*15690*/  STL [R1+0x12c4], R6 ;  /* 0x0012c40601007387 */ /* 0x0001e20000100800 */
[----:B-1----:R-:W-:Y:S01]  /*156a0*/  IMAD.X R7, R91, 0x1, R5, P2 ;  /* 0x000000015b077824 */ /* 0x002fe200010e0605 */
[C---:B------:R-:W-:Y:S02]  /*156b0*/  IADD3 R0, P3, R114.reuse, R3, RZ ;  /* 0x0000000372007210 */ /* 0x040fe40007f7e0ff */
[----:B0-----:R-:W-:-:S03]  /*156c0*/  IADD3 R6, P2, R114, R250, RZ ;  /* 0x000000fa72067210 */ /* 0x001fc60007f5e0ff */
[----:B------:R0:W-:Y:S04]  /*156d0*/  STL [R1+0x1300], R0 ;  /* 0x0013000001007387 */ /* 0x0001e80000100800 */
[----:B------:R2:W-:Y:S01]  /*156e0*/  STL [R1+0x12cc], R7 ;  /* 0x0012cc0701007387 */ /* 0x0005e20000100800 */
[----:B0-----:R-:W-:-:S03]  /*156f0*/  IMAD.X R0, R91, 0x1, R2, P1 ;  /* 0x000000015b007824 */ /* 0x001fc600008e0602 */
[----:B------:R0:W-:Y:S01]  /*15700*/  STL [R1+0x1308], R6 ;  /* 0x0013080601007387 */ /* 0x0001e20000100800 */
[----:B--2---:R-:W-:-:S03]  /*15710*/  IADD3 R7, P1, R185, R3, RZ ;  /* 0x00000003b9077210 */ /* 0x004fc60007f3e0ff */
[----:B------:R1:W-:Y:S01]  /*15720*/  STL [R1+0x12d4], R0 ;  /* 0x0012d40001007387 */ /* 0x0003e20000100800 */
[----:B0-----:R-:W-:-:S03]  /*15730*/  IMAD.X R6, R93, 0x1, R5, P0 ;  /* 0x000000015d067824 */ /* 0x001fc600000e0605 */
[----:B------:R0:W-:Y:S01]  /*15740*/  STL [R1+0x1310], R7 ;  /* 0x0013100701007387 */ /* 0x0001e20000100800 */
[----:B-1----:R-:W-:-:S03]  /*15750*/  IADD3 R0, P0, R185, R250, RZ ;  /* 0x000000fab9007210 */ /* 0x002fc60007f1e0ff */
[----:B------:R-:W-:Y:S01]  /*15760*/  STL [R1+0x12dc], R6 ;  /* 0x0012dc0601007387 */ /* 0x000fe20000100800 */
[----:B0-----:R-:W-:-:S03]  /*15770*/  IMAD.X R7, R93, 0x1, R2, P6 ;  /* 0x000000015d077824 */ /* 0x001fc600030e0602 */
[----:B------:R0:W-:Y:S04]  /*15780*/  STL [R1+0x1318], R0 ;  /* 0x0013180001007387 */ /* 0x0001e80000100800 */
[----:B------:R1:W-:Y:S01]  /*15790*/  STL [R1+0x12e4], R7 ;  /* 0x0012e40701007387 */ /* 0x0003e20000100800 */
[----:B0-----:R-:W-:Y:S01]  /*157a0*/  IMAD.X R0, R107, 0x1, R5, P5 ;  /* 0x000000016b007824 */ /* 0x001fe200028e0605 */
[----:B------:R-:W-:Y:S02]  /*157b0*/  SHF.R.S32.HI R136, RZ, 0x1f, R167 ;  /* 0x0000001fff887819 */ /* 0x000fe400000114a7 */
[C---:B---3--:R-:W-:Y:S02]  /*157c0*/  IADD3 R6, P6, R118.reuse, R3, RZ ;  /* 0x0000000376067210 */ /* 0x048fe40007fde0ff */
[----:B-1----:R-:W-:-:S03]  /*157d0*/  IADD3 R7, P5, R118, R250, RZ ;  /* 0x000000fa76077210 */ /* 0x002fc60007fbe0ff */
[----:B------:R0:W-:Y:S04]  /*157e0*/  STL [R1+0x1320], R6 ;  /* 0x0013200601007387 */ /* 0x0001e80000100800 */
[----:B------:R1:W-:Y:S04]  /*157f0*/  STL [R1+0x12ec], R0 ;  /* 0x0012ec0001007387 */ /* 0x0003e80000100800 */
[----:B------:R2:W-:Y:S01]  /*15800*/  STL [R1+0x1328], R7 ;  /* 0x0013280701007387 */ /* 0x0005e20000100800 */
[----:B0-----:R-:W-:Y:S01]  /*15810*/  IMAD.X R6, R107, 0x1, R2, P4 ;  /* 0x000000016b067824 */ /* 0x001fe200020e0602 */
[----:B-1----:R-:W-:-:S04]  /*15820*/  IADD3 R0, P4, R187, R3, RZ ;  /* 0x00000003bb007210 */ /* 0x002fc80007f9e0ff */
[----:B------:R0:W-:Y:S01]  /*15830*/  STL [R1+0x12f4], R6 ;  /* 0x0012f40601007387 */ /* 0x0001e20000100800 */
[----:B--2---:R-:W-:-:S03]  /*15840*/  IMAD.X R7, R111, 0x1, R5, P3 ;  /* 0x000000016f077824 */ /* 0x004fc600018e0605 */
[----:B------:R1:W-:Y:S04]  /*15850*/  STL [R1+0x1330], R0 ;  /* 0x0013300001007387 */ /* 0x0003e80000100800 */
[----:B------:R2:W-:Y:S01]  /*15860*/  STL [R1+0x12fc], R7 ;  /* 0x0012fc0701007387 */ /* 0x0005e20000100800 */
[----:B0-----:R-:W-:Y:S01]  /*15870*/  IADD3 R6, P3, R187, R250, RZ ;  /* 0x000000fabb067210 */ /* 0x001fe20007f7e0ff */
[----:B-1----:R-:W-:-:S04]  /*15880*/  IMAD.X R0, R111, 0x1, R2, P2 ;  /* 0x000000016f007824 */ /* 0x002fc800010e0602 */
[----:B------:R0:W-:Y:S01]  /*15890*/  STL [R1+0x1338], R6 ;  /* 0x0013380601007387 */ /* 0x0001e20000100800 */
[----:B--2---:R-:W-:-:S03]  /*158a0*/  IADD3 R7, P2, R120, R3, RZ ;  /* 0x0000000378077210 */ /* 0x004fc60007f5e0ff */
        /* <DEDUP_REMOVED lines=12> */
[----:B------:R-:W-:Y:S04]  /*15970*/  STL [R1+0x131c], R0 ;  /* 0x00131c0001007387 */ /* 0x000fe80000100800 */
[----:B------:R1:W-:Y:S01]  /*15980*/  STL [R1+0x1358], R7 ;  /* 0x0013580701007387 */ /* 0x0003e20000100800 */
[----:B0-----:R-:W-:-:S05]  /*15990*/  IMAD.X R6, R117, 0x1, R2, P5 ;  /* 0x0000000175067824 */ /* 0x001fca00028e0602 */
[----:B------:R0:W-:Y:S01]  /*159a0*/  STL [R1+0x1324], R6 ;  /* 0x0013240601007387 */ /* 0x0001e20000100800 */
[----:B-1----:R-:W-:Y:S01]  /*159b0*/  IMAD.X R7, R121, 0x1, R5, P4 ;  /* 0x0000000179077824 */ /* 0x002fe200020e0605 */
[C---:B----4-:R-:W-:Y:S02]  /*159c0*/  IADD3 R0, P5, R126.reuse, R3, RZ ;  /* 0x000000037e007210 */ /* 0x050fe40007fbe0ff */
[----:B0-----:R-:W-:-:S03]  /*159d0*/  IADD3 R6, P4, R126, R250, RZ ;  /* 0x000000fa7e067210 */ /* 0x001fc60007f9e0ff */
        /* <DEDUP_REMOVED lines=48> */
[----:B------:R-:W-:Y:S04]  /*15ce0*/  STL [R1+0x138c], R7 ;  /* 0x00138c0701007387 */ /* 0x000fe80000100800 */
[----:B------:R-:W2:Y:S01]  /*15cf0*/  LDL.LU R128, [R1+0x78] ;  /* 0x0000780001807983 */ /* 0x000ea20000300800 */
[----:B0-----:R-:W-:Y:S01]  /*15d00*/  IADD3 R6, P6, R189, R250, RZ ;  /* 0x000000fabd067210 */ /* 0x001fe20007fde0ff */
[----:B-1----:R-:W-:Y:S01]  /*15d10*/  IMAD.X R0, R136, 0x1, R2, P5 ;  /* 0x0000000188007824 */ /* 0x002fe200028e0602 */
[----:B------:R-:W-:-:S03]  /*15d20*/  SHF.R.S32.HI R137, RZ, 0x1f, R173 ;  /* 0x0000001fff897819 */ /* 0x000fc600000114ad */
[----:B------:R0:W-:Y:S01]  /*15d30*/  STL [R1+0x13c8], R6 ;  /* 0x0013c80601007387 */ /* 0x0001e20000100800 */
[----:B------:R-:W-:Y:S02]  /*15d40*/  SHF.R.S32.HI R139, RZ, 0x1f, R181 ;  /* 0x0000001fff8b7819 */ /* 0x000fe400000114b5 */
[----:B------:R-:W-:Y:S01]  /*15d50*/  SHF.R.S32.HI R141, RZ, 0x1f, R189 ;  /* 0x0000001fff8d7819 */ /* 0x000fe200000114bd */
[----:B------:R1:W-:Y:S01]  /*15d60*/  STL [R1+0x1394], R0 ;  /* 0x0013940001007387 */ /* 0x0003e20000100800 */
[----:B------:R-:W-:Y:S01]  /*15d70*/  SHF.R.S32.HI R143, RZ, 0x1f, R197 ;  /* 0x0000001fff8f7819 */ /* 0x000fe200000114c5 */
[----:B------:R-:W3:Y:S01]  /*15d80*/  LDC R181, c[0x0][0x238] ;  /* 0x00008e00ffb57b82 */ /* 0x000ee20000000800 */
[----:B0-----:R-:W-:Y:S01]  /*15d90*/  IADD3 R6, P5, R197, R3, RZ ;  /* 0x00000003c5067210 */ /* 0x001fe20007fbe0ff */
[----:B-1----:R-:W-:Y:S01]  /*15da0*/  IMAD.X R0, R137, 0x1, R5, P4 ;  /* 0x0000000189007824 */ /* 0x002fe200020e0605 */
[----:B------:R-:W-:-:S03]  /*15db0*/  IADD3 R7, P4, R197, R250, RZ ;  /* 0x000000fac5077210 */ /* 0x000fc60007f9e0ff */
[----:B------:R0:W-:Y:S01]  /*15dc0*/  STL [R1+0x13d0], R6 ;  /* 0x0013d00601007387 */ /* 0x0001e20000100800 */
[----:B------:R-:W-:Y:S01]  /*15dd0*/  SHF.R.S32.HI R146, RZ, 0x1f, R205 ;  /* 0x0000001fff927819 */ /* 0x000fe200000114cd */
[----:B------:R-:W1:Y:S02]  /*15de0*/  LDC R189, c[0x0][0x238] ;  /* 0x00008e00ffbd7b82 */ /* 0x000e640000000800 */
[----:B------:R4:W-:Y:S04]  /*15df0*/  STL [R1+0x139c], R0 ;  /* 0x00139c0001007387 */ /* 0x0009e80000100800 */
[----:B------:R4:W-:Y:S01]  /*15e00*/  STL [R1+0x13d8], R7 ;  /* 0x0013d80701007387 */ /* 0x0009e20000100800 */
[----:B0-----:R-:W-:Y:S01]  /*15e10*/  IMAD.X R6, R137, 0x1, R2, P3 ;  /* 0x0000000189067824 */ /* 0x001fe200018e0602 */
[----:B------:R-:W-:Y:S01]  /*15e20*/  SHF.R.S32.HI R148, RZ, 0x1f, R213 ;  /* 0x0000001fff947819 */ /* 0x000fe200000114d5 */
[----:B------:R-:W0:Y:S01]  /*15e30*/  LDC R197, c[0x0][0x238] ;  /* 0x00008e00ffc57b82 */ /* 0x000e220000000800 */
[----:B----4-:R-:W-:-:S02]  /*15e40*/  IADD3 R0, P3, R205, R3, RZ ;  /* 0x00000003cd007210 */ /* 0x010fc40007f7e0ff */
[----:B------:R4:W-:Y:S01]  /*15e50*/  STL [R1+0x13a4], R6 ;  /* 0x0013a40601007387 */ /* 0x0009e20000100800 */
[----:B------:R-:W-:-:S03]  /*15e60*/  IMAD.X R7, R139, 0x1, R5, P2 ;  /* 0x000000018b077824 */ /* 0x000fc600010e0605 */
[----:B------:R4:W-:Y:S04]  /*15e70*/  STL [R1+0x13e0], R0 ;  /* 0x0013e00001007387 */ /* 0x0009e80000100800 */
[----:B------:R3:W-:Y:S01]  /*15e80*/  STL [R1+0x13ac], R7 ;  /* 0x0013ac0701007387 */ /* 0x0007e20000100800 */
[----:B----4-:R-:W-:Y:S02]  /*15e90*/  IADD3 R6, P2, R205, R250, RZ ;  /* 0x000000facd067210 */ /* 0x010fe40007f5e0ff */
[----:B------:R-:W-:Y:S01]  /*15ea0*/  SHF.R.S32.HI R151, RZ, 0x1f, R221 ;  /* 0x0000001fff977819 */ /* 0x000fe200000114dd */
[----:B------:R-:W4:Y:S01]  /*15eb0*/  LDC R205, c[0x0][0x238] ;  /* 0x00008e00ffcd7b82 */ /* 0x000f220000000800 */
[----:B------:R-:W-:Y:S01]  /*15ec0*/  IMAD.X R0, R139, 0x1, R2, P1 ;  /* 0x000000018b007824 */ /* 0x000fe200008e0602 */
[----:B------:R1:W-:Y:S01]  /*15ed0*/  STL [R1+0x13e8], R6 ;  /* 0x0013e80601007387 */ /* 0x0003e20000100800 */
[----:B---3--:R-:W-:-:S03]  /*15ee0*/  IADD3 R7, P1, R213, R3, RZ ;  /* 0x00000003d5077210 */ /* 0x008fc60007f3e0ff */
[----:B------:R3:W-:Y:S04]  /*15ef0*/  STL [R1+0x13b4], R0 ;  /* 0x0013b40001007387 */ /* 0x0007e80000100800 */
[----:B------:R3:W-:Y:S01]  /*15f00*/  STL [R1+0x13f0], R7 ;  /* 0x0013f00701007387 */ /* 0x0007e20000100800 */
[----:B-1----:R-:W-:Y:S01]  /*15f10*/  IMAD.X R6, R141, 0x1, R5, P0 ;  /* 0x000000018d067824 */ /* 0x002fe200000e0605 */
[----:B---3--:R-:W-:-:S04]  /*15f20*/  IADD3 R0, P0, R213, R250, RZ ;  /* 0x000000fad5007210 */ /* 0x008fc80007f1e0ff */
[----:B------:R1:W-:Y:S01]  /*15f30*/  STL [R1+0x13bc], R6 ;  /* 0x0013bc0601007387 */ /* 0x0003e20000100800 */
[----:B------:R-:W-:Y:S01]  /*15f40*/  SHF.R.S32.HI R153, RZ, 0x1f, R229 ;  /* 0x0000001fff997819 */ /* 0x000fe200000114e5 */
[----:B------:R-:W3:Y:S01]  /*15f50*/  LDC R213, c[0x0][0x238] ;  /* 0x00008e00ffd57b82 */ /* 0x000ee20000000800 */
[----:B------:R-:W-:Y:S01]  /*15f60*/  IMAD.X R7, R141, 0x1, R2, P6 ;  /* 0x000000018d077824 */ /* 0x000fe200030e0602 */
[----:B------:R0:W-:Y:S04]  /*15f70*/  STL [R1+0x13f8], R0 ;  /* 0x0013f80001007387 */ /* 0x0001e80000100800 */
[----:B------:R0:W-:Y:S01]  /*15f80*/  STL [R1+0x13c4], R7 ;  /* 0x0013c40701007387 */ /* 0x0001e20000100800 */
[----:B-1----:R-:W-:-:S03]  /*15f90*/  IADD3 R6, P6, R221, R3, RZ ;  /* 0x00000003dd067210 */ /* 0x002fc60007fde0ff */
[----:B------:R-:W4:Y:S01]  /*15fa0*/  LDL.LU R122, [R1+0x7c] ;  /* 0x00007c00017a7983 */ /* 0x000f220000300800 */
[----:B0-----:R-:W-:Y:S01]  /*15fb0*/  IMAD.X R0, R143, 0x1, R5, P5 ;  /* 0x000000018f007824 */ /* 0x001fe200028e0605 */
[----:B------:R-:W-:Y:S02]  /*15fc0*/  IADD3 R7, P5, R221, R250, RZ ;  /* 0x000000fadd077210 */ /* 0x000fe40007fbe0ff */
[----:B------:R0:W-:Y:S01]  /*15fd0*/  STL [R1+0x1400], R6 ;  /* 0x0014000601007387 */ /* 0x0001e20000100800 */
[----:B------:R-:W-:Y:S01]  /*15fe0*/  SHF.R.S32.HI R155, RZ, 0x1f, R237 ;  /* 0x0000001fff9b7819 */ /* 0x000fe200000114ed */
[----:B------:R-:W1:Y:S02]  /*15ff0*/  LDC R221, c[0x0][0x238] ;  /* 0x00008e00ffdd7b82 */ /* 0x000e640000000800 */
[----:B------:R0:W-:Y:S04]  /*16000*/  STL [R1+0x13cc], R0 ;  /* 0x0013cc0001007387 */ /* 0x0001e80000100800 */
[----:B------:R0:W-:Y:S02]  /*16010*/  STL [R1+0x1408], R7 ;  /* 0x0014080701007387 */ /* 0x0001e40000100800 */
[----:B0-----:R-:W-:Y:S01]  /*16020*/  IMAD.X R6, R143, 0x1, R2, P4 ;  /* 0x000000018f067824 */ /* 0x001fe200020e0602 */
[----:B------:R-:W-:-:S04]  /*16030*/  IADD3 R0, P4, R229, R3, RZ ;  /* 0x00000003e5007210 */ /* 0x000fc80007f9e0ff */
[----:B------:R0:W-:Y:S01]  /*16040*/  STL [R1+0x13d4], R6 ;  /* 0x0013d40601007387 */ /* 0x0001e20000100800 */
[----:B------:R-:W-:-:S03]  /*16050*/  IMAD.X R7, R146, 0x1, R5, P3 ;  /* 0x0000000192077824 */ /* 0x000fc600018e0605 */
[----:B------:R3:W-:Y:S04]  /*16060*/  STL [R1+0x1410], R0 ;  /* 0x0014100001007387 */ /* 0x0007e80000100800 */
[----:B------:R3:W-:Y:S01]  /*16070*/  STL [R1+0x13dc], R7 ;  /* 0x0013dc0701007387 */ /* 0x0007e20000100800 */
[----:B0-----:R-:W-:Y:S02]  /*16080*/  IADD3 R6, P3, R229, R250, RZ ;  /* 0x000000fae5067210 */ /* 0x001fe40007f7e0ff */
[----:B------:R-:W-:Y:S01]  /*16090*/  SHF.R.S32.HI R157, RZ, 0x1f, R245 ;  /* 0x0000001fff9d7819 */ /* 0x000fe200000114f5 */
[----:B------:R-:W0:Y:S01]  /*160a0*/  LDC R229, c[0x0][0x238] ;  /* 0x00008e00ffe57b82 */ /* 0x000e220000000800 */
[----:B---3--:R-:W-:Y:S01]  /*160b0*/  IMAD.X R0, R146, 0x1, R2, P2 ;  /* 0x0000000192007824 */ /* 0x008fe200010e0602 */
[----:B------:R3:W-:Y:S01]  /*160c0*/  STL [R1+0x1418], R6 ;  /* 0x0014180601007387 */ /* 0x0007e20000100800 */
[----:B------:R-:W-:-:S03]  /*160d0*/  IADD3 R7, P2, R237, R3, RZ ;  /* 0x00000003ed077210 */ /* 0x000fc60007f5e0ff */
[----:B------:R1:W-:Y:S04]  /*160e0*/  STL [R1+0x13e4], R0 ;  /* 0x0013e40001007387 */ /* 0x0003e80000100800 */
[----:B------:R1:W-:Y:S01]  /*160f0*/  STL [R1+0x1420], R7 ;  /* 0x0014200701007387 */ /* 0x0003e20000100800 */
[----:B---3--:R-:W-:-:S03]  /*16100*/  IMAD.X R6, R148, 0x1, R5, P1 ;  /* 0x0000000194067824 */ /* 0x008fc600008e0605 */
[----:B------:R-:W3:Y:S01]  /*16110*/  LDL.LU R126, [R1+0x80] ;  /* 0x00008000017e7983 */ /* 0x000ee20000300800 */
[----:B-1----:R-:W-:-:S03]  /*16120*/  IADD3 R0, P1, R237, R250, RZ ;  /* 0x000000faed007210 */ /* 0x002fc60007f3e0ff */
[----:B------:R1:W-:Y:S01]  /*16130*/  STL [R1+0x13ec], R6 ;  /* 0x0013ec0601007387 */ /* 0x0003e20000100800 */
[----:B------:R-:W-:Y:S01]  /*16140*/  SHF.R.S32.HI R162, RZ, 0x1f, R192 ;  /* 0x0000001fffa27819 */ /* 0x000fe200000114c0 */
[----:B------:R-:W-:Y:S01]  /*16150*/  IMAD.X R7, R151, 0x1, R5, P6 ;  /* 0x0000000197077824 */ /* 0x000fe200030e0605 */
[----:B------:R-:W-:Y:S01]  /*16160*/  SHF.R.S32.HI R163, RZ, 0x1f, R224 ;  /* 0x0000001fffa37819 */ /* 0x000fe200000114e0 */
[----:B------:R1:W-:Y:S01]  /*16170*/  STL [R1+0x1428], R0 ;  /* 0x0014280001007387 */ /* 0x0003e20000100800 */
[----:B------:R-:W-:Y:S01]  /*16180*/  SHF.R.S32.HI R168, RZ, 0x1f, R214 ;  /* 0x0000001fffa87819 */ /* 0x000fe200000114d6 */
[----:B------:R-:W0:Y:S01]  /*16190*/  LDC R237, c[0x0][0x238] ;  /* 0x00008e00ffed7b82 */ /* 0x000e220000000800 */
[----:B-1----:R-:W-:Y:S01]  /*161a0*/  IMAD.X R6, R148, 0x1, R2, P0 ;  /* 0x0000000194067824 */ /* 0x002fe200000e0602 */
[----:B------:R-:W-:-:S04]  /*161b0*/  IADD3 R0, P0, R245, R3, RZ ;  /* 0x00000003f5007210 */ /* 0x000fc80007f1e0ff */
[----:B------:R1:W-:Y:S04]  /*161c0*/  STL [R1+0x13f4], R6 ;  /* 0x0013f40601007387 */ /* 0x0003e80000100800 */
[----:B------:R1:W-:Y:S04]  /*161d0*/  STL [R1+0x1430], R0 ;  /* 0x0014300001007387 */ /* 0x0003e80000100800 */
[----:B------:R-:W-:Y:S01]  /*161e0*/  STL [R1+0x13fc], R7 ;  /* 0x0013fc0701007387 */ /* 0x000fe20000100800 */
[----:B-1----:R-:W-:Y:S02]  /*161f0*/  IADD3 R6, P6, R245, R250, RZ ;  /* 0x000000faf5067210 */ /* 0x002fe40007fde0ff */
[----:B------:R-:W-:Y:S01]  /*16200*/  SHF.R.S32.HI R170, RZ, 0x1f, R172 ;  /* 0x0000001fffaa7819 */ /* 0x000fe200000114ac */
[----:B------:R-:W1:Y:S01]  /*16210*/  LDC R245, c[0x0][0x238] ;  /* 0x00008e00fff57b82 */ /* 0x000e620000000800 */
[----:B------:R-:W-:Y:S01]  /*16220*/  IMAD.X R0, R151, 0x1, R2, P5 ;  /* 0x0000000197007824 */ /* 0x000fe200028e0602 */
[----:B------:R0:W-:Y:S04]  /*16230*/  STL [R1+0x1438], R6 ;  /* 0x0014380601007387 */ /* 0x0001e80000100800 */
[----:B------:R2:W-:Y:S01]  /*16240*/  STL [R1+0x1404], R0 ;  /* 0x0014040001007387 */ /* 0x0005e20000100800 */
[----:B0-----:R-:W-:Y:S01]  /*16250*/  IMAD.X R6, R153, 0x1, R5, P4 ;  /* 0x0000000199067824 */ /* 0x001fe200020e0605 */
[----:B--2---:R-:W-:-:S02]  /*16260*/  IADD3 R7, P5, R128, R3, RZ ;  /* 0x0000000380077210 */ /* 0x004fc40007fbe0ff */
[----:B------:R-:W-:-:S03]  /*16270*/  IADD3 R0, P4, R128, R250, RZ ;  /* 0x000000fa80007210 */ /* 0x000fc60007f9e0ff */
[----:B------:R0:W-:Y:S04]  /*16280*/  STL [R1+0x1440], R7 ;  /* 0x0014400701007387 */ /* 0x0001e80000100800 */
[----:B------:R-:W2:Y:S01]  /*16290*/  LDL.LU R118, [R1+0x84] ;  /* 0x0000840001767983 */ /* 0x000ea20000300800 */
[----:B0-----:R-:W-:-:S03]  /*162a0*/  IMAD.X R7, R153, 0x1, R2, P3 ;  /* 0x0000000199077824 */ /* 0x001fc600018e0602 */
[----:B------:R0:W-:Y:S04]  /*162b0*/  STL [R1+0x140c], R6 ;  /* 0x00140c0601007387 */ /* 0x0001e80000100800 */
[----:B------:R1:W-:Y:S04]  /*162c0*/  STL [R1+0x1448], R0 ;  /* 0x0014480001007387 */ /* 0x0003e80000100800 */
[----:B------:R1:W-:Y:S04]  /*162d0*/  STL [R1+0x1414], R7 ;  /* 0x0014140701007387 */ /* 0x0003e80000100800 */
[----:B------:R-:W2:Y:S01]  /*162e0*/  LDL.LU R128, [R1+0x88] ;  /* 0x0000880001807983 */ /* 0x000ea20000300800 */
[----:B0-----:R-:W-:Y:S01]  /*162f0*/  IADD3 R6, P3, R192, R3, RZ ;  /* 0x00000003c0067210 */ /* 0x001fe20007f7e0ff */
[----:B-1----:R-:W-:-:S04]  /*16300*/  IMAD.X R0, R155, 0x1, R5, P2 ;  /* 0x000000019b007824 */ /* 0x002fc800010e0605 */
[----:B------:R-:W-:Y:S01]  /*16310*/  STL [R1+0x1450], R6 ;  /* 0x0014500601007387 */ /* 0x000fe20000100800 */
[----:B------:R-:W-:Y:S02]  /*16320*/  IADD3 R7, P2, R192, R250, RZ ;  /* 0x000000fac0077210 */ /* 0x000fe40007f5e0ff */
[----:B------:R-:W-:Y:S01]  /*16330*/  SHF.R.S32.HI R172, RZ, 0x1f, R246 ;  /* 0x0000001fffac7819 */ /* 0x000fe200000114f6 */
[----:B------:R0:W-:Y:S01]  /*16340*/  STL [R1+0x141c], R0 ;  /* 0x00141c0001007387 */ /* 0x0001e20000100800 */
[----:B------:R-:W-:Y:S01]  /*16350*/  SHF.R.S32.HI R186, RZ, 0x1f, R222 ;  /* 0x0000001fffba7819 */ /* 0x000fe200000114de */
[----:B------:R-:W1:Y:S02]  /*16360*/  LDC R192, c[0x0][0x238] ;  /* 0x00008e00ffc07b82 */ /* 0x000e640000000800 */
[----:B------:R-:W-:Y:S04]  /*16370*/  STL [R1+0x1458], R7 ;  /* 0x0014580701007387 */ /* 0x000fe80000100800 */
[----:B------:R-:W2:Y:S01]  /*16380*/  LDL.LU R187, [R1+0x8c] ;  /* 0x00008c0001bb7983 */ /* 0x000ea20000300800 */
[----:B0-----:R-:W-:Y:S01]  /*16390*/  IMAD.X R0, R155, 0x1, R2, P1 ;  /* 0x000000019b007824 */ /* 0x001fe200008e0602 */
[----:B------:R-:W-:-:S04]  /*163a0*/  IADD3 R6, P1, R224, R3, RZ ;  /* 0x00000003e0067210 */ /* 0x000fc80007f3e0ff */
[----:B------:R0:W-:Y:S04]  /*163b0*/  STL [R1+0x1424], R0 ;  /* 0x0014240001007387 */ /* 0x0001e80000100800 */
[----:B------:R0:W-:Y:S02]  /*163c0*/  STL [R1+0x1460], R6 ;  /* 0x0014600601007387 */ /* 0x0001e40000100800 */
[C---:B0-----:R-:W-:Y:S01]  /*163d0*/  IMAD.X R0, R157.reuse, 0x1, R5, P0 ;  /* 0x000000019d007824 */ /* 0x041fe200000e0605 */
[----:B------:R-:W-:Y:S02]  /*163e0*/  IADD3 R7, P0, R224, R250, RZ ;  /* 0x000000fae0077210 */ /* 0x000fe40007f1e0ff */
[----:B------:R-:W-:Y:S01]  /*163f0*/  SHF.R.S32.HI R190, RZ, 0x1f, R230 ;  /* 0x0000001fffbe7819 */ /* 0x000fe200000114e6 */
[----:B------:R-:W-:Y:S01]  /*16400*/  IMAD.X R6, R157, 0x1, R2, P6 ;  /* 0x000000019d067824 */ /* 0x000fe200030e0602 */
[----:B------:R4:W-:Y:S01]  /*16410*/  STL [R1+0x142c], R0 ;  /* 0x00142c0001007387 */ /* 0x0009e20000100800 */
[----:B------:R-:W-:Y:S01]  /*16420*/  SHF.R.S32.HI R191, RZ, 0x1f, R234 ;  /* 0x0000001fffbf7819 */ /* 0x000fe200000114ea */
[----:B------:R-:W0:Y:S02]  /*16430*/  LDC R224, c[0x0][0x238] ;  /* 0x00008e00ffe07b82 */ /* 0x000e240000000800 */
[----:B------:R4:W-:Y:S04]  /*16440*/  STL [R1+0x1468], R7 ;  /* 0x0014680701007387 */ /* 0x0009e80000100800 */
[----:B------:R-:W2:Y:S01]  /*16450*/  LDL.LU R120, [R1+0x90] ;  /* 0x0000900001787983 */ /* 0x000ea20000300800 */
[----:B----4-:R-:W-:-:S03]  /*16460*/  IADD3 R0, P6, R122, R3, RZ ;  /* 0x000000037a007210 */ /* 0x010fc60007fde0ff */
[----:B------:R4:W-:Y:S01]  /*16470*/  STL [R1+0x1434], R6 ;  /* 0x0014340601007387 */ /* 0x0009e20000100800 */
[----:B------:R-:W-:-:S03]  /*16480*/  IMAD.X R7, R159, 0x1, R5, P5 ;  /* 0x000000019f077824 */ /* 0x000fc600028e0605 */
[----:B------:R1:W-:Y:S04]  /*16490*/  STL [R1+0x1470], R0 ;  /* 0x0014700001007387 */ /* 0x0003e80000100800 */
[----:B------:R-:W-:Y:S01]  /*164a0*/  STL [R1+0x143c], R7 ;  /* 0x00143c0701007387 */ /* 0x000fe20000100800 */
[----:B----4-:R-:W-:Y:S01]  /*164b0*/  IMAD.X R6, R159, 0x1, R2, P4 ;  /* 0x000000019f067824 */ /* 0x010fe200020e0602 */
[-C--:B-1----:R-:W-:Y:S02]  /*164c0*/  IADD3 R0, P5, R122, R250.reuse, RZ ;  /* 0x000000fa7a007210 */ /* 0x082fe40007fbe0ff */
[----:B------:R-:W4:Y:S04]  /*164d0*/  LDL.LU R122, [R1+0x94] ;  /* 0x00009400017a7983 */ /* 0x000f280000300800 */
[----:B------:R1:W-:Y:S04]  /*164e0*/  STL [R1+0x1478], R0 ;  /* 0x0014780001007387 */ /* 0x0003e80000100800 */
[----:B------:R0:W-:Y:S01]  /*164f0*/  STL [R1+0x1444], R6 ;  /* 0x0014440601007387 */ /* 0x0001e20000100800 */
[----:B-1----:R-:W-:Y:S01]  /*16500*/  IADD3 R0, P4, R214, R3, RZ ;  /* 0x00000003d6007210 */ /* 0x002fe20007f9e0ff */
[----:B0-----:R-:W-:Y:S01]  /*16510*/  IMAD.X R6, R162, 0x1, R5, P3 ;  /* 0x00000001a2067824 */ /* 0x001fe200018e0605 */
[----:B------:R-:W-:-:S03]  /*16520*/  IADD3 R7, P3, R214, R250, RZ ;  /* 0x000000fad6077210 */ /* 0x000fc60007f7e0ff */
[----:B------:R0:W-:Y:S01]  /*16530*/  STL [R1+0x1480], R0 ;  /* 0x0014800001007387 */ /* 0x0001e20000100800 */
[----:B------:R-:W-:Y:S01]  /*16540*/  SHF.R.S32.HI R193, RZ, 0x1f, R196 ;  /* 0x0000001fffc17819 */ /* 0x000fe200000114c4 */
[----:B------:R-:W1:Y:S02]  /*16550*/  LDC R214, c[0x0][0x238] ;  /* 0x00008e00ffd67b82 */ /* 0x000e640000000800 */
[----:B------:R3:W-:Y:S04]  /*16560*/  STL [R1+0x144c], R6 ;  /* 0x00144c0601007387 */ /* 0x0007e80000100800 */
[----:B------:R3:W-:Y:S01]  /*16570*/  STL [R1+0x1488], R7 ;  /* 0x0014880701007387 */ /* 0x0007e20000100800 */
[----:B0-----:R-:W-:Y:S01]  /*16580*/  IMAD.X R0, R162, 0x1, R2, P2 ;  /* 0x00000001a2007824 */ /* 0x001fe200010e0602 */
[----:B---3--:R-:W-:-:S04]  /*16590*/  IADD3 R6, P2, R126, R3, RZ ;  /* 0x000000037e067210 */ /* 0x008fc80007f5e0ff */
[----:B------:R0:W-:Y:S01]  /*165a0*/  STL [R1+0x1454], R0 ;  /* 0x0014540001007387 */ /* 0x0001e20000100800 */
[----:B------:R-:W-:-:S03]  /*165b0*/  IMAD.X R7, R163, 0x1, R5, P1 ;  /* 0x00000001a3077824 */ /* 0x000fc600008e0605 */
[----:B------:R3:W-:Y:S04]  /*165c0*/  STL [R1+0x1490], R6 ;  /* 0x0014900601007387 */ /* 0x0007e80000100800 */
[----:B------:R-:W-:Y:S01]  /*165d0*/  STL [R1+0x145c], R7 ;  /* 0x00145c0701007387 */ /* 0x000fe20000100800 */
[----:B0-----:R-:W-:-:S03]  /*165e0*/  IADD3 R0, P1, R126, R250, RZ ;  /* 0x000000fa7e007210 */ /* 0x001fc60007f3e0ff */
[----:B------:R-:W4:Y:S01]  /*165f0*/  LDL.LU R126, [R1+0x98] ;  /* 0x00009800017e7983 */ /* 0x000f220000300800 */
[----:B---3--:R-:W-:-:S03]  /*16600*/  IMAD.X R6, R163, 0x1, R2, P0 ;  /* 0x00000001a3067824 */ /* 0x008fc600000e0602 */
[----:B------:R0:W-:Y:S04]  /*16610*/  STL [R1+0x1498], R0 ;  /* 0x0014980001007387 */ /* 0x0001e80000100800 */
[----:B------:R3:W-:Y:S01]  /*16620*/  STL [R1+0x1464], R6 ;  /* 0x0014640601007387 */ /* 0x0007e20000100800 */
[C---:B0-----:R-:W-:Y:S01]  /*16630*/  IADD3 R0, P0, R246.reuse, R3, RZ ;  /* 0x00000003f6007210 */ /* 0x041fe20007f1e0ff */
[----:B---3--:R-:W-:Y:S01]  /*16640*/  IMAD.X R6, R165, 0x1, R5, P6 ;  /* 0x00000001a5067824 */ /* 0x008fe200030e0605 */
[----:B------:R-:W-:-:S03]  /*16650*/  IADD3 R7, P6, R246, R250, RZ ;  /* 0x000000faf6077210 */ /* 0x000fc60007fde0ff */
[----:B------:R0:W-:Y:S01]  /*16660*/  STL [R1+0x14a0], R0 ;  /* 0x0014a00001007387 */ /* 0x0001e20000100800 */
[----:B------:R-:W-:Y:S01]  /*16670*/  SHF.R.S32.HI R195, RZ, 0x1f, R218 ;  /* 0x0000001fffc37819 */ /* 0x000fe200000114da */
[----:B------:R-:W3:Y:S02]  /*16680*/  LDC R246, c[0x0][0x238] ;  /* 0x00008e00fff67b82 */ /* 0x000ee40000000800 */
[----:B------:R-:W-:Y:S04]  /*16690*/  STL [R1+0x146c], R6 ;  /* 0x00146c0601007387 */ /* 0x000fe80000100800 */
[----:B------:R1:W-:Y:S01]  /*166a0*/  STL [R1+0x14a8], R7 ;  /* 0x0014a80701007387 */ /* 0x0003e20000100800 */
[----:B0-----:R-:W-:-:S05]  /*166b0*/  IMAD.X R0, R165, 0x1, R2, P5 ;  /* 0x00000001a5007824 */ /* 0x001fca00028e0602 */
[----:B------:R0:W-:Y:S01]  /*166c0*/  STL [R1+0x1474], R0 ;  /* 0x0014740001007387 */ /* 0x0001e20000100800 */
[----:B-1----:R-:W-:Y:S01]  /*166d0*/  IMAD.X R7, R168, 0x1, R5, P4 ;  /* 0x00000001a8077824 */ /* 0x002fe200020e0605 */
[C---:B--2---:R-:W-:Y:S02]  /*166e0*/  IADD3 R6, P5, R118.reuse, R3, RZ ;  /* 0x0000000376067210 */ /* 0x044fe40007fbe0ff */
        /* <DEDUP_REMOVED lines=16> */
[----:B-1----:R-:W-:-:S04]  /*167f0*/  IMAD.X R6, R172, 0x1, R5, P0 ;  /* 0x00000001ac067824 */ /* 0x002fc800000e0605 */
[----:B------:R0:W-:Y:S04]  /*16800*/  STL [R1+0x14d0], R0 ;  /* 0x0014d00001007387 */ /* 0x0001e80000100800 */
[----:B------:R1:W-:Y:S01]  /*16810*/  STL [R1+0x149c], R6 ;  /* 0x00149c0601007387 */ /* 0x0003e20000100800 */
[----:B0-----:R-:W-:Y:S01]  /*16820*/  IADD3 R0, P0, R187, R250, RZ ;  /* 0x000000fabb007210 */ /* 0x001fe20007f1e0ff */
[----:B-1----:R-:W-:-:S04]  /*16830*/  IMAD.X R6, R172, 0x1, R2, P6 ;  /* 0x00000001ac067824 */ /* 0x002fc800030e0602 */
[----:B------:R0:W-:Y:S01]  /*16840*/  STL [R1+0x14d8], R0 ;  /* 0x0014d80001007387 */ /* 0x0001e20000100800 */
[----:B------:R-:W-:-:S03]  /*16850*/  IADD3 R7, P6, R120, R3, RZ ;  /* 0x0000000378077210 */ /* 0x000fc60007fde0ff */
[----:B------:R1:W-:Y:S04]  /*16860*/  STL [R1+0x14a4], R6 ;  /* 0x0014a40601007387 */ /* 0x0003e80000100800 */
[----:B------:R3:W-:Y:S01]  /*16870*/  STL [R1+0x14e0], R7 ;  /* 0x0014e00701007387 */ /* 0x0007e20000100800 */
[----:B0-----:R-:W-:Y:S01]  /*16880*/  IMAD.X R0, R175, 0x1, R5, P5 ;  /* 0x00000001af007824 */ /* 0x001fe200028e0605 */
[----:B-1----:R-:W-:-:S04]  /*16890*/  IADD3 R6, P5, R120, R250, RZ ;  /* 0x000000fa78067210 */ /* 0x002fc80007fbe0ff */
[----:B------:R4:W-:Y:S01]  /*168a0*/  STL [R1+0x14ac], R0 ;  /* 0x0014ac0001007387 */ /* 0x0009e20000100800 */
[----:B---3--:R-:W-:-:S03]  /*168b0*/  IMAD.X R7, R175, 0x1, R2, P4 ;  /* 0x00000001af077824 */ /* 0x008fc600020e0602 */
[----:B------:R0:W-:Y:S01]  /*168c0*/  STL [R1+0x14e8], R6 ;  /* 0x0014e80601007387 */ /* 0x0001e20000100800 */
[----:B------:R-:W-:Y:S01]  /*168d0*/  SHF.R.S32.HI R196, RZ, 0x1f, R198 ;  /* 0x0000001fffc47819 */ /* 0x000fe200000114c6 */
[----:B------:R-:W1:Y:S02]  /*168e0*/  LDC R175, c[0x0][0x238] ;  /* 0x00008e00ffaf7b82 */ /* 0x000e640000000800 */
[----:B------:R3:W-:Y:S01]  /*168f0*/  STL [R1+0x14b4], R7 ;  /* 0x0014b40701007387 */ /* 0x0007e20000100800 */
[----:B----4-:R-:W-:Y:S01]  /*16900*/  IADD3 R0, P4, R122, R3, RZ ;  /* 0x000000037a007210 */ /* 0x010fe20007f9e0ff */
[----:B0-----:R-:W-:-:S04]  /*16910*/  IMAD.X R6, R177, 0x1, R5, P3 ;  /* 0x00000001b1067824 */ /* 0x001fc800018e0605 */
[----:B------:R0:W-:Y:S01]  /*16920*/  STL [R1+0x14f0], R0 ;  /* 0x0014f00001007387 */ /* 0x0001e20000100800 */
[----:B---3--:R-:W-:-:S03]  /*16930*/  IADD3 R7, P3, R122, R250, RZ ;  /* 0x000000fa7a077210 */ /* 0x008fc60007f7e0ff */
[----:B------:R3:W-:Y:S04]  /*16940*/  STL [R1+0x14bc], R6 ;  /* 0x0014bc0601007387 */ /* 0x0007e80000100800 */
[----:B------:R4:W-:Y:S01]  /*16950*/  STL [R1+0x14f8], R7 ;  /* 0x0014f80701007387 */ /* 0x0009e20000100800 */
[----:B0-----:R-:W-:Y:S01]  /*16960*/  IMAD.X R0, R177, 0x1, R2, P2 ;  /* 0x00000001b1007824 */ /* 0x001fe200010e0602 */
[----:B------:R-:W-:Y:S01]  /*16970*/  SHF.R.S32.HI R207, RZ, 0x1f, R207 ;  /* 0x0000001fffcf7819 */ /* 0x000fe200000114cf */
[----:B------:R-:W0:Y:S01]  /*16980*/  LDC R177, c[0x0][0x238] ;  /* 0x00008e00ffb17b82 */ /* 0x000e220000000800 */
[----:B---3--:R-:W-:Y:S02]  /*16990*/  IADD3 R6, P2, R222, R3, RZ ;  /* 0x00000003de067210 */ /* 0x008fe40007f5e0ff */
[----:B------:R3:W-:Y:S01]  /*169a0*/  STL [R1+0x14c4], R0 ;  /* 0x0014c40001007387 */ /* 0x0007e20000100800 */
[----:B----4-:R-:W-:-:S03]  /*169b0*/  IMAD.X R7, R179, 0x1, R5, P1 ;  /* 0x00000001b3077824 */ /* 0x010fc600008e0605 */
[----:B------:R4:W-:Y:S04]  /*169c0*/  STL [R1+0x1500], R6 ;  /* 0x0015000601007387 */ /* 0x0009e80000100800 */
[----:B------:R1:W-:Y:S01]  /*169d0*/  STL [R1+0x14cc], R7 ;  /* 0x0014cc0701007387 */ /* 0x0003e20000100800 */
[----:B---3--:R-:W-:-:S03]  /*169e0*/  IADD3 R0, P1, R222, R250, RZ ;  /* 0x000000fade007210 */ /* 0x008fc60007f3e0ff */
[----:B------:R-:W3:Y:S01]  /*169f0*/  LDL.LU R122, [R1+0xa0] ;  /* 0x0000a000017a7983 */ /* 0x000ee20000300800 */
[----:B------:R-:W-:Y:S01]  /*16a00*/  SHF.R.S32.HI R208, RZ, 0x1f, R208 ;  /* 0x0000001fffd07819 */ /* 0x000fe200000114d0 */
[----:B----4-:R-:W-:Y:S01]  /*16a10*/  IMAD.X R6, R179, 0x1, R2, P0 ;  /* 0x00000001b3067824 */ /* 0x010fe200000e0602 */
[----:B------:R-:W-:Y:S01]  /*16a20*/  SHF.R.S32.HI R209, RZ, 0x1f, R209 ;  /* 0x0000001fffd17819 */ /* 0x000fe200000114d1 */
[----:B------:R4:W-:Y:S01]  /*16a30*/  STL [R1+0x1508], R0 ;  /* 0x0015080001007387 */ /* 0x0009e20000100800 */
[----:B------:R-:W-:Y:S01]  /*16a40*/  SHF.R.S32.HI R210, RZ, 0x1f, R210 ;  /* 0x0000001fffd27819 */ /* 0x000fe200000114d2 */
[----:B-1----:R-:W-:Y:S01]  /*16a50*/  IMAD.X R7, R182, 0x1, R5, P6 ;  /* 0x00000001b6077824 */ /* 0x002fe200030e0605 */
[----:B------:R-:W-:Y:S01]  /*16a60*/  SHF.R.S32.HI R211, RZ, 0x1f, R211 ;  /* 0x0000001fffd37819 */ /* 0x000fe200000114d3 */
[----:B------:R1:W-:Y:S01]  /*16a70*/  STL [R1+0x14d4], R6 ;  /* 0x0014d40601007387 */ /* 0x0003e20000100800 */
[----:B------:R-:W-:Y:S01]  /*16a80*/  SHF.R.S32.HI R212, RZ, 0x1f, R212 ;  /* 0x0000001fffd47819 */ /* 0x000fe200000114d4 */
[----:B------:R-:W0:Y:S01]  /*16a90*/  LDC R179, c[0x0][0x238] ;  /* 0x00008e00ffb37b82 */ /* 0x000e220000000800 */
[----:B----4-:R-:W-:-:S02]  /*16aa0*/  IADD3 R0, P0, R126, R3, RZ ;  /* 0x000000037e007210 */ /* 0x010fc40007f1e0ff */
[----:B-1----:R-:W-:-:S03]  /*16ab0*/  IADD3 R6, P6, R126, R250, RZ ;  /* 0x000000fa7e067210 */ /* 0x002fc60007fde0ff */
[----:B------:R1:W-:Y:S01]  /*16ac0*/  STL [R1+0x1510], R0 ;  /* 0x0015100001007387 */ /* 0x0003e20000100800 */
[----:B------:R-:W-:Y:S01]  /*16ad0*/  SHF.R.S32.HI R215, RZ, 0x1f, R215 ;  /* 0x0000001fffd77819 */ /* 0x000fe200000114d7 */
[----:B------:R-:W4:Y:S02]  /*16ae0*/  LDC R222, c[0x0][0x238] ;  /* 0x00008e00ffde7b82 */ /* 0x000f240000000800 */
[----:B------:R1:W-:Y:S04]  /*16af0*/  STL [R1+0x14dc], R7 ;  /* 0x0014dc0701007387 */ /* 0x0003e80000100800 */
[----:B------:R-:W4:Y:S01]  /*16b00*/  LDL.LU R126, [R1+0xa4] ;  /* 0x0000a400017e7983 */ /* 0x000f220000300800 */
[----:B-1----:R-:W-:-:S03]  /*16b10*/  IMAD.X R0, R182, 0x1, R2, P5 ;  /* 0x00000001b6007824 */ /* 0x002fc600028e0602 */
[----:B------:R-:W-:Y:S01]  /*16b20*/  STL [R1+0x1518], R6 ;  /* 0x0015180601007387 */ /* 0x000fe20000100800 */
[----:B------:R-:W-:Y:S01]  /*16b30*/  SHF.R.S32.HI R216, RZ, 0x1f, R216 ;  /* 0x0000001fffd87819 */ /* 0x000fe200000114d8 */
[----:B------:R-:W1:Y:S01]  /*16b40*/  LDC R182, c[0x0][0x238] ;  /* 0x00008e00ffb67b82 */ /* 0x000e620000000800 */
[----:B------:R-:W-:Y:S01]  /*16b50*/  IADD3 R7, P5, R230, R3, RZ ;  /* 0x00000003e6077210 */ /* 0x000fe20007fbe0ff */
        /* <DEDUP_REMOVED lines=10> */
[----:B------:R-:W-:Y:S01]  /*16c00*/  IADD3 R7, P3, R234, R3, RZ ;  /* 0x00000003ea077210 */ /* 0x000fe20007f7e0ff */
[----:B------:R-:W1:Y:S01]  /*16c10*/  LDC R184, c[0x0][0x238] ;  /* 0x00008e00ffb87b82 */ /* 0x000e620000000800 */
[----:B------:R-:W-:-:S02]  /*16c20*/  IMAD.X R6, R186, 0x1, R5, P2 ;  /* 0x00000001ba067824 */ /* 0x000fc400010e0605 */
[----:B------:R0:W-:Y:S04]  /*16c30*/  STL [R1+0x14f4], R0 ;  /* 0x0014f40001007387 */ /* 0x0001e80000100800 */
[----:B------:R0:W-:Y:S04]  /*16c40*/  STL [R1+0x1530], R7 ;  /* 0x0015300701007387 */ /* 0x0001e80000100800 */
[----:B------:R-:W4:Y:S01]  /*16c50*/  LDL.LU R118, [R1+0xac] ;  /* 0x0000ac0001767983 */ /* 0x000f220000300800 */
[----:B0-----:R-:W-:-:S03]  /*16c60*/  IADD3 R0, P2, R234, R250, RZ ;  /* 0x000000faea007210 */ /* 0x001fc60007f5e0ff */
[----:B------:R0:W-:Y:S01]  /*16c70*/  STL [R1+0x14fc], R6 ;  /* 0x0014fc0601007387 */ /* 0x0001e20000100800 */
[----:B------:R-:W-:Y:S01]  /*16c80*/  SHF.R.S32.HI R220, RZ, 0x1f, R225 ;  /* 0x0000001fffdc7819 */ /* 0x000fe200000114e1 */
[----:B------:R-:W-:Y:S01]  /*16c90*/  IMAD.X R7, R188, 0x1, R5, P0 ;  /* 0x00000001bc077824 */ /* 0x000fe200000e0605 */
[----:B------:R-:W-:Y:S01]  /*16ca0*/  SHF.R.S32.HI R223, RZ, 0x1f, R217 ;  /* 0x0000001fffdf7819 */ /* 0x000fe200000114d9 */
[----:B------:R2:W-:Y:S01]  /*16cb0*/  STL [R1+0x1538], R0 ;  /* 0x0015380001007387 */ /* 0x0005e20000100800 */
[----:B------:R-:W-:Y:S01]  /*16cc0*/  SHF.R.S32.HI R227, RZ, 0x1f, R249 ;  /* 0x0000001fffe37819 */ /* 0x000fe200000114f9 */
[----:B------:R-:W1:Y:S01]  /*16cd0*/  LDC R234, c[0x0][0x238] ;  /* 0x00008e00ffea7b82 */ /* 0x000e620000000800 */
[----:B0-----:R-:W-:Y:S01]  /*16ce0*/  IMAD.X R6, R186, 0x1, R2, P1 ;  /* 0x00000001ba067824 */ /* 0x001fe200008e0602 */
[----:B------:R-:W-:Y:S02]  /*16cf0*/  SHF.R.S32.HI R225, RZ, 0x1f, R233 ;  /* 0x0000001fffe17819 */ /* 0x000fe400000114e9 */
[----:B------:R-:W-:-:S04]  /*16d00*/  SHF.R.S32.HI R228, RZ, 0x1f, R228 ;  /* 0x0000001fffe47819 */ /* 0x000fc800000114e4 */
[----:B------:R-:W0:Y:S01]  /*16d10*/  LDC R186, c[0x0][0x238] ;  /* 0x00008e00ffba7b82 */ /* 0x000e220000000800 */
[----:B------:R2:W-:Y:S02]  /*16d20*/  STL [R1+0x1504], R6 ;  /* 0x0015040601007387 */ /* 0x0005e40000100800 */
[C---:B--2---:R-:W-:Y:S02]  /*16d30*/  IADD3 R0, P1, R128.reuse, R3, RZ ;  /* 0x0000000380007210 */ /* 0x044fe40007f3e0ff */
[----:B------:R-:W-:-:S03]  /*16d40*/  IADD3 R6, P0, R128, R250, RZ ;  /* 0x000000fa80067210 */ /* 0x000fc60007f1e0ff */
[----:B------:R2:W-:Y:S04]  /*16d50*/  STL [R1+0x1540], R0 ;  /* 0x0015400001007387 */ /* 0x0005e80000100800 */
[----:B------:R1:W-:Y:S04]  /*16d60*/  STL [R1+0x150c], R7 ;  /* 0x00150c0701007387 */ /* 0x0003e80000100800 */
[----:B------:R-:W4:Y:S01]  /*16d70*/  LDL.LU R187, [R1+0xb0] ;  /* 0x0000b00001bb7983 */ /* 0x000f220000300800 */
[----:B--2---:R-:W-:-:S03]  /*16d80*/  IMAD.X R0, R188, 0x1, R2, P6 ;  /* 0x00000001bc007824 */ /* 0x004fc600030e0602 */
[----:B------:R2:W-:Y:S01]  /*16d90*/  STL [R1+0x1548], R6 ;  /* 0x0015480601007387 */ /* 0x0005e20000100800 */
[----:B------:R-:W-:Y:S01]  /*16da0*/  SHF.R.S32.HI R231, RZ, 0x1f, R236 ;  /* 0x0000001fffe77819 */ /* 0x000fe200000114ec */
[----:B-1----:R-:W-:Y:S01]  /*16db0*/  IMAD.X R7, R190, 0x1, R5, P5 ;  /* 0x00000001be077824 */ /* 0x002fe200028e0605 */
[----:B------:R-:W-:Y:S01]  /*16dc0*/  SHF.R.S32.HI R232, RZ, 0x1f, R232 ;  /* 0x0000001fffe87819 */ /* 0x000fe200000114e8 */
[----:B------:R1:W-:Y:S01]  /*16dd0*/  STL [R1+0x1514], R0 ;  /* 0x0015140001007387 */ /* 0x0003e20000100800 */
[----:B------:R-:W-:Y:S01]  /*16de0*/  SHF.R.S32.HI R235, RZ, 0x1f, R235 ;  /* 0x0000001fffeb7819 */ /* 0x000fe200000114eb */
[----:B------:R-:W0:Y:S01]  /*16df0*/  LDC R188, c[0x0][0x238] ;  /* 0x00008e00ffbc7b82 */ /* 0x000e220000000800 */
[----:B--2---:R-:W-:-:S05]  /*16e00*/  IADD3 R6, P6, R218, R3, RZ ;  /* 0x00000003da067210 */ /* 0x004fca0007fde0ff */
[----:B------:R2:W-:Y:S04]  /*16e10*/  STL [R1+0x1550], R6 ;  /* 0x0015500601007387 */ /* 0x0005e80000100800 */
[----:B------:R2:W-:Y:S04]  /*16e20*/  STL [R1+0x151c], R7 ;  /* 0x00151c0701007387 */ /* 0x0005e80000100800 */
[----:B------:R-:W4:Y:S01]  /*16e30*/  LDL.LU R128, [R1+0xb4] ;  /* 0x0000b40001807983 */ /* 0x000f220000300800 */
[----:B-1----:R-:W-:Y:S01]  /*16e40*/  IADD3 R0, P5, R218, R250, RZ ;  /* 0x000000fada007210 */ /* 0x002fe20007fbe0ff */
[----:B--2---:R-:W-:Y:S01]  /*16e50*/  IMAD.X R6, R190, 0x1, R2, P4 ;  /* 0x00000001be067824 */ /* 0x004fe200020e0602 */
[----:B------:R-:W-:Y:S01]  /*16e60*/  SHF.R.S32.HI R238, RZ, 0x1f, R238 ;  /* 0x0000001fffee7819 */ /* 0x000fe200000114ee */
[----:B------:R-:W1:Y:S02]  /*16e70*/  LDC R190, c[0x0][0x238] ;  /* 0x00008e00ffbe7b82 */ /* 0x000e640000000800 */
[----:B------:R2:W-:Y:S01]  /*16e80*/  STL [R1+0x1558], R0 ;  /* 0x0015580001007387 */ /* 0x0005e20000100800 */
[----:B------:R-:W-:-:S03]  /*16e90*/  IMAD.X R7, R191, 0x1, R5, P3 ;  /* 0x00000001bf077824 */ /* 0x000fc600018e0605 */
[----:B------:R2:W-:Y:S01]  /*16ea0*/  STL [R1+0x1524], R6 ;  /* 0x0015240601007387 */ /* 0x0005e20000100800 */
[----:B------:R-:W-:Y:S01]  /*16eb0*/  SHF.R.S32.HI R239, RZ, 0x1f, R239 ;  /* 0x0000001fffef7819 */ /* 0x000fe200000114ef */
[----:B------:R-:W1:Y:S01]  /*16ec0*/  LDC R218, c[0x0][0x238] ;  /* 0x00008e00ffda7b82 */ /* 0x000e620000000800 */
[C---:B--2---:R-:W-:Y:S02]  /*16ed0*/  IADD3 R0, P4, R198.reuse, R3, RZ ;  /* 0x00000003c6007210 */ /* 0x044fe40007f9e0ff */
[----:B------:R-:W-:-:S03]  /*16ee0*/  IADD3 R6, P3, R198, R250, RZ ;  /* 0x000000fac6067210 */ /* 0x000fc60007f7e0ff */
[----:B------:R2:W-:Y:S01]  /*16ef0*/  STL [R1+0x1560], R0 ;  /* 0x0015600001007387 */ /* 0x0005e20000100800 */
[----:B------:R-:W-:Y:S01]  /*16f00*/  SHF.R.S32.HI R243, RZ, 0x1f, R243 ;  /* 0x0000001ffff37819 */ /* 0x000fe200000114f3 */
[----:B------:R-:W1:Y:S02]  /*16f10*/  LDC R198, c[0x0][0x238] ;  /* 0x00008e00ffc67b82 */ /* 0x000e640000000800 */
[----:B------:R0:W-:Y:S04]  /*16f20*/  STL [R1+0x152c], R7 ;  /* 0x00152c0701007387 */ /* 0x0001e80000100800 */
[----:B------:R-:W4:Y:S01]  /*16f30*/  LDL.LU R120, [R1+0xb8] ;  /* 0x0000b80001787983 */ /* 0x000f220000300800 */
[----:B--2---:R-:W-:-:S03]  /*16f40*/  IMAD.X R0, R191, 0x1, R2, P2 ;  /* 0x00000001bf007824 */ /* 0x004fc600010e0602 */
[----:B------:R3:W-:Y:S01]  /*16f50*/  STL [R1+0x1568], R6 ;  /* 0x0015680601007387 */ /* 0x0007e20000100800 */
[----:B------:R-:W-:Y:S01]  /*16f60*/  SHF.R.S32.HI R244, RZ, 0x1f, R244 ;  /* 0x0000001ffff47819 */ /* 0x000fe200000114f4 */
[----:B0-----:R-:W-:Y:S01]  /*16f70*/  IMAD.X R7, R193, 0x1, R5, P1 ;  /* 0x00000001c1077824 */ /* 0x001fe200008e0605 */
[----:B------:R-:W-:Y:S01]  /*16f80*/  SHF.R.S32.HI R247, RZ, 0x1f, R247 ;  /* 0x0000001ffff77819 */ /* 0x000fe200000114f7 */
[----:B------:R0:W-:Y:S01]  /*16f90*/  STL [R1+0x1534], R0 ;  /* 0x0015340001007387 */ /* 0x0001e20000100800 */
[----:B------:R-:W-:Y:S01]  /*16fa0*/  SHF.R.S32.HI R248, RZ, 0x1f, R248 ;  /* 0x0000001ffff87819 */ /* 0x000fe200000114f8 */
[----:B------:R-:W2:Y:S01]  /*16fb0*/  LDC R191, c[0x0][0x238] ;  /* 0x00008e00ffbf7b82 */ /* 0x000ea20000000800 */
[C---:B---3--:R-:W-:Y:S02]  /*16fc0*/  IADD3 R6, P2, R122.reuse, R3, RZ ;  /* 0x000000037a067210 */ /* 0x048fe40007f5e0ff */
[----:B0-----:R-:W-:-:S03]  /*16fd0*/  IADD3 R0, P1, R122, R250, RZ ;  /* 0x000000fa7a007210 */ /* 0x001fc60007f3e0ff */
[----:B------:R0:W-:Y:S04]  /*16fe0*/  STL [R1+0x1570], R6 ;  /* 0x0015700601007387 */ /* 0x0001e80000100800 */
[----:B------:R-:W-:Y:S04]  /*16ff0*/  STL [R1+0x153c], R7 ;  /* 0x00153c0701007387 */ /* 0x000fe80000100800 */
[----:B------:R-:W3:Y:S01]  /*17000*/  LDL.LU R122, [R1+0xbc] ;  /* 0x0000bc00017a7983 */ /* 0x000ee20000300800 */
[----:B0-----:R-:W-:-:S03]  /*17010*/  IMAD.X R6, R193, 0x1, R2, P0 ;  /* 0x00000001c1067824 */ /* 0x001fc600000e0602 */
[----:B------:R4:W-:Y:S01]  /*17020*/  STL [R1+0x1578], R0 ;  /* 0x0015780001007387 */ /* 0x0009e20000100800 */
[----:B------:R-:W0:Y:S03]  /*17030*/  LDC R193, c[0x0][0x238] ;  /* 0x00008e00ffc17b82 */ /* 0x000e260000000800 */
[----:B------:R1:W-:Y:S01]  /*17040*/  STL [R1+0x1544], R6 ;  /* 0x0015440601007387 */ /* 0x0003e20000100800 */
[C---:B----4-:R-:W-:Y:S01]  /*17050*/  IADD3 R0, P0, R126.reuse, R3, RZ ;  /* 0x000000037e007210 */ /* 0x050fe20007f1e0ff */
[----:B-1----:R-:W-:Y:S01]  /*17060*/  IMAD.X R6, R195, 0x1, R5, P6 ;  /* 0x00000001c3067824 */ /* 0x002fe200030e0605 */
[----:B------:R-:W-:-:S03]  /*17070*/  IADD3 R7, P6, R126, R250, RZ ;  /* 0x000000fa7e077210 */ /* 0x000fc60007fde0ff */
[----:B------:R1:W-:Y:S04]  /*17080*/  STL [R1+0x1580], R0 ;  /* 0x0015800001007387 */ /* 0x0003e80000100800 */
[----:B------:R4:W-:Y:S04]  /*17090*/  STL [R1+0x154c], R6 ;  /* 0x00154c0601007387 */ /* 0x0009e80000100800 */
[----:B------:R-:W-:Y:S01]  /*170a0*/  STL [R1+0x1588], R7 ;  /* 0x0015880701007387 */ /* 0x000fe20000100800 */
[----:B-1----:R-:W-:-:S03]  /*170b0*/  IMAD.X R0, R195, 0x1, R2, P5 ;  /* 0x00000001c3007824 */ /* 0x002fc600028e0602 */
[----:B------:R-:W2:Y:S01]  /*170c0*/  LDL.LU R126, [R1+0xc0] ;  /* 0x0000c000017e7983 */ /* 0x000ea20000300800 */
[----:B------:R-:W1:Y:S01]  /*170d0*/  LDC R195, c[0x0][0x238] ;  /* 0x00008e00ffc37b82 */ /* 0x000e620000000800 */
[C---:B----4-:R-:W-:Y:S02]  /*170e0*/  IADD3 R6, P5, R185.reuse, R3, RZ ;  /* 0x00000003b9067210 */ /* 0x050fe40007fbe0ff */
[----:B------:R4:W-:Y:S04]  /*170f0*/  STL [R1+0x1554], R0 ;  /* 0x0015540001007387 */ /* 0x0009e80000100800 */
[----:B------:R0:W-:Y:S01]  /*17100*/  STL [R1+0x1590], R6 ;  /* 0x0015900601007387 */ /* 0x0001e20000100800 */
[C---:B----4-:R-:W-:Y:S01]  /*17110*/  IMAD.X R0, R196.reuse, 0x1, R5, P4 ;  /* 0x00000001c4007824 */ /* 0x050fe200020e0605 */
[----:B------:R-:W-:Y:S01]  /*17120*/  IADD3 R7, P4, R185, R250, RZ ;  /* 0x000000fab9077210 */ /* 0x000fe20007f9e0ff */
[----:B0-----:R-:W-:-:S03]  /*17130*/  IMAD.X R6, R196, 0x1, R2, P3 ;  /* 0x00000001c4067824 */ /* 0x001fc600018e0602 */
[----:B------:R0:W-:Y:S01]  /*17140*/  STL [R1+0x155c], R0 ;  /* 0x00155c0001007387 */ /* 0x0001e20000100800 */
[----:B------:R-:W4:Y:S03]  /*17150*/  LDC R196, c[0x0][0x238] ;  /* 0x00008e00ffc47b82 */ /* 0x000f260000000800 */
[----:B------:R0:W-:Y:S04]  /*17160*/  STL [R1+0x1598], R7 ;  /* 0x0015980701007387 */ /* 0x0001e80000100800 */
[----:B------:R-:W4:Y:S01]  /*17170*/  LDL.LU R114, [R1+0xc4] ;  /* 0x0000c40001727983 */ /* 0x000f220000300800 */
[----:B0-----:R-:W-:Y:S01]  /*17180*/  IADD3 R0, P3, R118, R3, RZ ;  /* 0x0000000376007210 */ /* 0x001fe20007f7e0ff */
[----:B------:R-:W-:-:S02]  /*17190*/  IMAD.X R7, R199, 0x1, R5, P2 ;  /* 0x00000001c7077824 */ /* 0x000fc400010e0605 */
[----:B------:R0:W-:Y:S04]  /*171a0*/  STL [R1+0x1564], R6 ;  /* 0x0015640601007387 */ /* 0x0001e80000100800 */
[----:B------:R1:W-:Y:S04]  /*171b0*/  STL [R1+0x15a0], R0 ;  /* 0x0015a00001007387 */ /* 0x0003e80000100800 */
[----:B------:R-:W-:Y:S01]  /*171c0*/  STL [R1+0x156c], R7 ;  /* 0x00156c0701007387 */ /* 0x000fe20000100800 */
[----:B0-----:R-:W-:-:S03]  /*171d0*/  IADD3 R6, P2, R118, R250, RZ ;  /* 0x000000fa76067210 */ /* 0x001fc60007f5e0ff */
[----:B------:R-:W4:Y:S01]  /*171e0*/  LDL.LU R185, [R1+0xc8] ;  /* 0x0000c80001b97983 */ /* 0x000f220000300800 */
[----:B-1----:R-:W-:-:S03]  /*171f0*/  IMAD.X R0, R199, 0x1, R2, P1 ;  /* 0x00000001c7007824 */ /* 0x002fc600008e0602 */
[----:B------:R0:W-:Y:S01]  /*17200*/  STL [R1+0x15a8], R6 ;  /* 0x0015a80601007387 */ /* 0x0001e20000100800 */
[----:B------:R-:W1:Y:S03]  /*17210*/  LDC R199, c[0x0][0x238] ;  /* 0x00008e00ffc77b82 */ /* 0x000e660000000800 */
[----:B------:R1:W-:Y:S01]  /*17220*/  STL [R1+0x1574], R0 ;  /* 0x0015740001007387 */ /* 0x0003e20000100800 */
[----:B0-----:R-:W-:Y:S01]  /*17230*/  IMAD.X R6, R200, 0x1, R5, P0 ;  /* 0x00000001c8067824 */ /* 0x001fe200000e0605 */
[C---:B------:R-:W-:Y:S02]  /*17240*/  IADD3 R7, P1, R187.reuse, R3, RZ ;  /* 0x00000003bb077210 */ /* 0x040fe40007f3e0ff */
[----:B-1----:R-:W-:-:S03]  /*17250*/  IADD3 R0, P0, R187, R250, RZ ;  /* 0x000000fabb007210 */ /* 0x002fc60007f1e0ff */
[----:B------:R0:W-:Y:S04]  /*17260*/  STL [R1+0x15b0], R7 ;  /* 0x0015b00701007387 */ /* 0x0001e80000100800 */
[----:B------:R-:W4:Y:S01]  /*17270*/  LDL.LU R118, [R1+0xcc] ;  /* 0x0000cc0001767983 */ /* 0x000f220000300800 */
[----:B0-----:R-:W-:-:S03]  /*17280*/  IMAD.X R7, R200, 0x1, R2, P6 ;  /* 0x00000001c8077824 */ /* 0x001fc600030e0602 */
[----:B------:R0:W-:Y:S01]  /*17290*/  STL [R1+0x157c], R6 ;  /* 0x00157c0601007387 */ /* 0x0001e20000100800 */
[----:B------:R-:W1:Y:S03]  /*172a0*/  LDC R200, c[0x0][0x238] ;  /* 0x00008e00ffc87b82 */ /* 0x000e660000000800 */
[----:B------:R0:W-:Y:S04]  /*172b0*/  STL [R1+0x15b8], R0 ;  /* 0x0015b80001007387 */ /* 0x0001e80000100800 */
[----:B------:R0:W-:Y:S02]  /*172c0*/  STL [R1+0x1584], R7 ;  /* 0x0015840701007387 */ /* 0x0001e40000100800 */
[----:B0-----:R-:W-:-:S02]  /*172d0*/  IADD3 R6, P6, R128, R3, RZ ;  /* 0x0000000380067210 */ /* 0x001fc40007fde0ff */
[----:B------:R-:W4:Y:S01]  /*172e0*/  LDL.LU R187, [R1+0xd0] ;  /* 0x0000d00001bb7983 */ /* 0x000f220000300800 */
[C---:B------:R-:W-:Y:S01]  /*172f0*/  IMAD.X R0, R201.reuse, 0x1, R5, P5 ;  /* 0x00000001c9007824 */ /* 0x040fe200028e0605 */
[----:B------:R-:W-:Y:S02]  /*17300*/  IADD3 R7, P5, R128, R250, RZ ;  /* 0x000000fa80077210 */ /* 0x000fe40007fbe0ff */
[----:B------:R-:W-:Y:S04]  /*17310*/  STL [R1+0x15c0], R6 ;  /* 0x0015c00601007387 */ /* 0x000fe80000100800 */
[----:B------:R0:W-:Y:S04]  /*17320*/  STL [R1+0x158c], R0 ;  /* 0x00158c0001007387 */ /* 0x0001e80000100800 */
[----:B------:R-:W-:Y:S04]  /*17330*/  STL [R1+0x15c8], R7 ;  /* 0x0015c80701007387 */ /* 0x000fe80000100800 */
[----:B------:R-:W4:Y:S01]  /*17340*/  LDL.LU R128, [R1+0xd4] ;  /* 0x0000d40001807983 */ /* 0x000f220000300800 */
[----:B0-----:R-:W-:-:S02]  /*17350*/  IMAD.X R0, R201, 0x1, R2, P4 ;  /* 0x00000001c9007824 */ /* 0x001fc400020e0602 */
[----:B------:R-:W0:Y:S03]  /*17360*/  LDC R201, c[0x0][0x238] ;  /* 0x00008e00ffc97b82 */ /* 0x000e260000000800 */
[----:B------:R1:W-:Y:S01]  /*17370*/  STL [R1+0x1594], R0 ;  /* 0x0015940001007387 */ /* 0x0003e20000100800 */
[----:B------:R-:W-:-:S05]  /*17380*/  IADD3 R6, P4, R120, R3, RZ ;  /* 0x0000000378067210 */ /* 0x000fca0007f9e0ff */
[----:B------:R1:W-:Y:S02]  /*17390*/  STL [R1+0x15d0], R6 ;  /* 0x0015d00601007387 */ /* 0x0003e40000100800 */
[----:B-1----:R-:W-:Y:S01]  /*173a0*/  IMAD.X R0, R202, 0x1, R5, P3 ;  /* 0x00000001ca007824 */ /* 0x002fe200018e0605 */
[----:B------:R-:W-:-:S04]  /*173b0*/  IADD3 R7, P3, R120, R250, RZ ;  /* 0x000000fa78077210 */ /* 0x000fc80007f7e0ff */
[----:B------:R3:W-:Y:S01]  /*173c0*/  STL [R1+0x159c], R0 ;  /* 0x00159c0001007387 */ /* 0x0007e20000100800 */
[----:B------:R-:W-:-:S03]  /*173d0*/  IMAD.X R6, R202, 0x1, R2, P2 ;  /* 0x00000001ca067824 */ /* 0x000fc600010e0602 */
[----:B------:R1:W-:Y:S01]  /*173e0*/  STL [R1+0x15d8], R7 ;  /* 0x0015d80701007387 */ /* 0x0003e20000100800 */
[----:B------:R-:W0:Y:S03]  /*173f0*/  LDC R202, c[0x0][0x238] ;  /* 0x00008e00ffca7b82 */ /* 0x000e260000000800 */
[----:B------:R-:W4:Y:S04]  /*17400*/  LDL.LU R120, [R1+0xd8] ;  /* 0x0000d80001787983 */ /* 0x000f280000300800 */
[----:B------:R1:W-:Y:S01]  /*17410*/  STL [R1+0x15a4], R6 ;  /* 0x0015a40601007387 */ /* 0x0003e20000100800 */
[----:B---3--:R-:W-:Y:S01]  /*17420*/  IADD3 R0, P2, R122, R3, RZ ;  /* 0x000000037a007210 */ /* 0x008fe20007f5e0ff */
[----:B-1----:R-:W-:-:S04]  /*17430*/  IMAD.X R7, R203, 0x1, R5, P1 ;  /* 0x00000001cb077824 */ /* 0x002fc800008e0605 */
[----:B------:R1:W-:Y:S01]  /*17440*/  STL [R1+0x15e0], R0 ;  /* 0x0015e00001007387 */ /* 0x0003e20000100800 */
[----:B------:R-:W-:-:S03]  /*17450*/  IADD3 R6, P1, R122, R250, RZ ;  /* 0x000000fa7a067210 */ /* 0x000fc60007f3e0ff */
[----:B------:R3:W-:Y:S04]  /*17460*/  STL [R1+0x15ac], R7 ;  /* 0x0015ac0701007387 */ /* 0x0007e80000100800 */
[----:B------:R-:W4:Y:S01]  /*17470*/  LDL.LU R122, [R1+0xdc] ;  /* 0x0000dc00017a7983 */ /* 0x000f220000300800 */
[----:B-1----:R-:W-:-:S03]  /*17480*/  IMAD.X R0, R203, 0x1, R2, P0 ;  /* 0x00000001cb007824 */ /* 0x002fc600000e0602 */
[----:B------:R2:W-:Y:S01]  /*17490*/  STL [R1+0x15e8], R6 ;  /* 0x0015e80601007387 */ /* 0x0005e20000100800 */
[----:B------:R-:W1:Y:S01]  /*174a0*/  LDC R203, c[0x0][0x238] ;  /* 0x00008e00ffcb7b82 */ /* 0x000e620000000800 */
[----:B---3--:R-:W-:Y:S02]  /*174b0*/  IMAD.X R7, R204, 0x1, R5, P6 ;  /* 0x00000001cc077824 */ /* 0x008fe400030e0605 */
[----:B------:R3:W-:Y:S01]  /*174c0*/  STL [R1+0x15b4], R0 ;  /* 0x0015b40001007387 */ /* 0x0007e20000100800 */
[C---:B--2---:R-:W-:Y:S02]  /*174d0*/  IADD3 R6, P0, R126.reuse, R3, RZ ;  /* 0x000000037e067210 */ /* 0x044fe40007f1e0ff */
[----:B---3--:R-:W-:-:S03]  /*174e0*/  IADD3 R0, P6, R126, R250, RZ ;  /* 0x000000fa7e007210 */ /* 0x008fc60007fde0ff */
[----:B------:R2:W-:Y:S04]  /*174f0*/  STL [R1+0x15f0], R6 ;  /* 0x0015f00601007387 */ /* 0x0005e80000100800 */
[----:B------:R3:W-:Y:S04]  /*17500*/  STL [R1+0x15bc], R7 ;  /* 0x0015bc0701007387 */ /* 0x0007e80000100800 */
[----:B------:R-:W4:Y:S01]  /*17510*/  LDL.LU R126, [R1+0xe0] ;  /* 0x0000e000017e7983 */ /* 0x000f220000300800 */
[----:B--2---:R-:W-:-:S03]  /*17520*/  IMAD.X R6, R204, 0x1, R2, P5 ;  /* 0x00000001cc067824 */ /* 0x004fc600028e0602 */
[----:B------:R4:W-:Y:S01]  /*17530*/  STL [R1+0x15f8], R0 ;  /* 0x0015f80001007387 */ /* 0x0009e20000100800 */
[----:B------:R-:W2:Y:S01]  /*17540*/  LDC R204, c[0x0][0x238] ;  /* 0x00008e00ffcc7b82 */ /* 0x000ea20000000800 */
[----:B---3--:R-:W-:Y:S02]  /*17550*/  IMAD.X R7, R206, 0x1, R5, P4 ;  /* 0x00000001ce077824 */ /* 0x008fe400020e0605 */
[----:B------:R3:W-:Y:S01]  /*17560*/  STL [R1+0x15c4], R6 ;  /* 0x0015c40601007387 */ /* 0x0007e20000100800 */
[C---:B----4-:R-:W-:Y:S02]  /*17570*/  IADD3 R0, P5, R114.reuse, R3, RZ ;  /* 0x0000000372007210 */ /* 0x050fe40007fbe0ff */
[----:B---3--:R-:W-:-:S03]  /*17580*/  IADD3 R6, P4, R114, R250, RZ ;  /* 0x000000fa72067210 */ /* 0x008fc60007f9e0ff */
[----:B------:R3:W-:Y:S04]  /*17590*/  STL [R1+0x1600], R0 ;  /* 0x0016000001007387 */ /* 0x0007e80000100800 */
[----:B------:R4:W-:Y:S01]  /*175a0*/  STL [R1+0x15cc], R7 ;  /* 0x0015cc0701007387 */ /* 0x0009e20000100800 */
[----:B---3--:R-:W-:-:S03]  /*175b0*/  IMAD.X R0, R206, 0x1, R2, P3 ;  /* 0x00000001ce007824 */ /* 0x008fc600018e0602 */
[----:B------:R3:W-:Y:S01]  /*175c0*/  STL [R1+0x1608], R6 ;  /* 0x0016080601007387 */ /* 0x0007e20000100800 */
[----:B------:R-:W2:Y:S01]  /*175d0*/  LDC R206, c[0x0][0x238] ;  /* 0x00008e00ffce7b82 */ /* 0x000ea20000000800 */
[----:B----4-:R-:W-:Y:S02]  /*175e0*/  IADD3 R7, P3, R185, R3, RZ ;  /* 0x00000003b9077210 */ /* 0x010fe40007f7e0ff */
[----:B------:R4:W-:Y:S04]  /*175f0*/  STL [R1+0x15d4], R0 ;  /* 0x0015d40001007387 */ /* 0x0009e80000100800 */
[----:B------:R0:W-:Y:S01]  /*17600*/  STL [R1+0x1610], R7 ;  /* 0x0016100701007387 */ /* 0x0001e20000100800 */
[----:B---3--:R-:W-:Y:S01]  /*17610*/  IMAD.X R6, R207, 0x1, R5, P2 ;  /* 0x00000001cf067824 */ /* 0x008fe200010e0605 */
[----:B----4-:R-:W-:-:S04]  /*17620*/  IADD3 R0, P2, R185, R250, RZ ;  /* 0x000000fab9007210 */ /* 0x010fc80007f5e0ff */
[----:B------:R-:W-:Y:S01]  /*17630*/  STL [R1+0x15dc], R6 ;  /* 0x0015dc0601007387 */ /* 0x000fe20000100800 */
[----:B0-----:R-:W-:-:S03]  /*17640*/  IMAD.X R7, R207, 0x1, R2, P1 ;  /* 0x00000001cf077824 */ /* 0x001fc600008e0602 */
[----:B------:R0:W-:Y:S01]  /*17650*/  STL [R1+0x1618], R0 ;  /* 0x0016180001007387 */ /* 0x0001e20000100800 */
[----:B------:R-:W3:Y:S03]  /*17660*/  LDC R207, c[0x0][0x238] ;  /* 0x00008e00ffcf7b82 */ /* 0x000ee60000000800 */
[----:B------:R4:W-:Y:S01]  /*17670*/  STL [R1+0x15e4], R7 ;  /* 0x0015e40701007387 */ /* 0x0009e20000100800 */
[----:B0-----:R-:W-:Y:S01]  /*17680*/  IMAD.X R0, R208, 0x1, R5, P0 ;  /* 0x00000001d0007824 */ /* 0x001fe200000e0605 */
[C---:B------:R-:W-:Y:S02]  /*17690*/  IADD3 R6, P1, R118.reuse, R3, RZ ;  /* 0x0000000376067210 */ /* 0x040fe40007f3e0ff */
[----:B----4-:R-:W-:-:S03]  /*176a0*/  IADD3 R7, P0, R118, R250, RZ ;  /* 0x000000fa76077210 */ /* 0x010fc60007f1e0ff */
[----:B------:R0:W-:Y:S04]  /*176b0*/  STL [R1+0x1620], R6 ;  /* 0x0016200601007387 */ /* 0x0001e80000100800 */
[----:B------:R4:W-:Y:S04]  /*176c0*/  STL [R1+0x15ec], R0 ;  /* 0x0015ec0001007387 */ /* 0x0009e80000100800 */
[----:B------:R1:W-:Y:S01]  /*176d0*/  STL [R1+0x1628], R7 ;  /* 0x0016280701007387 */ /* 0x0003e20000100800 */
[----:B0-----:R-:W-:Y:S02]  /*176e0*/  IMAD.X R6, R208, 0x1, R2, P6 ;  /* 0x00000001d0067824 */ /* 0x001fe400030e0602 */
[----:B------:R-:W0:Y:S01]  /*176f0*/  LDC R208, c[0x0][0x238] ;  /* 0x00008e00ffd07b82 */ /* 0x000e220000000800 */
[----:B----4-:R-:W-:-:S02]  /*17700*/  IADD3 R0, P6, R187, R3, RZ ;  /* 0x00000003bb007210 */ /* 0x010fc40007fde0ff */
[----:B------:R4:W-:Y:S01]  /*17710*/  STL [R1+0x15f4], R6 ;  /* 0x0015f40601007387 */ /* 0x0009e20000100800 */
[----:B-1----:R-:W-:-:S03]  /*17720*/  IMAD.X R7, R209, 0x1, R5, P5 ;  /* 0x00000001d1077824 */ /* 0x002fc600028e0605 */
[----:B------:R1:W-:Y:S04]  /*17730*/  STL [R1+0x1630], R0 ;  /* 0x0016300001007387 */ /* 0x0003e80000100800 */
[----:B------:R2:W-:Y:S01]  /*17740*/  STL [R1+0x15fc], R7 ;  /* 0x0015fc0701007387 */ /* 0x0005e20000100800 */
[----:B----4-:R-:W-:Y:S01]  /*17750*/  IADD3 R6, P5, R187, R250, RZ ;  /* 0x000000fabb067210 */ /* 0x010fe20007fbe0ff */
[----:B-1----:R-:W-:-:S04]  /*17760*/  IMAD.X R0, R209, 0x1, R2, P4 ;  /* 0x00000001d1007824 */ /* 0x002fc800020e0602 */
[----:B------:R1:W-:Y:S01]  /*17770*/  STL [R1+0x1638], R6 ;  /* 0x0016380601007387 */ /* 0x0003e20000100800 */
[----:B------:R-:W4:Y:S01]  /*17780*/  LDC R209, c[0x0][0x238] ;  /* 0x00008e00ffd17b82 */ /* 0x000f220000000800 */
[----:B--2---:R-:W-:Y:S02]  /*17790*/  IADD3 R7, P4, R128, R3, RZ ;  /* 0x0000000380077210 */ /* 0x004fe40007f9e0ff */
[----:B------:R2:W-:Y:S04]  /*177a0*/  STL [R1+0x1604], R0 ;  /* 0x0016040001007387 */ /* 0x0005e80000100800 */
[----:B------:R3:W-:Y:S01]  /*177b0*/  STL [R1+0x1640], R7 ;  /* 0x0016400701007387 */ /* 0x0007e20000100800 */
[----:B-1----:R-:W-:Y:S01]  /*177c0*/  IMAD.X R6, R210, 0x1, R5, P3 ;  /* 0x00000001d2067824 */ /* 0x002fe200018e0605 */
[----:B--2---:R-:W-:-:S02]  /*177d0*/  IADD3 R0, P3, R128, R250, RZ ;  /* 0x000000fa80007210 */ /* 0x004fc40007f7e0ff */
[----:B------:R-:W2:Y:S01]  /*177e0*/  LDL.LU R128, [R1+0xe4] ;  /* 0x0000e40001807983 */ /* 0x000ea20000300800 */
[----:B---3--:R-:W-:-:S03]  /*177f0*/  IMAD.X R7, R210, 0x1, R2, P2 ;  /* 0x00000001d2077824 */ /* 0x008fc600010e0602 */
[----:B------:R1:W-:Y:S01]  /*17800*/  STL [R1+0x160c], R6 ;  /* 0x00160c0601007387 */ /* 0x0003e20000100800 */
[----:B------:R-:W3:Y:S03]  /*17810*/  LDC R210, c[0x0][0x238] ;  /* 0x00008e00ffd27b82 */ /* 0x000ee60000000800 */
[----:B------:R0:W-:Y:S04]  /*17820*/  STL [R1+0x1648], R0 ;  /* 0x0016480001007387 */ /* 0x0001e80000100800 */
[----:B------:R0:W-:Y:S01]  /*17830*/  STL [R1+0x1614], R7 ;  /* 0x0016140701007387 */ /* 0x0001e20000100800 */
[C---:B-1----:R-:W-:Y:S01]  /*17840*/  IADD3 R6, P2, R120.reuse, R3, RZ ;  /* 0x0000000378067210 */ /* 0x042fe20007f5e0ff */
[----:B0-----:R-:W-:Y:S01]  /*17850*/  IMAD.X R0, R211, 0x1, R5, P1 ;  /* 0x00000001d3007824 */ /* 0x001fe200008e0605 */
[----:B------:R-:W-:-:S03]  /*17860*/  IADD3 R7, P1, R120, R250, RZ ;  /* 0x000000fa78077210 */ /* 0x000fc60007f3e0ff */
[----:B------:R0:W-:Y:S04]  /*17870*/  STL [R1+0x1650], R6 ;  /* 0x0016500601007387 */ /* 0x0001e80000100800 */
[----:B------:R1:W-:Y:S04]  /*17880*/  STL [R1+0x161c], R0 ;  /* 0x00161c0001007387 */ /* 0x0003e80000100800 */
[----:B------:R1:W-:Y:S01]  /*17890*/  STL [R1+0x1658], R7 ;  /* 0x0016580701007387 */ /* 0x0003e20000100800 */
[----:B0-----:R-:W-:Y:S02]  /*178a0*/  IMAD.X R6, R211, 0x1, R2, P0 ;  /* 0x00000001d3067824 */ /* 0x001fe400000e0602 */
[----:B------:R-:W0:Y:S01]  /*178b0*/  LDC R211, c[0x0][0x238] ;  /* 0x00008e00ffd37b82 */ /* 0x000e220000000800 */
[----:B-1----:R-:W-:-:S02]  /*178c0*/  IADD3 R0, P0, R122, R3, RZ ;  /* 0x000000037a007210 */ /* 0x002fc40007f1e0ff */
[----:B------:R1:W-:Y:S01]  /*178d0*/  STL [R1+0x1624], R6 ;  /* 0x0016240601007387 */ /* 0x0003e20000100800 */
[----:B------:R-:W-:-:S03]  /*178e0*/  IMAD.X R7, R212, 0x1, R5, P6 ;  /* 0x00000001d4077824 */ /* 0x000fc600030e0605 */
[----:B------:R3:W-:Y:S04]  /*178f0*/  STL [R1+0x1660], R0 ;  /* 0x0016600001007387 */ /* 0x0007e80000100800 */
[----:B------:R4:W-:Y:S01]  /*17900*/  STL [R1+0x162c], R7 ;  /* 0x00162c0701007387 */ /* 0x0009e20000100800 */
[----:B-1----:R-:W-:-:S03]  /*17910*/  IADD3 R6, P6, R122, R250, RZ ;  /* 0x000000fa7a067210 */ /* 0x002fc60007fde0ff */
[----:B------:R-:W2:Y:S01]  /*17920*/  LDL.LU R118, [R1+0xe8] ;  /* 0x0000e80001767983 */ /* 0x000ea20000300800 */
[----:B---3--:R-:W-:-:S03]  /*17930*/  IMAD.X R0, R212, 0x1, R2, P5 ;  /* 0x00000001d4007824 */ /* 0x008fc600028e0602 */
[----:B------:R-:W-:Y:S01]  /*17940*/  STL [R1+0x1668], R6 ;  /* 0x0016680601007387 */ /* 0x000fe20000100800 */
[----:B------:R-:W1:Y:S03]  /*17950*/  LDC R212, c[0x0][0x238] ;  /* 0x00008e00ffd47b82 */ /* 0x000e660000000800 */
[----:B------:R3:W-:Y:S01]  /*17960*/  STL [R1+0x1634], R0 ;  /* 0x0016340001007387 */ /* 0x0007e20000100800 */
[----:B----4-:R-:W-:Y:S01]  /*17970*/  IADD3 R7, P5, R126, R3, RZ ;  /* 0x000000037e077210 */ /* 0x010fe20007fbe0ff */
[----:B---3--:R-:W-:-:S04]  /*17980*/  IMAD.X R0, R215, 0x1, R5, P4 ;  /* 0x00000001d7007824 */ /* 0x008fc800020e0605 */
[----:B------:R-:W-:Y:S01]  /*17990*/  STL [R1+0x1670], R7 ;  /* 0x0016700701007387 */ /* 0x000fe20000100800 */
[----:B------:R-:W-:-:S03]  /*179a0*/  IADD3 R6, P4, R126, R250, RZ ;  /* 0x000000fa7e067210 */ /* 0x000fc60007f9e0ff */
[----:B------:R-:W3:Y:S04]  /*179b0*/  LDL.LU R187, [R1+0xec] ;  /* 0x0000ec0001bb7983 */ /* 0x000ee80000300800 */
[----:B------:R4:W-:Y:S04]  /*179c0*/  STL [R1+0x163c], R0 ;  /* 0x00163c0001007387 */ /* 0x0009e80000100800 */
[----:B------:R0:W-:Y:S01]  /*179d0*/  STL [R1+0x1678], R6 ;  /* 0x0016780601007387 */ /* 0x0001e20000100800 */
[----:B----4-:R-:W-:Y:S01]  /*179e0*/  IMAD.X R0, R215, 0x1, R2, P3 ;  /* 0x00000001d7007824 */ /* 0x010fe200018e0602 */
[----:B------:R-:W-:Y:S01]  /*179f0*/  IADD3 R7, P3, R217, R3, RZ ;  /* 0x00000003d9077210 */ /* 0x000fe20007f7e0ff */
[----:B------:R-:W4:Y:S01]  /*17a00*/  LDC R215, c[0x0][0x238] ;  /* 0x00008e00ffd77b82 */ /* 0x000f220000000800 */
[----:B0-----:R-:W-:-:S02]  /*17a10*/  IMAD.X R6, R216, 0x1, R5, P2 ;  /* 0x00000001d8067824 */ /* 0x001fc400010e0605 */
[----:B------:R0:W-:Y:S04]  /*17a20*/  STL [R1+0x1644], R0 ;  /* 0x0016440001007387 */ /* 0x0001e80000100800 */
[----:B------:R-:W-:Y:S04]  /*17a30*/  STL [R1+0x1680], R7 ;  /* 0x0016800701007387 */ /* 0x000fe80000100800 */
[----:B------:R-:W4:Y:S01]  /*17a40*/  LDL.LU R185, [R1+0xf0] ;  /* 0x0000f00001b97983 */ /* 0x000f220000300800 */
[----:B0-----:R-:W-:-:S03]  /*17a50*/  IADD3 R0, P2, R217, R250, RZ ;  /* 0x000000fad9007210 */ /* 0x001fc60007f5e0ff */
[----:B------:R0:W-:Y:S01]  /*17a60*/  STL [R1+0x164c], R6 ;  /* 0x00164c0601007387 */ /* 0x0001e20000100800 */
[----:B------:R-:W1:Y:S03]  /*17a70*/  LDC R217, c[0x0][0x238] ;  /* 0x00008e00ffd97b82 */ /* 0x000e660000000800 */
[----:B------:R0:W-:Y:S02]  /*17a80*/  STL [R1+0x1688], R0 ;  /* 0x0016880001007387 */ /* 0x0001e40000100800 */
[----:B0-----:R-:W-:Y:S01]  /*17a90*/  IMAD.X R6, R216, 0x1, R2, P1 ;  /* 0x00000001d8067824 */ /* 0x001fe200008e0602 */
[----:B------:R-:W-:Y:S02]  /*17aa0*/  IADD3 R7, P1, R233, R3, RZ ;  /* 0x00000003e9077210 */ /* 0x000fe40007f3e0ff */
[----:B------:R-:W0:Y:S01]  /*17ab0*/  LDC R216, c[0x0][0x238] ;  /* 0x00008e00ffd87b82 */ /* 0x000e220000000800 */
[----:B------:R-:W-:Y:S01]  /*17ac0*/  IMAD.X R0, R219, 0x1, R5, P0 ;  /* 0x00000001db007824 */ /* 0x000fe200000e0605 */
[----:B------:R1:W-:Y:S04]  /*17ad0*/  STL [R1+0x1654], R6 ;  /* 0x0016540601007387 */ /* 0x0003e80000100800 */
[----:B------:R-:W-:Y:S04]  /*17ae0*/  STL [R1+0x1690], R7 ;  /* 0x0016900701007387 */ /* 0x000fe80000100800 */
[----:B------:R-:W4:Y:S01]  /*17af0*/  LDL.LU R120, [R1+0xf4] ;  /* 0x0000f40001787983 */ /* 0x000f220000300800 */
[----:B-1----:R-:W-:-:S03]  /*17b00*/  IADD3 R6, P0, R233, R250, RZ ;  /* 0x000000fae9067210 */ /* 0x002fc60007f1e0ff */
[----:B------:R1:W-:Y:S01]  /*17b10*/  STL [R1+0x165c], R0 ;  /* 0x00165c0001007387 */ /* 0x0003e20000100800 */
[----:B------:R-:W0:Y:S03]  /*17b20*/  LDC R233, c[0x0][0x238] ;  /* 0x00008e00ffe97b82 */ /* 0x000e260000000800 */
[----:B------:R1:W-:Y:S02]  /*17b30*/  STL [R1+0x1698], R6 ;  /* 0x0016980601007387 */ /* 0x0003e40000100800 */
[----:B-1----:R-:W-:Y:S01]  /*17b40*/  IMAD.X R0, R219, 0x1, R2, P6 ;  /* 0x00000001db007824 */ /* 0x002fe200030e0602 */
[C---:B------:R-:W-:Y:S02]  /*17b50*/  IADD3 R7, P6, R249.reuse, R3, RZ ;  /* 0x00000003f9077210 */ /* 0x040fe40007fde0ff */
[----:B------:R-:W1:Y:S01]  /*17b60*/  LDC R219, c[0x0][0x238] ;  /* 0x00008e00ffdb7b82 */ /* 0x000e620000000800 */
[----:B------:R-:W-:Y:S01]  /*17b70*/  IMAD.X R6, R220, 0x1, R5, P5 ;  /* 0x00000001dc067824 */ /* 0x000fe200028e0605 */
[----:B------:R0:W-:Y:S04]  /*17b80*/  STL [R1+0x1664], R0 ;  /* 0x0016640001007387 */ /* 0x0001e80000100800 */
[----:B------:R-:W-:Y:S04]  /*17b90*/  STL [R1+0x16a0], R7 ;  /* 0x0016a00701007387 */ /* 0x000fe80000100800 */
[----:B------:R-:W4:Y:S01]  /*17ba0*/  LDL.LU R122, [R1+0xf8] ;  /* 0x0000f800017a7983 */ /* 0x000f220000300800 */
[----:B0-----:R-:W-:-:S03]  /*17bb0*/  IADD3 R0, P5, R249, R250, RZ ;  /* 0x000000faf9007210 */ /* 0x001fc60007fbe0ff */
[----:B------:R0:W-:Y:S01]  /*17bc0*/  STL [R1+0x166c], R6 ;  /* 0x00166c0601007387 */ /* 0x0001e20000100800 */
[----:B------:R-:W1:Y:S03]  /*17bd0*/  LDC R249, c[0x0][0x238] ;  /* 0x00008e00fff97b82 */ /* 0x000e660000000800 */
[----:B------:R2:W-:Y:S01]  /*17be0*/  STL [R1+0x16a8], R0 ;  /* 0x0016a80001007387 */ /* 0x0005e20000100800 */
[----:B0-----:R-:W-:-:S04]  /*17bf0*/  IMAD.X R6, R220, 0x1, R2, P4 ;  /* 0x00000001dc067824 */ /* 0x001fc800020e0602 */
[----:B------:R-:W0:Y:S01]  /*17c00*/  LDC R220, c[0x0][0x238] ;  /* 0x00008e00ffdc7b82 */ /* 0x000e220000000800 */
[----:B------:R2:W-:Y:S02]  /*17c10*/  STL [R1+0x1674], R6 ;  /* 0x0016740601007387 */ /* 0x0005e40000100800 */
[----:B--2---:R-:W-:-:S05]  /*17c20*/  IADD3 R7, P4, R128, R3, RZ ;  /* 0x0000000380077210 */ /* 0x004fca0007f9e0ff */
[----:B------:R2:W-:Y:S04]  /*17c30*/  STL [R1+0x16b0], R7 ;  /* 0x0016b00701007387 */ /* 0x0005e80000100800 */
[----:B------:R-:W4:Y:S01]  /*17c40*/  LDL.LU R126, [R1+0xfc] ;  /* 0x0000fc00017e7983 */ /* 0x000f220000300800 */
[----:B------:R-:W-:Y:S01]  /*17c50*/  IMAD.X R0, R223, 0x1, R5, P3 ;  /* 0x00000001df007824 */ /* 0x000fe200018e0605 */
[----:B------:R-:W-:-:S04]  /*17c60*/  IADD3 R6, P3, R128, R250, RZ ;  /* 0x000000fa80067210 */ /* 0x000fc80007f7e0ff */
[----:B------:R1:W-:Y:S01]  /*17c70*/  STL [R1+0x167c], R0 ;  /* 0x00167c0001007387 */ /* 0x0003e20000100800 */
[----:B--2---:R-:W-:-:S03]  /*17c80*/  IMAD.X R7, R225, 0x1, R5, P1 ;  /* 0x00000001e1077824 */ /* 0x004fc600008e0605 */
[----:B------:R2:W-:Y:S01]  /*17c90*/  STL [R1+0x16b8], R6 ;  /* 0x0016b80601007387 */ /* 0x0005e20000100800 */
[----:B-1----:R-:W-:Y:S02]  /*17ca0*/  IMAD.X R0, R223, 0x1, R2, P2 ;  /* 0x00000001df007824 */ /* 0x002fe400010e0602 */
[----:B------:R-:W1:Y:S01]  /*17cb0*/  LDC R223, c[0x0][0x238] ;  /* 0x00008e00ffdf7b82 */ /* 0x000e620000000800 */
[C---:B--2---:R-:W-:Y:S02]  /*17cc0*/  IADD3 R6, P2, R236.reuse, R3, RZ ;  /* 0x00000003ec067210 */ /* 0x044fe40007f5e0ff */
[----:B------:R2:W-:Y:S04]  /*17cd0*/  STL [R1+0x1684], R0 ;  /* 0x0016840001007387 */ /* 0x0005e80000100800 */
[----:B------:R0:W-:Y:S04]  /*17ce0*/  STL [R1+0x16c0], R6 ;  /* 0x0016c00601007387 */ /* 0x0001e80000100800 */
[----:B------:R-:W-:Y:S01]  /*17cf0*/  STL [R1+0x168c], R7 ;  /* 0x00168c0701007387 */ /* 0x000fe20000100800 */
[----:B--2---:R-:W-:-:S03]  /*17d00*/  IADD3 R0, P1, R236, R250, RZ ;  /* 0x000000faec007210 */ /* 0x004fc60007f3e0ff */
[----:B------:R-:W2:Y:S01]  /*17d10*/  LDL.LU R128, [R1+0x100] ;  /* 0x0001000001807983 */ /* 0x000ea20000300800 */
[----:B------:R-:W1:Y:S01]  /*17d20*/  LDC R236, c[0x0][0x238] ;  /* 0x00008e00ffec7b82 */ /* 0x000e620000000800 */
[----:B0-----:R-:W-:Y:S02]  /*17d30*/  IMAD.X R6, R225, 0x1, R2, P0 ;  /* 0x00000001e1067824 */ /* 0x001fe400000e0602 */
[----:B------:R0:W-:Y:S04]  /*17d40*/  STL [R1+0x16c8], R0 ;  /* 0x0016c80001007387 */ /* 0x0001e80000100800 */
[----:B------:R0:W-:Y:S01]  /*17d50*/  STL [R1+0x1694], R6 ;  /* 0x0016940601007387 */ /* 0x0001e20000100800 */
[----:B------:R-:W1:Y:S01]  /*17d60*/  LDC R225, c[0x0][0x238] ;  /* 0x00008e00ffe17b82 */ /* 0x000e620000000800 */
[C---:B0-----:R-:W-:Y:S01]  /*17d70*/  IADD3 R0, P0, R118.reuse, R3, RZ ;  /* 0x0000000376007210 */ /* 0x041fe20007f1e0ff */
[----:B------:R-:W-:Y:S01]  /*17d80*/  IMAD.X R6, R227, 0x1, R5, P6 ;  /* 0x00000001e3067824 */ /* 0x000fe200030e0605 */
[----:B------:R-:W-:-:S03]  /*17d90*/  IADD3 R7, P6, R118, R250, RZ ;  /* 0x000000fa76077210 */ /* 0x000fc60007fde0ff */
[----:B------:R0:W-:Y:S04]  /*17da0*/  STL [R1+0x16d0], R0 ;  /* 0x0016d00001007387 */ /* 0x0001e80000100800 */
[----:B------:R3:W-:Y:S04]  /*17db0*/  STL [R1+0x169c], R6 ;  /* 0x00169c0601007387 */ /* 0x0007e80000100800 */
[----:B------:R3:W-:Y:S01]  /*17dc0*/  STL [R1+0x16d8], R7 ;  /* 0x0016d80701007387 */ /* 0x0007e20000100800 */
[----:B0-----:R-:W-:-:S03]  /*17dd0*/  IMAD.X R0, R227, 0x1, R2, P5 ;  /* 0x00000001e3007824 */ /* 0x001fc600028e0602 */
[----:B------:R-:W2:Y:S01]  /*17de0*/  LDL.LU R118, [R1+0x104] ;  /* 0x0001040001767983 */ /* 0x000ea20000300800 */
[----:B------:R-:W0:Y:S01]  /*17df0*/  LDC R227, c[0x0][0x238] ;  /* 0x00008e00ffe37b82 */ /* 0x000e220000000800 */
[----:B---3--:R-:W-:Y:S02]  /*17e00*/  IADD3 R6, P5, R187, R3, RZ ;  /* 0x00000003bb067210 */ /* 0x008fe40007fbe0ff */
[----:B------:R3:W-:Y:S01]  /*17e10*/  STL [R1+0x16a4], R0 ;  /* 0x0016a40001007387 */ /* 0x0007e20000100800 */
[----:B------:R-:W-:-:S03]  /*17e20*/  IMAD.X R7, R228, 0x1, R2, P3 ;  /* 0x00000001e4077824 */ /* 0x000fc600018e0602 */
[----:B------:R3:W-:Y:S02]  /*17e30*/  STL [R1+0x16e0], R6 ;  /* 0x0016e00601007387 */ /* 0x0007e40000100800 */
[----:B---3--:R-:W-:Y:S02]  /*17e40*/  IMAD.X R0, R228, 0x1, R5, P4 ;  /* 0x00000001e4007824 */ /* 0x008fe400020e0605 */
[----:B------:R-:W3:Y:S01]  /*17e50*/  LDC R228, c[0x0][0x238] ;  /* 0x00008e00ffe47b82 */ /* 0x000ee20000000800 */
[----:B------:R-:W-:Y:S02]  /*17e60*/  IADD3 R6, P4, R187, R250, RZ ;  /* 0x000000fabb067210 */ /* 0x000fe40007f9e0ff */
[----:B------:R4:W-:Y:S04]  /*17e70*/  STL [R1+0x16ac], R0 ;  /* 0x0016ac0001007387 */ /* 0x0009e80000100800 */
[----:B------:R1:W-:Y:S04]  /*17e80*/  STL [R1+0x16e8], R6 ;  /* 0x0016e80601007387 */ /* 0x0003e80000100800 */
[----:B------:R-:W-:Y:S01]  /*17e90*/  STL [R1+0x16b4], R7 ;  /* 0x0016b40701007387 */ /* 0x000fe20000100800 */
[----:B----4-:R-:W-:-:S03]  /*17ea0*/  IADD3 R0, P3, R185, R3, RZ ;  /* 0x00000003b9007210 */ /* 0x010fc60007f7e0ff */
[----:B------:R-:W4:Y:S01]  /*17eb0*/  LDL.LU R187, [R1+0x108] ;  /* 0x0001080001bb7983 */ /* 0x000f220000300800 */
[----:B-1----:R-:W-:-:S03]  /*17ec0*/  IMAD.X R6, R231, 0x1, R5, P2 ;  /* 0x00000001e7067824 */ /* 0x002fc600010e0605 */
[----:B------:R1:W-:Y:S04]  /*17ed0*/  STL [R1+0x16f0], R0 ;  /* 0x0016f00001007387 */ /* 0x0003e80000100800 */
[----:B------:R0:W-:Y:S01]  /*17ee0*/  STL [R1+0x16bc], R6 ;  /* 0x0016bc0601007387 */ /* 0x0001e20000100800 */
[----:B-1----:R-:W-:Y:S01]  /*17ef0*/  IADD3 R0, P2, R185, R250, RZ ;  /* 0x000000fab9007210 */ /* 0x002fe20007f5e0ff */
[----:B0-----:R-:W-:-:S04]  /*17f00*/  IMAD.X R6, R231, 0x1, R2, P1 ;  /* 0x00000001e7067824 */ /* 0x001fc800008e0602 */
[----:B------:R0:W-:Y:S01]  /*17f10*/  STL [R1+0x16f8], R0 ;  /* 0x0016f80001007387 */ /* 0x0001e20000100800 */
[----:B------:R-:W1:Y:S01]  /*17f20*/  LDC R231, c[0x0][0x238] ;  /* 0x00008e00ffe77b82 */ /* 0x000e620000000800 */
[----:B------:R-:W-:Y:S02]  /*17f30*/  IADD3 R7, P1, R120, R3, RZ ;  /* 0x0000000378077210 */ /* 0x000fe40007f3e0ff */
[----:B------:R3:W-:Y:S01]  /*17f40*/  STL [R1+0x16c4], R6 ;  /* 0x0016c40601007387 */ /* 0x0007e20000100800 */
[----:B0-----:R-:W-:-:S03]  /*17f50*/  IMAD.X R0, R232, 0x1, R5, P0 ;  /* 0x00000001e8007824 */ /* 0x001fc600000e0605 */
[----:B------:R0:W-:Y:S01]  /*17f60*/  STL [R1+0x1700], R7 ;  /* 0x0017000701007387 */ /* 0x0001e20000100800 */
[----:B---3--:R-:W-:-:S03]  /*17f70*/  IADD3 R6, P0, R120, R250, RZ ;  /* 0x000000fa78067210 */ /* 0x008fc60007f1e0ff */
[----:B------:R-:W3:Y:S04]  /*17f80*/  LDL.LU R120, [R1+0x10c] ;  /* 0x00010c0001787983 */ /* 0x000ee80000300800 */
[----:B------:R0:W-:Y:S02]  /*17f90*/  STL [R1+0x16cc], R0 ;  /* 0x0016cc0001007387 */ /* 0x0001e40000100800 */
[----:B0-----:R-:W-:Y:S02]  /*17fa0*/  IMAD.X R7, R235, 0x1, R5, P5 ;  /* 0x00000001eb077824 */ /* 0x001fe400028e0605 */
[----:B------:R0:W-:Y:S01]  /*17fb0*/  STL [R1+0x1708], R6 ;  /* 0x0017080601007387 */ /* 0x0001e20000100800 */
[----:B------:R-:W-:Y:S02]  /*17fc0*/  IMAD.X R0, R232, 0x1, R2, P6 ;  /* 0x00000001e8007824 */ /* 0x000fe400030e0602 */
[----:B------:R-:W1:Y:S01]  /*17fd0*/  LDC R232, c[0x0][0x238] ;  /* 0x00008e00ffe87b82 */ /* 0x000e620000000800 */
[----:B0-----:R-:W-:-:S02]  /*17fe0*/  IADD3 R6, P6, R122, R3, RZ ;  /* 0x000000037a067210 */ /* 0x001fc40007fde0ff */
[----:B------:R0:W-:Y:S04]  /*17ff0*/  STL [R1+0x16d4], R0 ;  /* 0x0016d40001007387 */ /* 0x0001e80000100800 */
[----:B------:R0:W-:Y:S04]  /*18000*/  STL [R1+0x1710], R6 ;  /* 0x0017100601007387 */ /* 0x0001e80000100800 */
[----:B------:R0:W-:Y:S02]  /*18010*/  STL [R1+0x16dc], R7 ;  /* 0x0016dc0701007387 */ /* 0x0001e40000100800 */
[----:B0-----:R-:W-:-:S02]  /*18020*/  IADD3 R0, P5, R122, R250, RZ ;  /* 0x000000fa7a007210 */ /* 0x001fc40007fbe0ff */
[----:B------:R-:W3:Y:S01]  /*18030*/  LDL.LU R122, [R1+0x110] ;  /* 0x00011000017a7983 */ /* 0x000ee20000300800 */
[----:B------:R-:W-:-:S03]  /*18040*/  IMAD.X R6, R235, 0x1, R2, P4 ;  /* 0x00000001eb067824 */ /* 0x000fc600020e0602 */
[----:B------:R0:W-:Y:S01]  /*18050*/  STL [R1+0x1718], R0 ;  /* 0x0017180001007387 */ /* 0x0001e20000100800 */
[----:B------:R-:W1:Y:S01]  /*18060*/  LDC R235, c[0x0][0x238] ;  /* 0x00008e00ffeb7b82 */ /* 0x000e620000000800 */
[----:B------:R-:W-:Y:S02]  /*18070*/  IMAD.X R7, R238, 0x1, R5, P3 ;  /* 0x00000001ee077824 */ /* 0x000fe400018e0605 */
[----:B------:R0:W-:Y:S02]  /*18080*/  STL [R1+0x16e4], R6 ;  /* 0x0016e40601007387 */ /* 0x0001e40000100800 */
[C---:B0-----:R-:W-:Y:S02]  /*18090*/  IADD3 R0, P4, R126.reuse, R3, RZ ;  /* 0x000000037e007210 */ /* 0x041fe40007f9e0ff */
[----:B------:R-:W-:-:S03]  /*180a0*/  IADD3 R6, P3, R126, R250, RZ ;  /* 0x000000fa7e067210 */ /* 0x000fc60007f7e0ff */
[----:B------:R0:W-:Y:S04]  /*180b0*/  STL [R1+0x1720], R0 ;  /* 0x0017200001007387 */ /* 0x0001e80000100800 */
[----:B------:R-:W-:Y:S04]  /*180c0*/  STL [R1+0x16ec], R7 ;  /* 0x0016ec0701007387 */ /* 0x000fe80000100800 */
[----:B------:R-:W3:Y:S04]  /*180d0*/  LDL.LU R180, [R1+0x114] ;  /* 0x0001140001b47983 */ /* 0x000ee80000300800 */
[----:B------:R1:W-:Y:S04]  /*180e0*/  STL [R1+0x1728], R6 ;  /* 0x0017280601007387 */ /* 0x0003e80000100800 */
[----:B------:R-:W3:Y:S01]  /*180f0*/  LDL.LU R126, [R1+0x15c] ;  /* 0x00015c00017e7983 */ /* 0x000ee20000300800 */
[----:B0-----:R-:W-:-:S02]  /*18100*/  IMAD.X R0, R238, 0x1, R2, P2 ;  /* 0x00000001ee007824 */ /* 0x001fc400010e0602 */
[----:B------:R-:W0:Y:S01]  /*18110*/  LDC R238, c[0x0][0x238] ;  /* 0x00008e00ffee7b82 */ /* 0x000e220000000800 */
[----:B-1----:R-:W-:Y:S02]  /*18120*/  IMAD.X R6, R239, 0x1, R5, P1 ;  /* 0x00000001ef067824 */ /* 0x002fe400008e0605 */
[----:B------:R1:W-:Y:S01]  /*18130*/  STL [R1+0x16f4], R0 ;  /* 0x0016f40001007387 */ /* 0x0003e20000100800 */
[C---:B--2---:R-:W-:Y:S02]  /*18140*/  IADD3 R7, P2, R128.reuse, R3, RZ ;  /* 0x0000000380077210 */ /* 0x044fe40007f5e0ff */
[----:B-1----:R-:W-:-:S03]  /*18150*/  IADD3 R0, P1, R128, R250, RZ ;  /* 0x000000fa80007210 */ /* 0x002fc60007f3e0ff */
[----:B------:R-:W-:Y:S04]  /*18160*/  STL [R1+0x1730], R7 ;  /* 0x0017300701007387 */ /* 0x000fe80000100800 */
[----:B------:R-:W2:Y:S04]  /*18170*/  LDL.LU R112, [R1+0x118] ;  /* 0x0001180001707983 */ /* 0x000ea80000300800 */
[----:B------:R1:W-:Y:S04]  /*18180*/  STL [R1+0x16fc], R6 ;  /* 0x0016fc0601007387 */ /* 0x0003e80000100800 */
[----:B------:R-:W2:Y:S04]  /*18190*/  LDL.LU R128, [R1+0x164] ;  /* 0x0001640001807983 */ /* 0x000ea80000300800 */
[----:B------:R0:W-:Y:S01]  /*181a0*/  STL [R1+0x1738], R0 ;  /* 0x0017380001007387 */ /* 0x0001e20000100800 */
[----:B-1----:R-:W-:-:S02]  /*181b0*/  IMAD.X R6, R243, 0x1, R5, P6 ;  /* 0x00000001f3067824 */ /* 0x002fc400030e0605 */
[----:B0-----:R-:W-:Y:S01]  /*181c0*/  IMAD.X R0, R239, 0x1, R2, P0 ;  /* 0x00000001ef007824 */ /* 0x001fe200000e0602 */
[C---:B------:R-:W-:Y:S01]  /*181d0*/  IADD3 R7, P0, R118.reuse, R3, RZ ;  /* 0x0000000376077210 */ /* 0x040fe20007f1e0ff */
[----:B------:R-:W0:Y:S03]  /*181e0*/  LDC R239, c[0x0][0x238] ;  /* 0x00008e00ffef7b82 */ /* 0x000e260000000800 */
[----:B------:R1:W-:Y:S04]  /*181f0*/  STL [R1+0x1704], R0 ;  /* 0x0017040001007387 */ /* 0x0003e80000100800 */
[----:B------:R-:W-:Y:S04]  /*18200*/  STL [R1+0x1740], R7 ;  /* 0x0017400701007387 */ /* 0x000fe80000100800 */
[----:B------:R-:W2:Y:S01]  /*18210*/  LDL.LU R183, [R1+0x11c] ;  /* 0x00011c0001b77983 */ /* 0x000ea20000300800 */
[----:B-1----:R-:W-:-:S03]  /*18220*/  IADD3 R0, P6, R118, R250, RZ ;  /* 0x000000fa76007210 */ /* 0x002fc60007fde0ff */
[----:B------:R1:W-:Y:S04]  /*18230*/  STL [R1+0x170c], R6 ;  /* 0x00170c0601007387 */ /* 0x0003e80000100800 */
[----:B------:R-:W2:Y:S04]  /*18240*/  LDL.LU R114, [R1+0x170] ;  /* 0x0001700001727983 */ /* 0x000ea80000300800 */
[----:B------:R4:W-:Y:S01]  /*18250*/  STL [R1+0x1748], R0 ;  /* 0x0017480001007387 */ /* 0x0009e20000100800 */
[----:B-1----:R-:W-:Y:S02]  /*18260*/  IMAD.X R6, R244, 0x1, R5, P4 ;  /* 0x00000001f4067824 */ /* 0x002fe400020e0605 */
[----:B----4-:R-:W-:Y:S01]  /*18270*/  IMAD.X R0, R243, 0x1, R2, P5 ;  /* 0x00000001f3007824 */ /* 0x010fe200028e0602 */
[C---:B------:R-:W-:Y:S01]  /*18280*/  IADD3 R7, P5, R187.reuse, R3, RZ ;  /* 0x00000003bb077210 */ /* 0x040fe20007fbe0ff */
[----:B------:R-:W1:Y:S03]  /*18290*/  LDC R243, c[0x0][0x238] ;  /* 0x00008e00fff37b82 */ /* 0x000e660000000800 */
[----:B------:R4:W-:Y:S04]  /*182a0*/  STL [R1+0x1714], R0 ;  /* 0x0017140001007387 */ /* 0x0009e80000100800 */
[----:B------:R-:W-:Y:S04]  /*182b0*/  STL [R1+0x1750], R7 ;  /* 0x0017500701007387 */ /* 0x000fe80000100800 */
[----:B------:R-:W2:Y:S01]  /*182c0*/  LDL.LU R185, [R1+0x120] ;  /* 0x0001200001b97983 */ /* 0x000ea20000300800 */
[----:B----4-:R-:W-:-:S03]  /*182d0*/  IADD3 R0, P4, R187, R250, RZ ;  /* 0x000000fabb007210 */ /* 0x010fc60007f9e0ff */
[----:B------:R4:W-:Y:S04]  /*182e0*/  STL [R1+0x171c], R6 ;  /* 0x00171c0601007387 */ /* 0x0009e80000100800 */
[----:B------:R-:W2:Y:S04]  /*182f0*/  LDL.LU R118, [R1+0x17c] ;  /* 0x00017c0001767983 */ /* 0x000ea80000300800 */
[----:B------:R0:W-:Y:S01]  /*18300*/  STL [R1+0x1758], R0 ;  /* 0x0017580001007387 */ /* 0x0001e20000100800 */
[----:B----4-:R-:W-:Y:S02]  /*18310*/  IMAD.X R6, R247, 0x1, R5, P2 ;  /* 0x00000001f7067824 */ /* 0x010fe400010e0605 */
[----:B0-----:R-:W-:Y:S01]  /*18320*/  IMAD.X R0, R244, 0x1, R2, P3 ;  /* 0x00000001f4007824 */ /* 0x001fe200018e0602 */
[C---:B---3--:R-:W-:Y:S01]  /*18330*/  IADD3 R7, P3, R120.reuse, R3, RZ ;  /* 0x0000000378077210 */ /* 0x048fe20007f7e0ff */
[----:B------:R-:W0:Y:S03]  /*18340*/  LDC R244, c[0x0][0x238] ;  /* 0x00008e00fff47b82 */ /* 0x000e260000000800 */
[----:B------:R3:W-:Y:S04]  /*18350*/  STL [R1+0x1724], R0 ;  /* 0x0017240001007387 */ /* 0x0007e80000100800 */
[----:B------:R-:W-:Y:S04]  /*18360*/  STL [R1+0x1760], R7 ;  /* 0x0017600701007387 */ /* 0x000fe80000100800 */
[----:B------:R-:W4:Y:S01]  /*18370*/  LDL.LU R187, [R1+0x124] ;  /* 0x0001240001bb7983 */ /* 0x000f220000300800 */
[----:B---3--:R-:W-:-:S03]  /*18380*/  IADD3 R0, P2, R120, R250, RZ ;  /* 0x000000fa78007210 */ /* 0x008fc60007f5e0ff */
[----:B------:R3:W-:Y:S04]  /*18390*/  STL [R1+0x172c], R6 ;  /* 0x00172c0601007387 */ /* 0x0007e80000100800 */
[----:B------:R-:W4:Y:S04]  /*183a0*/  LDL.LU R120, [R1+0x184] ;  /* 0x0001840001787983 */ /* 0x000f280000300800 */
[----:B------:R1:W-:Y:S01]  /*183b0*/  STL [R1+0x1768], R0 ;  /* 0x0017680001007387 */ /* 0x0003e20000100800 */
[----:B---3--:R-:W-:Y:S02]  /*183c0*/  IMAD.X R6, R248, 0x1, R5, P0 ;  /* 0x00000001f8067824 */ /* 0x008fe400000e0605 */
[----:B-1----:R-:W-:Y:S01]  /*183d0*/  IMAD.X R0, R247, 0x1, R2, P1 ;  /* 0x00000001f7007824 */ /* 0x002fe200008e0602 */
[C---:B------:R-:W-:Y:S01]  /*183e0*/  IADD3 R7, P1, R122.reuse, R3, RZ ;  /* 0x000000037a077210 */ /* 0x040fe20007f3e0ff */
[----:B------:R-:W1:Y:S03]  /*183f0*/  LDC R247, c[0x0][0x238] ;  /* 0x00008e00fff77b82 */ /* 0x000e660000000800 */
[----:B------:R3:W-:Y:S04]  /*18400*/  STL [R1+0x1734], R0 ;  /* 0x0017340001007387 */ /* 0x0007e80000100800 */
[----:B------:R-:W-:Y:S01]  /*18410*/  STL [R1+0x1770], R7 ;  /* 0x0017700701007387 */ /* 0x000fe20000100800 */
[----:B---3--:R-:W-:-:S03]  /*18420*/  IADD3 R0, P0, R122, R250, RZ ;  /* 0x000000fa7a007210 */ /* 0x008fc60007f1e0ff */
[----:B------:R-:W3:Y:S04]  /*18430*/  LDL.LU R122, [R1+0x190] ;  /* 0x00019000017a7983 */ /* 0x000ee80000300800 */
[----:B------:R0:W-:Y:S04]  /*18440*/  STL [R1+0x173c], R6 ;  /* 0x00173c0601007387 */ /* 0x0001e80000100800 */
[----:B------:R1:W-:Y:S01]  /*18450*/  STL [R1+0x1778], R0 ;  /* 0x0017780001007387 */ /* 0x0003e20000100800 */
[----:B0-----:R-:W-:Y:S02]  /*18460*/  IMAD.X R6, R248, 0x1, R2, P6 ;  /* 0x00000001f8067824 */ /* 0x001fe400030e0602 */
[----:B------:R-:W0:Y:S03]  /*18470*/  LDC R248, c[0x0][0x238] ;  /* 0x00008e00fff87b82 */ /* 0x000e260000000800 */
[----:B------:R-:W-:Y:S01]  /*18480*/  STL [R1+0x1744], R6 ;  /* 0x0017440601007387 */ /* 0x000fe20000100800 */
[----:B-1----:R-:W-:Y:S01]  /*18490*/  IADD3 R0, P6, R180, R3, RZ ;  /* 0x00000003b4007210 */ /* 0x002fe20007fde0ff */
[----:B------:R-:W-:-:S04]  /*184a0*/  IMAD.X R7, R126, 0x1, R5, P5 ;  /* 0x000000017e077824 */ /* 0x000fc800028e0605 */
[----:B------:R1:W-:Y:S04]  /*184b0*/  STL [R1+0x1780], R0 ;  /* 0x0017800001007387 */ /* 0x0003e80000100800 */
[----:B------:R2:W-:Y:S01]  /*184c0*/  STL [R1+0x174c], R7 ;  /* 0x00174c0701007387 */ /* 0x0005e20000100800 */
[----:B-1----:R-:W-:-:S03]  /*184d0*/  IMAD.X R0, R126, 0x1, R2, P4 ;  /* 0x000000017e007824 */ /* 0x002fc600020e0602 */
[----:B------:R-:W3:Y:S01]  /*184e0*/  LDL.LU R126, [R1+0x19c] ;  /* 0x00019c00017e7983 */ /* 0x000ee20000300800 */
[----:B------:R-:W-:-:S05]  /*184f0*/  IADD3 R6, P5, R180, R250, RZ ;  /* 0x000000fab4067210 */ /* 0x000fca0007fbe0ff */
[----:B------:R-:W-:Y:S01]  /*18500*/  STL [R1+0x1788], R6 ;  /* 0x0017880601007387 */ /* 0x000fe20000100800 */
[----:B--2---:R-:W-:-:S03]  /*18510*/  IADD3 R7, P4, R112, R3, RZ ;  /* 0x0000000370077210 */ /* 0x004fc60007f9e0ff */
[----:B------:R1:W-:Y:S04]  /*18520*/  STL [R1+0x1754], R0 ;  /* 0x0017540001007387 */ /* 0x0003e80000100800 */
[----:B------:R-:W-:Y:S01]  /*18530*/  STL [R1+0x1790], R7 ;  /* 0x0017900701007387 */ /* 0x000fe20000100800 */
[----:B-1----:R-:W-:Y:S01]  /*18540*/  IMAD.X R0, R128, 0x1, R5, P3 ;  /* 0x0000000180007824 */ /* 0x002fe200018e0605 */
[----:B------:R-:W-:Y:S02]  /*18550*/  IADD3 R6, P3, R112, R250, RZ ;  /* 0x000000fa70067210 */ /* 0x000fe40007f7e0ff */
[----:B------:R-:W2:Y:S04]  /*18560*/  LDL.LU R112, [R1+0x128] ;  /* 0x0001280001707983 */ /* 0x000ea80000300800 */
[----:B------:R1:W-:Y:S04]  /*18570*/  STL [R1+0x175c], R0 ;  /* 0x00175c0001007387 */ /* 0x0003e80000100800 */
[----:B------:R-:W-:Y:S01]  /*18580*/  STL [R1+0x1798], R6 ;  /* 0x0017980601007387 */ /* 0x000fe20000100800 */
[----:B-1----:R-:W-:-:S03]  /*18590*/  IMAD.X R0, R128, 0x1, R2, P2 ;  /* 0x0000000180007824 */ /* 0x002fc600010e0602 */
[----:B------:R-:W2:Y:S01]  /*185a0*/  LDL.LU R128, [R1+0x1a4] ;  /* 0x0001a40001807983 */ /* 0x000ea20000300800 */
[----:B------:R-:W-:-:S03]  /*185b0*/  IADD3 R7, P2, R183, R3, RZ ;  /* 0x00000003b7077210 */ /* 0x000fc60007f5e0ff */
[----:B------:R1:W-:Y:S04]  /*185c0*/  STL [R1+0x1764], R0 ;  /* 0x0017640001007387 */ /* 0x0003e80000100800 */
[----:B------:R-:W-:Y:S01]  /*185d0*/  STL [R1+0x17a0], R7 ;  /* 0x0017a00701007387 */ /* 0x000fe20000100800 */
[C---:B-1----:R-:W-:Y:S01]  /*185e0*/  IMAD.X R0, R114.reuse, 0x1, R5, P1 ;  /* 0x0000000172007824 */ /* 0x042fe200008e0605 */
        /* <DEDUP_REMOVED lines=13> */
[----:B------:R4:W-:Y:S01]  /*186c0*/  STL [R1+0x17b8], R6 ;  /* 0x0017b80601007387 */ /* 0x0009e20000100800 */
[----:B-1----:R-:W-:-:S03]  /*186d0*/  IMAD.X R0, R118, 0x1, R2, P5 ;  /* 0x0000000176007824 */ /* 0x002fc600028e0602 */
[----:B------:R-:W2:Y:S04]  /*186e0*/  LDL.LU R118, [R1+0x1bc] ;  /* 0x0001bc0001767983 */ /* 0x000ea80000300800 */
[----:B------:R1:W-:Y:S01]  /*186f0*/  STL [R1+0x1784], R0 ;  /* 0x0017840001007387 */ /* 0x0003e20000100800 */
[----:B----4-:R-:W-:-:S05]  /*18700*/  IADD3 R6, P5, R187, R3, RZ ;  /* 0x00000003bb067210 */ /* 0x010fca0007fbe0ff */
[----:B------:R4:W-:Y:S01]  /*18710*/  STL [R1+0x17c0], R6 ;  /* 0x0017c00601007387 */ /* 0x0009e20000100800 */
[----:B-1----:R-:W-:Y:S01]  /*18720*/  IMAD.X R0, R120, 0x1, R5, P4 ;  /* 0x0000000178007824 */ /* 0x002fe200020e0605 */
[----:B------:R-:W-:-:S04]  /*18730*/  IADD3 R7, P4, R187, R250, RZ ;  /* 0x000000fabb077210 */ /* 0x000fc80007f9e0ff */
[----:B------:R1:W-:Y:S01]  /*18740*/  STL [R1+0x178c], R0 ;  /* 0x00178c0001007387 */ /* 0x0003e20000100800 */
[----:B----4-:R-:W-:-:S03]  /*18750*/  IMAD.X R6, R120, 0x1, R2, P3 ;  /* 0x0000000178067824 */ /* 0x010fc600018e0602 */
[----:B------:R3:W-:Y:S04]  /*18760*/  STL [R1+0x17c8], R7 ;  /* 0x0017c80701007387 */ /* 0x0007e80000100800 */
[----:B------:R-:W4:Y:S01]  /*18770*/  LDL.LU R187, [R1+0x1c4] ;  /* 0x0001c40001bb7983 */ /* 0x000f220000300800 */
[----:B-1----:R-:W-:-:S03]  /*18780*/  IADD3 R0, P3, R241, R3, RZ ;  /* 0x00000003f1007210 */ /* 0x002fc60007f7e0ff */
[----:B------:R-:W-:Y:S04]  /*18790*/  STL [R1+0x1794], R6 ;  /* 0x0017940601007387 */ /* 0x000fe80000100800 */
[----:B------:R1:W-:Y:S01]  /*187a0*/  STL [R1+0x17d0], R0 ;  /* 0x0017d00001007387 */ /* 0x0003e20000100800 */
[C---:B---3--:R-:W-:Y:S01]  /*187b0*/  IMAD.X R7, R122.reuse, 0x1, R5, P2 ;  /* 0x000000017a077824 */ /* 0x048fe200010e0605 */
[----:B-1----:R-:W-:Y:S01]  /*187c0*/  IADD3 R0, P2, R241, R250, RZ ;  /* 0x000000faf1007210 */ /* 0x002fe20007f5e0ff */
[----:B------:R-:W-:Y:S01]  /*187d0*/  IMAD.X R6, R122, 0x1, R2, P1 ;  /* 0x000000017a067824 */ /* 0x000fe200008e0602 */
[----:B------:R-:W1:Y:S02]  /*187e0*/  LDC R241, c[0x0][0x238] ;  /* 0x00008e00fff17b82 */ /* 0x000e640000000800 */
[----:B------:R-:W-:Y:S04]  /*187f0*/  STL [R1+0x179c], R7 ;  /* 0x00179c0701007387 */ /* 0x000fe80000100800 */
[----:B------:R-:W3:Y:S04]  /*18800*/  LDL.LU R120, [R1+0x134] ;  /* 0x0001340001787983 */ /* 0x000ee80000300800 */
[----:B------:R0:W-:Y:S04]  /*18810*/  STL [R1+0x17d8], R0 ;  /* 0x0017d80001007387 */ /* 0x0001e80000100800 */
[----:B------:R-:W-:Y:S04]  /*18820*/  STL [R1+0x17a4], R6 ;  /* 0x0017a40601007387 */ /* 0x000fe80000100800 */
[----:B------:R-:W3:Y:S01]  /*18830*/  LDL.LU R122, [R1+0x1d0] ;  /* 0x0001d000017a7983 */ /* 0x000ee20000300800 */
[----:B0-----:R-:W-:-:S05]  /*18840*/  IADD3 R0, P1, R240, R3, RZ ;  /* 0x00000003f0007210 */ /* 0x001fca0007f3e0ff */
[----:B------:R0:W-:Y:S01]  /*18850*/  STL [R1+0x17e0], R0 ;  /* 0x0017e00001007387 */ /* 0x0001e20000100800 */
[----:B------:R-:W-:Y:S01]  /*18860*/  IMAD.X R7, R126, 0x1, R5, P0 ;  /* 0x000000017e077824 */ /* 0x000fe200000e0605 */
[----:B0-----:R-:W-:Y:S01]  /*18870*/  IADD3 R0, P0, R240, R250, RZ ;  /* 0x000000faf0007210 */ /* 0x001fe20007f1e0ff */
[----:B------:R-:W-:Y:S01]  /*18880*/  IMAD.X R6, R126, 0x1, R2, P6 ;  /* 0x000000017e067824 */ /* 0x000fe200030e0602 */
[----:B------:R-:W0:Y:S02]  /*18890*/  LDC R240, c[0x0][0x238] ;  /* 0x00008e00fff07b82 */ /* 0x000e240000000800 */
[----:B------:R-:W-:Y:S04]  /*188a0*/  STL [R1+0x17ac], R7 ;  /* 0x0017ac0701007387 */ /* 0x000fe80000100800 */
[----:B------:R-:W3:Y:S04]  /*188b0*/  LDL.LU R180, [R1+0x138] ;  /* 0x0001380001b47983 */ /* 0x000ee80000300800 */
[----:B------:R2:W-:Y:S04]  /*188c0*/  STL [R1+0x17e8], R0 ;  /* 0x0017e80001007387 */ /* 0x0005e80000100800 */
[----:B------:R-:W-:Y:S04]  /*188d0*/  STL [R1+0x17b4], R6 ;  /* 0x0017b40601007387 */ /* 0x000fe80000100800 */
[----:B------:R-:W3:Y:S01]  /*188e0*/  LDL.LU R126, [R1+0x1dc] ;  /* 0x0001dc00017e7983 */ /* 0x000ee20000300800 */
[----:B--2---:R-:W-:-:S05]  /*188f0*/  IADD3 R0, P6, R112, R3, RZ ;  /* 0x0000000370007210 */ /* 0x004fca0007fde0ff */
[----:B------:R2:W-:Y:S01]  /*18900*/  STL [R1+0x17f0], R0 ;  /* 0x0017f00001007387 */ /* 0x0005e20000100800 */
[----:B------:R-:W-:Y:S01]  /*18910*/  IMAD.X R7, R128, 0x1, R5, P5 ;  /* 0x0000000180077824 */ /* 0x000fe200028e0605 */
[----:B--2---:R-:W-:Y:S01]  /*18920*/  IADD3 R0, P5, R112, R250, RZ ;  /* 0x000000fa70007210 */ /* 0x004fe20007fbe0ff */
[----:B------:R-:W-:-:S03]  /*18930*/  IMAD.X R6, R128, 0x1, R2, P4 ;  /* 0x0000000180067824 */ /* 0x000fc600020e0602 */
[----:B------:R-:W-:Y:S04]  /*18940*/  STL [R1+0x17bc], R7 ;  /* 0x0017bc0701007387 */ /* 0x000fe80000100800 */
[----:B------:R-:W2:Y:S04]  /*18950*/  LDL.LU R112, [R1+0x13c] ;  /* 0x00013c0001707983 */ /* 0x000ea80000300800 */
[----:B------:R1:W-:Y:S04]  /*18960*/  STL [R1+0x17f8], R0 ;  /* 0x0017f80001007387 */ /* 0x0003e80000100800 */
[----:B------:R0:W-:Y:S04]  /*18970*/  STL [R1+0x17c4], R6 ;  /* 0x0017c40601007387 */ /* 0x0001e80000100800 */
[----:B------:R-:W2:Y:S01]  /*18980*/  LDL.LU R128, [R1+0x1e8] ;  /* 0x0001e80001807983 */ /* 0x000ea20000300800 */
[----:B-1----:R-:W-:-:S05]  /*18990*/  IADD3 R0, P4, R183, R3, RZ ;  /* 0x00000003b7007210 */ /* 0x002fca0007f9e0ff */
[----:B------:R1:W-:Y:S01]  /*189a0*/  STL [R1+0x1800], R0 ;  /* 0x0018000001007387 */ /* 0x0003e20000100800 */
[C---:B------:R-:W-:Y:S02]  /*189b0*/  IMAD.X R7, R114.reuse, 0x1, R5, P3 ;  /* 0x0000000172077824 */ /* 0x040fe400018e0605 */
[----:B0-----:R-:W-:Y:S01]  /*189c0*/  IMAD.X R6, R114, 0x1, R2, P2 ;  /* 0x0000000172067824 */ /* 0x001fe200010e0602 */
[----:B-1----:R-:W-:Y:S02]  /*189d0*/  IADD3 R0, P3, R183, R250, RZ ;  /* 0x000000fab7007210 */ /* 0x002fe40007f7e0ff */
[----:B------:R-:W-:Y:S04]  /*189e0*/  STL [R1+0x17cc], R7 ;  /* 0x0017cc0701007387 */ /* 0x000fe80000100800 */
[----:B------:R-:W2:Y:S04]  /*189f0*/  LDL.LU R183, [R1+0x140] ;  /* 0x0001400001b77983 */ /* 0x000ea80000300800 */
[----:B------:R0:W-:Y:S04]  /*18a00*/  STL [R1+0x1808], R0 ;  /* 0x0018080001007387 */ /* 0x0001e80000100800 */
[----:B------:R1:W-:Y:S04]  /*18a10*/  STL [R1+0x17d4], R6 ;  /* 0x0017d40601007387 */ /* 0x0003e80000100800 */
[----:B------:R-:W2:Y:S01]  /*18a20*/  LDL.LU R114, [R1+0x1f0] ;  /* 0x0001f00001727983 */ /* 0x000ea20000300800 */
[----:B0-----:R-:W-:-:S05]  /*18a30*/  IADD3 R0, P2, R185, R3, RZ ;  /* 0x00000003b9007210 */ /* 0x001fca0007f5e0ff */
[----:B------:R0:W-:Y:S01]  /*18a40*/  STL [R1+0x1810], R0 ;  /* 0x0018100001007387 */ /* 0x0001e20000100800 */
[C-C-:B------:R-:W-:Y:S02]  /*18a50*/  IMAD.X R7, R118.reuse, 0x1, R5.reuse, P1 ;  /* 0x0000000176077824 */ /* 0x140fe400008e0605 */
[----:B-1----:R-:W-:Y:S01]  /*18a60*/  IMAD.X R6, R118, 0x1, R2, P0 ;  /* 0x0000000176067824 */ /* 0x002fe200000e0602 */
[----:B0-----:R-:W-:Y:S02]  /*18a70*/  IADD3 R0, P1, R185, R250, RZ ;  /* 0x000000fab9007210 */ /* 0x001fe40007f3e0ff */
[----:B------:R-:W-:Y:S04]  /*18a80*/  STL [R1+0x17dc], R7 ;  /* 0x0017dc0701007387 */ /* 0x000fe80000100800 */
[----:B------:R-:W2:Y:S04]  /*18a90*/  LDL.LU R110, [R1+0x144] ;  /* 0x00014400016e7983 */ /* 0x000ea80000300800 */
[----:B------:R0:W-:Y:S04]  /*18aa0*/  STL [R1+0x1818], R0 ;  /* 0x0018180001007387 */ /* 0x0001e80000100800 */
[----:B------:R1:W-:Y:S04]  /*18ab0*/  STL [R1+0x17e4], R6 ;  /* 0x0017e40601007387 */ /* 0x0003e80000100800 */
[----:B------:R-:W2:Y:S01]  /*18ac0*/  LDL.LU R185, [R1+0x1fc] ;  /* 0x0001fc0001b97983 */ /* 0x000ea20000300800 */
[----:B0-----:R-:W-:Y:S01]  /*18ad0*/  IADD3 R0, P0, R242, R3, RZ ;  /* 0x00000003f2007210 */ /* 0x001fe20007f1e0ff */
[----:B----4-:R-:W-:-:S04]  /*18ae0*/  IMAD.X R7, R187, 0x1, R5, P6 ;  /* 0x00000001bb077824 */ /* 0x010fc800030e0605 */
[----:B------:R0:W-:Y:S01]  /*18af0*/  STL [R1+0x1820], R0 ;  /* 0x0018200001007387 */ /* 0x0001e20000100800 */
[----:B-1----:R-:W-:-:S03]  /*18b00*/  IMAD.X R6, R187, 0x1, R2, P5 ;  /* 0x00000001bb067824 */ /* 0x002fc600028e0602 */
[----:B------:R-:W-:Y:S04]  /*18b10*/  STL [R1+0x17ec], R7 ;  /* 0x0017ec0701007387 */ /* 0x000fe80000100800 */
[----:B------:R-:W4:Y:S01]  /*18b20*/  LDL.LU R118, [R1+0x148] ;  /* 0x0001480001767983 */ /* 0x000f220000300800 */
[----:B0-----:R-:W-:Y:S02]  /*18b30*/  IADD3 R0, P6, R242, R250, RZ ;  /* 0x000000faf2007210 */ /* 0x001fe40007fde0ff */
[----:B------:R-:W0:Y:S03]  /*18b40*/  LDC R242, c[0x0][0x238] ;  /* 0x00008e00fff27b82 */ /* 0x000e260000000800 */
[----:B------:R3:W-:Y:S04]  /*18b50*/  STL [R1+0x1828], R0 ;  /* 0x0018280001007387 */ /* 0x0007e80000100800 */
[----:B------:R1:W-:Y:S04]  /*18b60*/  STL [R1+0x17f4], R6 ;  /* 0x0017f40601007387 */ /* 0x0003e80000100800 */
[----:B------:R-:W4:Y:S01]  /*18b70*/  LDL.LU R187, [R1+0x208] ;  /* 0x0002080001bb7983 */ /* 0x000f220000300800 */
[----:B---3--:R-:W-:-:S05]  /*18b80*/  IADD3 R0, P5, R120, R3, RZ ;  /* 0x0000000378007210 */ /* 0x008fca0007fbe0ff */
[----:B------:R3:W-:Y:S01]  /*18b90*/  STL [R1+0x1830], R0 ;  /* 0x0018300001007387 */ /* 0x0007e20000100800 */
[C---:B------:R-:W-:Y:S02]  /*18ba0*/  IMAD.X R7, R122.reuse, 0x1, R5, P4 ;  /* 0x000000017a077824 */ /* 0x040fe400020e0605 */
[----:B-1----:R-:W-:Y:S01]  /*18bb0*/  IMAD.X R6, R122, 0x1, R2, P3 ;  /* 0x000000017a067824 */ /* 0x002fe200018e0602 */
[----:B---3--:R-:W-:Y:S02]  /*18bc0*/  IADD3 R0, P4, R120, R250, RZ ;  /* 0x000000fa78007210 */ /* 0x008fe40007f9e0ff */
[----:B------:R-:W-:Y:S04]  /*18bd0*/  STL [R1+0x17fc], R7 ;  /* 0x0017fc0701007387 */ /* 0x000fe80000100800 */
[----:B------:R-:W3:Y:S04]  /*18be0*/  LDL.LU R120, [R1+0x14c] ;  /* 0x00014c0001787983 */ /* 0x000ee80000300800 */
[----:B------:R1:W-:Y:S04]  /*18bf0*/  STL [R1+0x1838], R0 ;  /* 0x0018380001007387 */ /* 0x0003e80000100800 */
[----:B------:R0:W-:Y:S04]  /*18c00*/  STL [R1+0x1804], R6 ;  /* 0x0018040601007387 */ /* 0x0001e80000100800 */
[----:B------:R-:W3:Y:S01]  /*18c10*/  LDL.LU R122, [R1+0x214] ;  /* 0x00021400017a7983 */ /* 0x000ee20000300800 */
[----:B-1----:R-:W-:-:S05]  /*18c20*/  IADD3 R0, P3, R180, R3, RZ ;  /* 0x00000003b4007210 */ /* 0x002fca0007f7e0ff */
[----:B------:R1:W-:Y:S01]  /*18c30*/  STL [R1+0x1840], R0 ;  /* 0x0018400001007387 */ /* 0x0003e20000100800 */
[C---:B------:R-:W-:Y:S02]  /*18c40*/  IMAD.X R7, R126.reuse, 0x1, R5, P2 ;  /* 0x000000017e077824 */ /* 0x040fe400010e0605 */
[----:B0-----:R-:W-:Y:S01]  /*18c50*/  IMAD.X R6, R126, 0x1, R2, P1 ;  /* 0x000000017e067824 */ /* 0x001fe200008e0602 */
[----:B-1----:R-:W-:Y:S02]  /*18c60*/  IADD3 R0, P2, R180, R250, RZ ;  /* 0x000000fab4007210 */ /* 0x002fe40007f5e0ff */
[----:B------:R-:W-:Y:S04]  /*18c70*/  STL [R1+0x180c], R7 ;  /* 0x00180c0701007387 */ /* 0x000fe80000100800 */
[----:B------:R-:W3:Y:S04]  /*18c80*/  LDL.LU R180, [R1+0x150] ;  /* 0x0001500001b47983 */ /* 0x000ee80000300800 */
[----:B------:R2:W-:Y:S04]  /*18c90*/  STL [R1+0x1848], R0 ;  /* 0x0018480001007387 */ /* 0x0005e80000100800 */
[----:B------:R0:W-:Y:S04]  /*18ca0*/  STL [R1+0x1814], R6 ;  /* 0x0018140601007387 */ /* 0x0001e80000100800 */
[----:B------:R-:W3:Y:S01]  /*18cb0*/  LDL.LU R126, [R1+0x21c] ;  /* 0x00021c00017e7983 */ /* 0x000ee20000300800 */
[----:B--2---:R-:W-:-:S05]  /*18cc0*/  IADD3 R0, P1, R112, R3, RZ ;  /* 0x0000000370007210 */ /* 0x004fca0007f3e0ff */
        /* <DEDUP_REMOVED lines=11> */
[C---:B------:R-:W-:Y:S02]  /*18d80*/  IMAD.X R7, R114.reuse, 0x1, R5, P5 ;  /* 0x0000000172077824 */ /* 0x040fe400028e0605 */
[----:B-1----:R-:W-:Y:S01]  /*18d90*/  IMAD.X R6, R114, 0x1, R2, P4 ;  /* 0x0000000172067824 */ /* 0x002fe200020e0602 */
[----:B0-----:R-:W-:Y:S02]  /*18da0*/  IADD3 R0, P5, R183, R250, RZ ;  /* 0x000000fab7007210 */ /* 0x001fe40007fbe0ff */
        /* <DEDUP_REMOVED lines=15> */
[----:B----4-:R-:W-:-:S05]  /*18ea0*/  IADD3 R0, P2, R118, R3, RZ ;  /* 0x0000000376007210 */ /* 0x010fca0007f5e0ff */
[----:B------:R1:W-:Y:S01]  /*18eb0*/  STL [R1+0x1880], R0 ;  /* 0x0018800001007387 */ /* 0x0003e20000100800 */
[C---:B------:R-:W-:Y:S02]  /*18ec0*/  IMAD.X R7, R187.reuse, 0x1, R5, P1 ;  /* 0x00000001bb077824 */ /* 0x040fe400008e0605 */
[----:B0-----:R-:W-:-:S03]  /*18ed0*/  IMAD.X R6, R187, 0x1, R2, P0 ;  /* 0x00000001bb067824 */ /* 0x001fc600000e0602 */
[----:B------:R-:W-:Y:S01]  /*18ee0*/  STL [R1+0x184c], R7 ;  /* 0x00184c0701007387 */ /* 0x000fe20000100800 */
[----:B-1----:R-:W-:-:S03]  /*18ef0*/  IADD3 R0, P1, R118, R250, RZ ;  /* 0x000000fa76007210 */ /* 0x002fc60007f3e0ff */
[----:B------:R-:W4:Y:S04]  /*18f00*/  LDL.LU R118, [R1+0x168] ;  /* 0x0001680001767983 */ /* 0x000f280000300800 */
[----:B------:R3:W-:Y:S04]  /*18f10*/  STL [R1+0x1888], R0 ;  /* 0x0018880001007387 */ /* 0x0007e80000100800 */
[----:B------:R0:W-:Y:S04]  /*18f20*/  STL [R1+0x1854], R6 ;  /* 0x0018540601007387 */ /* 0x0001e80000100800 */
[----:B------:R-:W4:Y:S01]  /*18f30*/  LDL.LU R187, [R1+0x248] ;  /* 0x0002480001bb7983 */ /* 0x000f220000300800 */
[----:B---3--:R-:W-:-:S05]  /*18f40*/  IADD3 R0, P0, R120, R3, RZ ;  /* 0x0000000378007210 */ /* 0x008fca0007f1e0ff */
        /* <DEDUP_REMOVED lines=9> */
[----:B0-----:R-:W-:-:S05]  /*18fe0*/  IADD3 R0, P5, R180, R3, RZ ;  /* 0x00000003b4007210 */ /* 0x001fca0007fbe0ff */
[----:B------:R0:W-:Y:S01]  /*18ff0*/  STL [R1+0x18a0], R0 ;  /* 0x0018a00001007387 */ /* 0x0001e20000100800 */
[C---:B------:R-:W-:Y:S02]  /*19000*/  IMAD.X R7, R126.reuse, 0x1, R5, P4 ;  /* 0x000000017e077824 */ /* 0x040fe400020e0605 */
[----:B-1----:R-:W-:Y:S01]  /*19010*/  IMAD.X R6, R126, 0x1, R2, P3 ;  /* 0x000000017e067824 */ /* 0x002fe200018e0602 */
[----:B0-----:R-:W-:Y:S02]  /*19020*/  IADD3 R0, P4, R180, R250, RZ ;  /* 0x000000fab4007210 */ /* 0x001fe40007f9e0ff */
        /* <DEDUP_REMOVED lines=38> */
[----:B0-----:R-:W-:Y:S01]  /*19290*/  IMAD.X R6, R187, 0x1, R2, P2 ;  /* 0x00000001bb067824 */ /* 0x001fe200010e0602 */
[----:B-1----:R-:W-:Y:S02]  /*192a0*/  IADD3 R0, P3, R118, R250, RZ ;  /* 0x000000fa76007210 */ /* 0x002fe40007f7e0ff */
[----:B------:R-:W-:Y:S04]  /*192b0*/  STL [R1+0x18ac], R7 ;  /* 0x0018ac0701007387 */ /* 0x000fe80000100800 */
[----:B------:R-:W4:Y:S04]  /*192c0*/  LDL.LU R118, [R1+0x18c] ;  /* 0x00018c0001767983 */ /* 0x000f280000300800 */
[----:B------:R3:W-:Y:S04]  /*192d0*/  STL [R1+0x18e8], R0 ;  /* 0x0018e80001007387 */ /* 0x0007e80000100800 */
[----:B------:R0:W-:Y:S04]  /*192e0*/  STL [R1+0x18b4], R6 ;  /* 0x0018b40601007387 */ /* 0x0001e80000100800 */
[----:B------:R-:W4:Y:S01]  /*192f0*/  LDL.LU R187, [R1+0x288] ;  /* 0x0002880001bb7983 */ /* 0x000f220000300800 */
[----:B---3--:R-:W-:-:S05]  /*19300*/  IADD3 R0, P2, R120, R3, RZ ;  /* 0x0000000378007210 */ /* 0x008fca0007f5e0ff */
[----:B------:R1:W-:Y:S01]  /*19310*/  STL [R1+0x18f0], R0 ;  /* 0x0018f00001007387 */ /* 0x0003e20000100800 */
[C---:B------:R-:W-:Y:S02]  /*19320*/  IMAD.X R7, R122.reuse, 0x1, R5, P1 ;  /* 0x000000017a077824 */ /* 0x040fe400008e0605 */
[----:B0-----:R-:W-:-:S03]  /*19330*/  IMAD.X R6, R122, 0x1, R2, P0 ;  /* 0x000000017a067824 */ /* 0x001fc600000e0602 */
[----:B------:R-:W-:Y:S01]  /*19340*/  STL [R1+0x18bc], R7 ;  /* 0x0018bc0701007387 */ /* 0x000fe20000100800 */
[----:B-1----:R-:W-:-:S03]  /*19350*/  IADD3 R0, P1, R120, R250, RZ ;  /* 0x000000fa78007210 */ /* 0x002fc60007f3e0ff */
        /* <DEDUP_REMOVED lines=412> */
[----:B------:R-:W-:Y:S04]  /*1ad20*/  STL [R1+0x1b44], R6 ;  /* 0x001b440601007387 */ /* 0x000fe80000100800 */
[----:B------:R-:W4:Y:S01]  /*1ad30*/  LDL.LU R187, [R1+0x3ac] ;  /* 0x0003ac0001bb7983 */ /* 0x000f220000300800 */
[----:B---3--:R-:W-:-:S05]  /*1ad40*/  IADD3 R0, P2, R120, R3, RZ ;  /* 0x0000000378007210 */ /* 0x008fca0007f5e0ff */
[----:B------:R0:W-:Y:S01]  /*1ad50*/  STL [R1+0x1b80], R0 ;  /* 0x001b800001007387 */ /* 0x0001e20000100800 */
[----:B------:R-:W-:Y:S01]  /*1ad60*/  IMAD.X R7, R122, 0x1, R5, P1 ;  /* 0x000000017a077824 */ /* 0x000fe200008e0605 */
[----:B0-----:R-:W-:-:S04]  /*1ad70*/  IADD3 R0, P1, R120, R250, RZ ;  /* 0x000000fa78007210 */ /* 0x001fc80007f3e0ff */
[----:B------:R-:W-:Y:S01]  /*1ad80*/  STL [R1+0x1b4c], R7 ;  /* 0x001b4c0701007387 */ /* 0x000fe20000100800 */
[----:B------:R-:W-:-:S03]  /*1ad90*/  IMAD.X R6, R122, 0x1, R2, P0 ;  /* 0x000000017a067824 */ /* 0x000fc600000e0602 */
        /* <DEDUP_REMOVED lines=26> */
[C---:B-1----:R-:W-:Y:S01]  /*1af40*/  IMAD.X R6, R114.reuse, 0x1, R5, P2 ;  /* 0x0000000172067824 */ /* 0x042fe200010e0605 */
[----:B0-----:R-:W-:Y:S02]  /*1af50*/  IADD3 R0, P2, R183, R250, RZ ;  /* 0x000000fab7007210 */ /* 0x001fe40007f5e0ff */
[----:B------:R-:W2:Y:S04]  /*1af60*/  LDL.LU R183, [R1+0x2b4] ;  /* 0x0002b40001b77983 */ /* 0x000ea80000300800 */
[----:B------:R0:W-:Y:S04]  /*1af70*/  STL [R1+0x1b7c], R6 ;  /* 0x001b7c0601007387 */ /* 0x0001e80000100800 */
[----:B------:R1:W-:Y:S01]  /*1af80*/  STL [R1+0x1bb8], R0 ;  /* 0x001bb80001007387 */ /* 0x0003e20000100800 */
[----:B0-----:R-:W-:-:S03]  /*1af90*/  IMAD.X R6, R114, 0x1, R2, P1 ;  /* 0x0000000172067824 */ /* 0x001fc600008e0602 */
[----:B------:R-:W2:Y:S01]  /*1afa0*/  LDL.LU R114, [R1+0x3bc] ;  /* 0x0003bc0001727983 */ /* 0x000ea20000300800 */
[----:B-1----:R-:W-:-:S03]  /*1afb0*/  IADD3 R0, P1, R110, R3, RZ ;  /* 0x000000036e007210 */ /* 0x002fc60007f3e0ff */
[----:B------:R0:W-:Y:S04]  /*1afc0*/  STL [R1+0x1b84], R6 ;  /* 0x001b840601007387 */ /* 0x0001e80000100800 */
[----:B------:R1:W-:Y:S01]  /*1afd0*/  STL [R1+0x1bc0], R0 ;  /* 0x001bc00001007387 */ /* 0x0003e20000100800 */
[C---:B0-----:R-:W-:Y:S01]  /*1afe0*/  IMAD.X R6, R185.reuse, 0x1, R5, P0 ;  /* 0x00000001b9067824 */ /* 0x041fe200000e0605 */
[----:B-1----:R-:W-:Y:S02]  /*1aff0*/  IADD3 R0, P0, R110, R250, RZ ;  /* 0x000000fa6e007210 */ /* 0x002fe40007f1e0ff */
[----:B------:R-:W2:Y:S04]  /*1b000*/  LDL.LU R110, [R1+0x2bc] ;  /* 0x0002bc00016e7983 */ /* 0x000ea80000300800 */
[----:B------:R0:W-:Y:S04]  /*1b010*/  STL [R1+0x1b8c], R6 ;  /* 0x001b8c0601007387 */ /* 0x0001e80000100800 */
[----:B------:R4:W-:Y:S01]  /*1b020*/  STL [R1+0x1bc8], R0 ;  /* 0x001bc80001007387 */ /* 0x0009e20000100800 */
[----:B0-----:R-:W-:-:S03]  /*1b030*/  IMAD.X R6, R185, 0x1, R2, P6 ;  /* 0x00000001b9067824 */ /* 0x001fc600030e0602 */
[----:B------:R-:W2:Y:S01]  /*1b040*/  LDL.LU R185, [R1+0x3c0] ;  /* 0x0003c00001b97983 */ /* 0x000ea20000300800 */
[----:B----4-:R-:W-:-:S03]  /*1b050*/  IADD3 R0, P6, R118, R3, RZ ;  /* 0x0000000376007210 */ /* 0x010fc60007fde0ff */
[----:B------:R0:W-:Y:S04]  /*1b060*/  STL [R1+0x1b94], R6 ;  /* 0x001b940601007387 */ /* 0x0001e80000100800 */
[----:B------:R1:W-:Y:S01]  /*1b070*/  STL [R1+0x1bd0], R0 ;  /* 0x001bd00001007387 */ /* 0x0003e20000100800 */
[C---:B0-----:R-:W-:Y:S01]  /*1b080*/  IMAD.X R6, R187.reuse, 0x1, R5, P5 ;  /* 0x00000001bb067824 */ /* 0x041fe200028e0605 */
[----:B-1----:R-:W-:Y:S02]  /*1b090*/  IADD3 R0, P5, R118, R250, RZ ;  /* 0x000000fa76007210 */ /* 0x002fe40007fbe0ff */
[----:B------:R-:W4:Y:S04]  /*1b0a0*/  LDL.LU R118, [R1+0x2c0] ;  /* 0x0002c00001767983 */ /* 0x000f280000300800 */
[----:B------:R0:W-:Y:S04]  /*1b0b0*/  STL [R1+0x1b9c], R6 ;  /* 0x001b9c0601007387 */ /* 0x0001e80000100800 */
[----:B------:R3:W-:Y:S01]  /*1b0c0*/  STL [R1+0x1bd8], R0 ;  /* 0x001bd80001007387 */ /* 0x0007e20000100800 */
[----:B0-----:R-:W-:-:S03]  /*1b0d0*/  IMAD.X R6, R187, 0x1, R2, P4 ;  /* 0x00000001bb067824 */ /* 0x001fc600020e0602 */
[----:B------:R-:W4:Y:S01]  /*1b0e0*/  LDL.LU R187, [R1+0x3c4] ;  /* 0x0003c40001bb7983 */ /* 0x000f220000300800 */
[----:B---3--:R-:W-:-:S03]  /*1b0f0*/  IADD3 R0, P4, R120, R3, RZ ;  /* 0x0000000378007210 */ /* 0x008fc60007f9e0ff */
[----:B------:R0:W-:Y:S04]  /*1b100*/  STL [R1+0x1ba4], R6 ;  /* 0x001ba40601007387 */ /* 0x0001e80000100800 */
[----:B------:R1:W-:Y:S01]  /*1b110*/  STL [R1+0x1be0], R0 ;  /* 0x001be00001007387 */ /* 0x0003e20000100800 */
[----:B0-----:R-:W-:Y:S01]  /*1b120*/  IMAD.X R6, R122, 0x1, R5, P3 ;  /* 0x000000017a067824 */ /* 0x001fe200018e0605 */
[----:B-1----:R-:W-:Y:S02]  /*1b130*/  IADD3 R0, P3, R120, R250, RZ ;  /* 0x000000fa78007210 */ /* 0x002fe40007f7e0ff */
[----:B------:R-:W3:Y:S04]  /*1b140*/  LDL.LU R120, [R1+0x2c8] ;  /* 0x0002c80001787983 */ /* 0x000ee80000300800 */
[----:B------:R0:W-:Y:S04]  /*1b150*/  STL [R1+0x1bac], R6 ;  /* 0x001bac0601007387 */ /* 0x0001e80000100800 */
[----:B------:R1:W-:Y:S01]  /*1b160*/  STL [R1+0x1be8], R0 ;  /* 0x001be80001007387 */ /* 0x0003e20000100800 */
[----:B0-----:R-:W-:-:S03]  /*1b170*/  IMAD.X R6, R122, 0x1, R2, P2 ;  /* 0x000000017a067824 */ /* 0x001fc600010e0602 */
[----:B------:R-:W3:Y:S04]  /*1b180*/  LDL.LU R122, [R1+0x3c8] ;  /* 0x0003c800017a7983 */ /* 0x000ee80000300800 */
[----:B------:R-:W-:Y:S01]  /*1b190*/  STL [R1+0x1bb4], R6 ;  /* 0x001bb40601007387 */ /* 0x000fe20000100800 */
[----:B-1----:R-:W-:-:S05]  /*1b1a0*/  IADD3 R0, P2, R180, R3, RZ ;  /* 0x00000003b4007210 */ /* 0x002fca0007f5e0ff */
[----:B------:R0:W-:Y:S01]  /*1b1b0*/  STL [R1+0x1bf0], R0 ;  /* 0x001bf00001007387 */ /* 0x0001e20000100800 */
[C---:B------:R-:W-:Y:S02]  /*1b1c0*/  IMAD.X R7, R126.reuse, 0x1, R5, P1 ;  /* 0x000000017e077824 */ /* 0x040fe400008e0605 */
[----:B0-----:R-:W-:-:S03]  /*1b1d0*/  IMAD.X R0, R126, 0x1, R2, P0 ;  /* 0x000000017e007824 */ /* 0x001fc600000e0602 */
[----:B------:R-:W-:Y:S04]  /*1b1e0*/  STL [R1+0x1bbc], R7 ;  /* 0x001bbc0701007387 */ /* 0x000fe80000100800 */
[----:B------:R-:W3:Y:S01]  /*1b1f0*/  LDL.LU R126, [R1+0x2d0] ;  /* 0x0002d000017e7983 */ /* 0x000ee20000300800 */
[----:B------:R-:W-:-:S05]  /*1b200*/  IADD3 R6, P1, R180, R250, RZ ;  /* 0x000000fab4067210 */ /* 0x000fca0007f3e0ff */
[----:B------:R2:W-:Y:S04]  /*1b210*/  STL [R1+0x1bf8], R6 ;  /* 0x001bf80601007387 */ /* 0x0005e80000100800 */
[----:B------:R0:W-:Y:S04]  /*1b220*/  STL [R1+0x1bc4], R0 ;  /* 0x001bc40001007387 */ /* 0x0001e80000100800 */
[----:B------:R-:W3:Y:S01]  /*1b230*/  LDL.LU R180, [R1+0x3cc] ;  /* 0x0003cc0001b47983 */ /* 0x000ee20000300800 */
[----:B--2---:R-:W-:-:S05]  /*1b240*/  IADD3 R6, P0, R112, R3, RZ ;  /* 0x0000000370067210 */ /* 0x004fca0007f1e0ff */
[----:B------:R1:W-:Y:S01]  /*1b250*/  STL [R1+0x1c00], R6 ;  /* 0x001c000601007387 */ /* 0x0003e20000100800 */
[----:B0-----:R-:W-:Y:S01]  /*1b260*/  IMAD.X R0, R128, 0x1, R5, P6 ;  /* 0x0000000180007824 */ /* 0x001fe200030e0605 */
[----:B------:R-:W-:Y:S01]  /*1b270*/  IADD3 R7, P6, R112, R250, RZ ;  /* 0x000000fa70077210 */ /* 0x000fe20007fde0ff */
[----:B-1----:R-:W-:-:S03]  /*1b280*/  IMAD.X R6, R128, 0x1, R2, P5 ;  /* 0x0000000180067824 */ /* 0x002fc600028e0602 */
[----:B------:R0:W-:Y:S04]  /*1b290*/  STL [R1+0x1bcc], R0 ;  /* 0x001bcc0001007387 */ /* 0x0001e80000100800 */
[----:B------:R-:W-:Y:S04]  /*1b2a0*/  STL [R1+0x1c08], R7 ;  /* 0x001c080701007387 */ /* 0x000fe80000100800 */
[----:B------:R-:W2:Y:S01]  /*1b2b0*/  LDL.LU R128, [R1+0x2d4] ;  /* 0x0002d40001807983 */ /* 0x000ea20000300800 */
[----:B0-----:R-:W-:-:S03]  /*1b2c0*/  IADD3 R0, P5, R183, R3, RZ ;  /* 0x00000003b7007210 */ /* 0x001fc60007fbe0ff */
[----:B------:R-:W-:Y:S04]  /*1b2d0*/  STL [R1+0x1bd4], R6 ;  /* 0x001bd40601007387 */ /* 0x000fe80000100800 */
[----:B------:R-:W2:Y:S04]  /*1b2e0*/  LDL.LU R112, [R1+0x3d0] ;  /* 0x0003d00001707983 */ /* 0x000ea80000300800 */
[----:B------:R0:W-:Y:S02]  /*1b2f0*/  STL [R1+0x1c10], R0 ;  /* 0x001c100001007387 */ /* 0x0001e40000100800 */
[C---:B0-----:R-:W-:Y:S01]  /*1b300*/  IMAD.X R0, R114.reuse, 0x1, R5, P4 ;  /* 0x0000000172007824 */ /* 0x041fe200020e0605 */
[----:B------:R-:W-:Y:S01]  /*1b310*/  IADD3 R7, P4, R183, R250, RZ ;  /* 0x000000fab7077210 */ /* 0x000fe20007f9e0ff */
[----:B------:R-:W-:-:S03]  /*1b320*/  IMAD.X R6, R114, 0x1, R2, P3 ;  /* 0x0000000172067824 */ /* 0x000fc600018e0602 */
        /* <DEDUP_REMOVED lines=13> */
[----:B----4-:R-:W-:-:S03]  /*1b400*/  IADD3 R0, P1, R118, R3, RZ ;  /* 0x0000000376007210 */ /* 0x010fc60007f3e0ff */
[----:B------:R0:W-:Y:S04]  /*1b410*/  STL [R1+0x1bf4], R6 ;  /* 0x001bf40601007387 */ /* 0x0001e80000100800 */
[----:B------:R-:W4:Y:S04]  /*1b420*/  LDL.LU R178, [R1+0x3d8] ;  /* 0x0003d80001b27983 */ /* 0x000f280000300800 */
[----:B------:R1:W-:Y:S01]  /*1b430*/  STL [R1+0x1c30], R0 ;  /* 0x001c300001007387 */ /* 0x0003e20000100800 */
[C---:B0-----:R-:W-:Y:S02]  /*1b440*/  IMAD.X R6, R187.reuse, 0x1, R2, P6 ;  /* 0x00000001bb067824 */ /* 0x041fe400030e0602 */
[----:B-1----:R-:W-:Y:S01]  /*1b450*/  IMAD.X R0, R187, 0x1, R5, P0 ;  /* 0x00000001bb007824 */ /* 0x002fe200000e0605 */
[----:B------:R-:W-:-:S04]  /*1b460*/  IADD3 R7, P0, R118, R250, RZ ;  /* 0x000000fa76077210 */ /* 0x000fc80007f1e0ff */
[----:B------:R3:W-:Y:S04]  /*1b470*/  STL [R1+0x1bfc], R0 ;  /* 0x001bfc0001007387 */ /* 0x0007e80000100800 */
[----:B------:R-:W-:Y:S04]  /*1b480*/  STL [R1+0x1c38], R7 ;  /* 0x001c380701007387 */ /* 0x000fe80000100800 */
[----:B------:R-:W4:Y:S04]  /*1b490*/  LDL.LU R118, [R1+0x2e8] ;  /* 0x0002e80001767983 */ /* 0x000f280000300800 */
[----:B------:R0:W-:Y:S01]  /*1b4a0*/  STL [R1+0x1c04], R6 ;  /* 0x001c040601007387 */ /* 0x0001e20000100800 */
[----:B---3--:R-:W-:-:S03]  /*1b4b0*/  IADD3 R0, P6, R120, R3, RZ ;  /* 0x0000000378007210 */ /* 0x008fc60007fde0ff */
[----:B------:R-:W3:Y:S04]  /*1b4c0*/  LDL.LU R187, [R1+0x3dc] ;  /* 0x0003dc0001bb7983 */ /* 0x000ee80000300800 */
[----:B------:R1:W-:Y:S04]  /*1b4d0*/  STL [R1+0x1c40], R0 ;  /* 0x001c400001007387 */ /* 0x0003e80000100800 */
[----:B------:R-:W3:Y:S01]  /*1b4e0*/  LDL.LU R110, [R1+0x2f0] ;  /* 0x0002f000016e7983 */ /* 0x000ee20000300800 */
[----:B0-----:R-:W-:Y:S01]  /*1b4f0*/  IMAD.X R6, R122, 0x1, R5, P5 ;  /* 0x000000017a067824 */ /* 0x001fe200028e0605 */
[----:B-1----:R-:W-:-:S04]  /*1b500*/  IADD3 R0, P5, R120, R250, RZ ;  /* 0x000000fa78007210 */ /* 0x002fc80007fbe0ff */
[----:B------:R0:W-:Y:S04]  /*1b510*/  STL [R1+0x1c0c], R6 ;  /* 0x001c0c0601007387 */ /* 0x0001e80000100800 */
[----:B------:R1:W-:Y:S04]  /*1b520*/  STL [R1+0x1c48], R0 ;  /* 0x001c480001007387 */ /* 0x0003e80000100800 */
[----:B------:R-:W3:Y:S01]  /*1b530*/  LDL.LU R120, [R1+0x3e0] ;  /* 0x0003e00001787983 */ /* 0x000ee20000300800 */
[----:B0-----:R-:W-:-:S05]  /*1b540*/  IMAD.X R6, R122, 0x1, R2, P4 ;  /* 0x000000017a067824 */ /* 0x001fca00020e0602 */
[----:B------:R0:W-:Y:S01]  /*1b550*/  STL [R1+0x1c14], R6 ;  /* 0x001c140601007387 */ /* 0x0001e20000100800 */
[----:B-1----:R-:W-:-:S05]  /*1b560*/  IADD3 R0, P4, R126, R3, RZ ;  /* 0x000000037e007210 */ /* 0x002fca0007f9e0ff */
[----:B------:R1:W-:Y:S04]  /*1b570*/  STL [R1+0x1c50], R0 ;  /* 0x001c500001007387 */ /* 0x0003e80000100800 */
[----:B------:R-:W3:Y:S01]  /*1b580*/  LDL.LU R122, [R1+0x2f4] ;  /* 0x0002f400017a7983 */ /* 0x000ee20000300800 */
[----:B0-----:R-:W-:Y:S01]  /*1b590*/  IMAD.X R6, R180, 0x1, R5, P3 ;  /* 0x00000001b4067824 */ /* 0x001fe200018e0605 */
[----:B-1----:R-:W-:-:S04]  /*1b5a0*/  IADD3 R0, P3, R126, R250, RZ ;  /* 0x000000fa7e007210 */ /* 0x002fc80007f7e0ff */
[----:B------:R-:W-:Y:S04]  /*1b5b0*/  STL [R1+0x1c1c], R6 ;  /* 0x001c1c0601007387 */ /* 0x000fe80000100800 */
[----:B------:R-:W3:Y:S04]  /*1b5c0*/  LDL.LU R126, [R1+0x3e4] ;  /* 0x0003e400017e7983 */ /* 0x000ee80000300800 */
[----:B------:R0:W-:Y:S02]  /*1b5d0*/  STL [R1+0x1c58], R0 ;  /* 0x001c580001007387 */ /* 0x0001e40000100800 */
[----:B0-----:R-:W-:Y:S01]  /*1b5e0*/  IMAD.X R0, R180, 0x1, R2, P2 ;  /* 0x00000001b4007824 */ /* 0x001fe200010e0602 */
[----:B--2---:R-:W-:-:S04]  /*1b5f0*/  IADD3 R7, P2, R128, R3, RZ ;  /* 0x0000000380077210 */ /* 0x004fc80007f5e0ff */
[----:B------:R0:W-:Y:S04]  /*1b600*/  STL [R1+0x1c24], R0 ;  /* 0x001c240001007387 */ /* 0x0001e80000100800 */
[----:B------:R-:W-:Y:S04]  /*1b610*/  STL [R1+0x1c60], R7 ;  /* 0x001c600701007387 */ /* 0x000fe80000100800 */
[----:B------:R-:W2:Y:S01]  /*1b620*/  LDL.LU R180, [R1+0x2fc] ;  /* 0x0002fc0001b47983 */ /* 0x000ea20000300800 */
[----:B------:R-:W-:Y:S01]  /*1b630*/  IMAD.X R6, R112, 0x1, R5, P1 ;  /* 0x0000000170067824 */ /* 0x000fe200008e0605 */
[----:B0-----:R-:W-:-:S04]  /*1b640*/  IADD3 R0, P1, R128, R250, RZ ;  /* 0x000000fa80007210 */ /* 0x001fc80007f3e0ff */
[----:B------:R-:W-:Y:S04]  /*1b650*/  STL [R1+0x1c2c], R6 ;  /* 0x001c2c0601007387 */ /* 0x000fe80000100800 */
[----:B------:R-:W2:Y:S04]  /*1b660*/  LDL.LU R128, [R1+0x3e8] ;  /* 0x0003e80001807983 */ /* 0x000ea80000300800 */
[----:B------:R0:W-:Y:S02]  /*1b670*/  STL [R1+0x1c68], R0 ;  /* 0x001c680001007387 */ /* 0x0001e40000100800 */
[----:B0-----:R-:W-:Y:S01]  /*1b680*/  IMAD.X R0, R112, 0x1, R2, P0 ;  /* 0x0000000170007824 */ /* 0x001fe200000e0602 */
[----:B------:R-:W-:-:S04]  /*1b690*/  IADD3 R7, P0, R183, R3, RZ ;  /* 0x00000003b7077210 */ /* 0x000fc80007f1e0ff */
[----:B------:R0:W-:Y:S04]  /*1b6a0*/  STL [R1+0x1c34], R0 ;  /* 0x001c340001007387 */ /* 0x0001e80000100800 */
[----:B------:R-:W-:Y:S01]  /*1b6b0*/  STL [R1+0x1c70], R7 ;  /* 0x001c700701007387 */ /* 0x000fe20000100800 */
[----:B------:R-:W-:-:S03]  /*1b6c0*/  IMAD.X R6, R114, 0x1, R5, P6 ;  /* 0x0000000172067824 */ /* 0x000fc600030e0605 */
[----:B------:R-:W2:Y:S01]  /*1b6d0*/  LDL.LU R112, [R1+0x300] ;  /* 0x0003000001707983 */ /* 0x000ea20000300800 */
[----:B0-----:R-:W-:-:S03]  /*1b6e0*/  IADD3 R0, P6, R183, R250, RZ ;  /* 0x000000fab7007210 */ /* 0x001fc60007fde0ff */
[----:B------:R-:W-:Y:S04]  /*1b6f0*/  STL [R1+0x1c3c], R6 ;  /* 0x001c3c0601007387 */ /* 0x000fe80000100800 */
[----:B------:R-:W2:Y:S04]  /*1b700*/  LDL.LU R183, [R1+0x3ec] ;  /* 0x0003ec0001b77983 */ /* 0x000ea80000300800 */
[----:B------:R0:W-:Y:S02]  /*1b710*/  STL [R1+0x1c78], R0 ;  /* 0x001c780001007387 */ /* 0x0001e40000100800 */
[----:B0-----:R-:W-:Y:S01]  /*1b720*/  IMAD.X R0, R114, 0x1, R2, P5 ;  /* 0x0000000172007824 */ /* 0x001fe200028e0602 */
[----:B------:R-:W-:-:S04]  /*1b730*/  IADD3 R7, P5, R185, R3, RZ ;  /* 0x00000003b9077210 */ /* 0x000fc80007fbe0ff */
[----:B------:R0:W-:Y:S04]  /*1b740*/  STL [R1+0x1c44], R0 ;  /* 0x001c440001007387 */ /* 0x0001e80000100800 */
[----:B------:R1:W-:Y:S01]  /*1b750*/  STL [R1+0x1c80], R7 ;  /* 0x001c800701007387 */ /* 0x0003e20000100800 */
[----:B----4-:R-:W-:-:S03]  /*1b760*/  IMAD.X R6, R178, 0x1, R5, P4 ;  /* 0x00000001b2067824 */ /* 0x010fc600020e0605 */
[----:B------:R-:W4:Y:S01]  /*1b770*/  LDL.LU R114, [R1+0x308] ;  /* 0x0003080001727983 */ /* 0x000f220000300800 */
[----:B0-----:R-:W-:-:S03]  /*1b780*/  IADD3 R0, P4, R185, R250, RZ ;  /* 0x000000fab9007210 */ /* 0x001fc60007f9e0ff */
[----:B------:R0:W-:Y:S01]  /*1b790*/  STL [R1+0x1c4c], R6 ;  /* 0x001c4c0601007387 */ /* 0x0001e20000100800 */
[----:B-1----:R-:W-:-:S03]  /*1b7a0*/  IMAD.X R7, R178, 0x1, R2, P3 ;  /* 0x00000001b2077824 */ /* 0x002fc600018e0602 */
[----:B------:R-:W4:Y:S04]  /*1b7b0*/  LDL.LU R185, [R1+0x3f0] ;  /* 0x0003f00001b97983 */ /* 0x000f280000300800 */
[----:B------:R3:W-:Y:S04]  /*1b7c0*/  STL [R1+0x1c88], R0 ;  /* 0x001c880001007387 */ /* 0x0007e80000100800 */
[----:B------:R1:W-:Y:S01]  /*1b7d0*/  STL [R1+0x1c54], R7 ;  /* 0x001c540701007387 */ /* 0x0003e20000100800 */
[C---:B0-----:R-:W-:Y:S01]  /*1b7e0*/  IADD3 R6, P3, R118.reuse, R3, RZ ;  /* 0x0000000376067210 */ /* 0x041fe20007f7e0ff */
[----:B---3--:R-:W-:Y:S01]  /*1b7f0*/  IMAD.X R0, R187, 0x1, R5, P2 ;  /* 0x00000001bb007824 */ /* 0x008fe200010e0605 */
[----:B-1----:R-:W-:-:S03]  /*1b800*/  IADD3 R7, P2, R118, R250, RZ ;  /* 0x000000fa76077210 */ /* 0x002fc60007f5e0ff */
[----:B------:R0:W-:Y:S04]  /*1b810*/  STL [R1+0x1c90], R6 ;  /* 0x001c900601007387 */ /* 0x0001e80000100800 */
[----:B------:R1:W-:Y:S04]  /*1b820*/  STL [R1+0x1c5c], R0 ;  /* 0x001c5c0001007387 */ /* 0x0003e80000100800 */
[----:B------:R3:W-:Y:S01]  /*1b830*/  STL [R1+0x1c98], R7 ;  /* 0x001c980701007387 */ /* 0x0007e20000100800 */
[----:B0-----:R-:W-:-:S03]  /*1b840*/  IMAD.X R6, R187, 0x1, R2, P1 ;  /* 0x00000001bb067824 */ /* 0x001fc600008e0602 */
[----:B------:R-:W4:Y:S01]  /*1b850*/  LDL.LU R118, [R1+0x310] ;  /* 0x0003100001767983 */ /* 0x000f220000300800 */
[----:B-1----:R-:W-:-:S03]  /*1b860*/  IADD3 R0, P1, R110, R3, RZ ;  /* 0x000000036e007210 */ /* 0x002fc60007f3e0ff */
[----:B------:R0:W-:Y:S04]  /*1b870*/  STL [R1+0x1c64], R6 ;  /* 0x001c640601007387 */ /* 0x0001e80000100800 */
[----:B------:R-:W4:Y:S01]  /*1b880*/  LDL.LU R187, [R1+0x3f4] ;  /* 0x0003f40001bb7983 */ /* 0x000f220000300800 */
[----:B---3--:R-:W-:-:S03]  /*1b890*/  IMAD.X R7, R120, 0x1, R5, P0 ;  /* 0x0000000178077824 */ /* 0x008fc600000e0605 */
[----:B------:R1:W-:Y:S01]  /*1b8a0*/  STL [R1+0x1ca0], R0 ;  /* 0x001ca00001007387 */ /* 0x0003e20000100800 */
[----:B0-----:R-:W-:-:S03]  /*1b8b0*/  IADD3 R6, P0, R110, R250, RZ ;  /* 0x000000fa6e067210 */ /* 0x001fc60007f1e0ff */
[----:B------:R0:W-:Y:S01]  /*1b8c0*/  STL [R1+0x1c6c], R7 ;  /* 0x001c6c0701007387 */ /* 0x0001e20000100800 */
[----:B-1----:R-:W-:-:S03]  /*1b8d0*/  IMAD.X R0, R120, 0x1, R2, P6 ;  /* 0x0000000178007824 */ /* 0x002fc600030e0602 */
[----:B------:R1:W-:Y:S04]  /*1b8e0*/  STL [R1+0x1ca8], R6 ;  /* 0x001ca80601007387 */ /* 0x0003e80000100800 */
[----:B------:R3:W-:Y:S01]  /*1b8f0*/  STL [R1+0x1c74], R0 ;  /* 0x001c740001007387 */ /* 0x0007e20000100800 */
[----:B0-----:R-:W-:-:S05]  /*1b900*/  IADD3 R7, P6, R122, R3, RZ ;  /* 0x000000037a077210 */ /* 0x001fca0007fde0ff */
[----:B------:R0:W-:Y:S04]  /*1b910*/  STL [R1+0x1cb0], R7 ;  /* 0x001cb00701007387 */ /* 0x0001e80000100800 */
[----:B------:R-:W4:Y:S01]  /*1b920*/  LDL.LU R120, [R1+0x314] ;  /* 0x0003140001787983 */ /* 0x000f220000300800 */
[----:B-1----:R-:W-:Y:S01]  /*1b930*/  IMAD.X R6, R126, 0x1, R5, P5 ;  /* 0x000000017e067824 */ /* 0x002fe200028e0605 */
[----:B---3--:R-:W-:Y:S01]  /*1b940*/  IADD3 R0, P5, R122, R250, RZ ;  /* 0x000000fa7a007210 */ /* 0x008fe20007fbe0ff */
[----:B0-----:R-:W-:-:S03]  /*1b950*/  IMAD.X R7, R126, 0x1, R2, P4 ;  /* 0x000000017e077824 */ /* 0x001fc600020e0602 */
        /* <DEDUP_REMOVED lines=8> */
[----:B0-----:R-:W-:-:S04]  /*1b9e0*/  IADD3 R0, P3, R180, R250, RZ ;  /* 0x000000fab4007210 */ /* 0x001fc80007f7e0ff */
[----:B------:R0:W-:Y:S02]  /*1b9f0*/  STL [R1+0x1c8c], R6 ;  /* 0x001c8c0601007387 */ /* 0x0001e40000100800 */
[----:B0-----:R-:W-:Y:S02]  /*1ba00*/  IMAD.X R6, R128, 0x1, R2, P2 ;  /* 0x0000000180067824 */ /* 0x001fe400010e0602 */
[----:B------:R-:W2:Y:S04]  /*1ba10*/  LDL.LU R128, [R1+0x3fc] ;  /* 0x0003fc0001807983 */ /* 0x000ea80000300800 */
[----:B------:R0:W-:Y:S04]  /*1ba20*/  STL [R1+0x1cc8], R0 ;  /* 0x001cc80001007387 */ /* 0x0001e80000100800 */
[----:B------:R1:W-:Y:S04]  /*1ba30*/  STL [R1+0x1c94], R6 ;  /* 0x001c940601007387 */ /* 0x0003e80000100800 */
[----:B------:R-:W2:Y:S01]  /*1ba40*/  LDL.LU R176, [R1+0x320] ;  /* 0x0003200001b07983 */ /* 0x000ea20000300800 */
[----:B0-----:R-:W-:Y:S01]  /*1ba50*/  IADD3 R0, P2, R112, R3, RZ ;  /* 0x0000000370007210 */ /* 0x001fe20007f5e0ff */
[----:B-1----:R-:W-:-:S04]  /*1ba60*/  IMAD.X R6, R183, 0x1, R5, P1 ;  /* 0x00000001b7067824 */ /* 0x002fc800008e0605 */
[----:B------:R0:W-:Y:S01]  /*1ba70*/  STL [R1+0x1cd0], R0 ;  /* 0x001cd00001007387 */ /* 0x0001e20000100800 */
[----:B------:R-:W-:-:S03]  /*1ba80*/  IMAD.X R7, R183, 0x1, R2, P0 ;  /* 0x00000001b7077824 */ /* 0x000fc600000e0602 */
[----:B------:R4:W-:Y:S04]  /*1ba90*/  STL [R1+0x1c9c], R6 ;  /* 0x001c9c0601007387 */ /* 0x0009e80000100800 */
[----:B------:R-:W2:Y:S01]  /*1baa0*/  LDL.LU R109, [R1+0x400] ;  /* 0x00040000016d7983 */ /* 0x000ea20000300800 */
[----:B0-----:R-:W-:-:S05]  /*1bab0*/  IADD3 R0, P1, R112, R250, RZ ;  /* 0x000000fa70007210 */ /* 0x001fca0007f3e0ff */
[----:B------:R0:W-:Y:S04]  /*1bac0*/  STL [R1+0x1cd8], R0 ;  /* 0x001cd80001007387 */ /* 0x0001e80000100800 */
[----:B------:R-:W-:Y:S04]  /*1bad0*/  STL [R1+0x1ca4], R7 ;  /* 0x001ca40701007387 */ /* 0x000fe80000100800 */
[----:B------:R-:W2:Y:S01]  /*1bae0*/  LDL.LU R178, [R1+0x328] ;  /* 0x0003280001b27983 */ /* 0x000ea20000300800 */
[----:B----4-:R-:W-:-:S05]  /*1baf0*/  IADD3 R6, P0, R114, R3, RZ ;  /* 0x0000000372067210 */ /* 0x010fca0007f1e0ff */
[----:B------:R1:W-:Y:S01]  /*1bb00*/  STL [R1+0x1ce0], R6 ;  /* 0x001ce00601007387 */ /* 0x0003e20000100800 */
[----:B0-----:R-:W-:-:S03]  /*1bb10*/  IMAD.X R0, R185, 0x1, R5, P6 ;  /* 0x00000001b9007824 */ /* 0x001fc600030e0605 */
[----:B------:R-:W4:Y:S04]  /*1bb20*/  LDL.LU R110, [R1+0x404] ;  /* 0x00040400016e7983 */ /* 0x000f280000300800 */
[----:B------:R0:W-:Y:S01]  /*1bb30*/  STL [R1+0x1cac], R0 ;  /* 0x001cac0001007387 */ /* 0x0001e20000100800 */
[----:B-1----:R-:W-:-:S03]  /*1bb40*/  IADD3 R6, P6, R114, R250, RZ ;  /* 0x000000fa72067210 */ /* 0x002fc60007fde0ff */
[----:B------:R-:W4:Y:S04]  /*1bb50*/  LDL.LU R180, [R1+0x330] ;  /* 0x0003300001b47983 */ /* 0x000f280000300800 */
[----:B------:R1:W-:Y:S01]  /*1bb60*/  STL [R1+0x1ce8], R6 ;  /* 0x001ce80601007387 */ /* 0x0003e20000100800 */
[----:B0-----:R-:W-:-:S03]  /*1bb70*/  IMAD.X R0, R185, 0x1, R2, P5 ;  /* 0x00000001b9007824 */ /* 0x001fc600028e0602 */
[----:B------:R-:W4:Y:S04]  /*1bb80*/  LDL.LU R112, [R1+0x408] ;  /* 0x0004080001707983 */ /* 0x000f280000300800 */
[----:B------:R0:W-:Y:S04]  /*1bb90*/  STL [R1+0x1cb4], R0 ;  /* 0x001cb40001007387 */ /* 0x0001e80000100800 */
[----:B------:R-:W4:Y:S01]  /*1bba0*/  LDL.LU R183, [R1+0x334] ;  /* 0x0003340001b77983 */ /* 0x000f220000300800 */
[----:B-1----:R-:W-:-:S05]  /*1bbb0*/  IADD3 R6, P5, R118, R3, RZ ;  /* 0x0000000376067210 */ /* 0x002fca0007fbe0ff */
[----:B------:R1:W-:Y:S01]  /*1bbc0*/  STL [R1+0x1cf0], R6 ;  /* 0x001cf00601007387 */ /* 0x0003e20000100800 */
[----:B0-----:R-:W-:-:S03]  /*1bbd0*/  IMAD.X R0, R187, 0x1, R5, P4 ;  /* 0x00000001bb007824 */ /* 0x001fc600020e0605 */
[----:B------:R-:W4:Y:S01]  /*1bbe0*/  LDL.LU R114, [R1+0x40c] ;  /* 0x00040c0001727983 */ /* 0x000f220000300800 */
[----:B-1----:R-:W-:-:S03]  /*1bbf0*/  IADD3 R6, P4, R118, R250, RZ ;  /* 0x000000fa76067210 */ /* 0x002fc60007f9e0ff */
[----:B------:R0:W-:Y:S04]  /*1bc00*/  STL [R1+0x1cbc], R0 ;  /* 0x001cbc0001007387 */ /* 0x0001e80000100800 */
[----:B------:R-:W4:Y:S04]  /*1bc10*/  LDL.LU R185, [R1+0x33c] ;  /* 0x00033c0001b97983 */ /* 0x000f280000300800 */
[----:B------:R3:W-:Y:S04]  /*1bc20*/  STL [R1+0x1cf8], R6 ;  /* 0x001cf80601007387 */ /* 0x0007e80000100800 */
[----:B------:R-:W4:Y:S01]  /*1bc30*/  LDL.LU R118, [R1+0x410] ;  /* 0x0004100001767983 */ /* 0x000f220000300800 */
[----:B0-----:R-:W-:-:S05]  /*1bc40*/  IMAD.X R0, R187, 0x1, R2, P3 ;  /* 0x00000001bb007824 */ /* 0x001fca00018e0602 */
[----:B------:R0:W-:Y:S01]  /*1bc50*/  STL [R1+0x1cc4], R0 ;  /* 0x001cc40001007387 */ /* 0x0001e20000100800 */
[----:B------:R-:W-:-:S05]  /*1bc60*/  IADD3 R7, P3, R120, R3, RZ ;  /* 0x0000000378077210 */ /* 0x000fca0007f7e0ff */
[----:B------:R-:W-:Y:S04]  /*1bc70*/  STL [R1+0x1d00], R7 ;  /* 0x001d000701007387 */ /* 0x000fe80000100800 */
[----:B------:R-:W4:Y:S01]  /*1bc80*/  LDL.LU R187, [R1+0x414] ;  /* 0x0004140001bb7983 */ /* 0x000f220000300800 */
[----:B---3--:R-:W-:Y:S01]  /*1bc90*/  IMAD.X R6, R122, 0x1, R5, P2 ;  /* 0x000000017a067824 */ /* 0x008fe200010e0605 */
[----:B0-----:R-:W-:-:S04]  /*1bca0*/  IADD3 R0, P2, R120, R250, RZ ;  /* 0x000000fa78007210 */ /* 0x001fc80007f5e0ff */
[----:B------:R0:W-:Y:S04]  /*1bcb0*/  STL [R1+0x1ccc], R6 ;  /* 0x001ccc0601007387 */ /* 0x0001e80000100800 */
[----:B------:R1:W-:Y:S04]  /*1bcc0*/  STL [R1+0x1d08], R0 ;  /* 0x001d080001007387 */ /* 0x0003e80000100800 */
[----:B------:R-:W3:Y:S01]  /*1bcd0*/  LDL.LU R120, [R1+0x348] ;  /* 0x0003480001787983 */ /* 0x000ee20000300800 */
[----:B0-----:R-:W-:Y:S01]  /*1bce0*/  IMAD.X R6, R122, 0x1, R2, P1 ;  /* 0x000000017a067824 */ /* 0x001fe200008e0602 */
[----:B-1----:R-:W-:-:S04]  /*1bcf0*/  IADD3 R0, P1, R126, R3, RZ ;  /* 0x000000037e007210 */ /* 0x002fc80007f3e0ff */
[----:B------:R2:W-:Y:S04]  /*1bd00*/  STL [R1+0x1cd4], R6 ;  /* 0x001cd40601007387 */ /* 0x0005e80000100800 */
[----:B------:R-:W3:Y:S04]  /*1bd10*/  LDL.LU R122, [R1+0x418] ;  /* 0x00041800017a7983 */ /* 0x000ee80000300800 */
[----:B------:R0:W-:Y:S01]  /*1bd20*/  STL [R1+0x1d10], R0 ;  /* 0x001d100001007387 */ /* 0x0001e20000100800 */
[----:B--2---:R-:W-:Y:S01]  /*1bd30*/  IMAD.X R6, R128, 0x1, R5, P0 ;  /* 0x0000000180067824 */ /* 0x004fe200000e0605 */
[----:B------:R-:W-:Y:S01]  /*1bd40*/  IADD3 R7, P0, R126, R250, RZ ;  /* 0x000000fa7e077210 */ /* 0x000fe20007f1e0ff */
[----:B0-----:R-:W-:-:S03]  /*1bd50*/  IMAD.X R0, R128, 0x1, R2, P6 ;  /* 0x0000000180007824 */ /* 0x001fc600030e0602 */
[----:B------:R0:W-:Y:S04]  /*1bd60*/  STL [R1+0x1cdc], R6 ;  /* 0x001cdc0601007387 */ /* 0x0001e80000100800 */
[----:B------:R-:W-:Y:S04]  /*1bd70*/  STL [R1+0x1d18], R7 ;  /* 0x001d180701007387 */ /* 0x000fe80000100800 */
[----:B------:R-:W2:Y:S01]  /*1bd80*/  LDL.LU R126, [R1+0x41c] ;  /* 0x00041c00017e7983 */ /* 0x000ea20000300800 */
[----:B0-----:R-:W-:-:S03]  /*1bd90*/  IADD3 R6, P6, R176, R3, RZ ;  /* 0x00000003b0067210 */ /* 0x001fc60007fde0ff */
[----:B------:R0:W-:Y:S04]  /*1bda0*/  STL [R1+0x1ce4], R0 ;  /* 0x001ce40001007387 */ /* 0x0001e80000100800 */
[----:B------:R1:W-:Y:S04]  /*1bdb0*/  STL [R1+0x1d20], R6 ;  /* 0x001d200601007387 */ /* 0x0003e80000100800 */
[----:B------:R-:W2:Y:S01]  /*1bdc0*/  LDL.LU R128, [R1+0x420] ;  /* 0x0004200001807983 */ /* 0x000ea20000300800 */
[----:B0-----:R-:W-:Y:S01]  /*1bdd0*/  IMAD.X R0, R109, 0x1, R5, P5 ;  /* 0x000000016d007824 */ /* 0x001fe200028e0605 */
[----:B-1----:R-:W-:-:S04]  /*1bde0*/  IADD3 R6, P5, R176, R250, RZ ;  /* 0x000000fab0067210 */ /* 0x002fc80007fbe0ff */
[----:B------:R0:W-:Y:S01]  /*1bdf0*/  STL [R1+0x1cec], R0 ;  /* 0x001cec0001007387 */ /* 0x0001e20000100800 */
[----:B------:R-:W1:Y:S03]  /*1be00*/  LDC R176, c[0x0][0x238] ;  /* 0x00008e00ffb07b82 */ /* 0x000e660000000800 */
[----:B------:R4:W-:Y:S01]  /*1be10*/  STL [R1+0x1d28], R6 ;  /* 0x001d280601007387 */ /* 0x0009e20000100800 */
[----:B0-----:R-:W-:Y:S01]  /*1be20*/  IMAD.X R0, R109, 0x1, R2, P4 ;  /* 0x000000016d007824 */ /* 0x001fe200020e0602 */
[----:B------:R-:W-:-:S04]  /*1be30*/  IADD3 R7, P4, R178, R3, RZ ;  /* 0x00000003b2077210 */ /* 0x000fc80007f9e0ff */
[----:B------:R0:W-:Y:S04]  /*1be40*/  STL [R1+0x1cf4], R0 ;  /* 0x001cf40001007387 */ /* 0x0001e80000100800 */
[----:B------:R0:W-:Y:S01]  /*1be50*/  STL [R1+0x1d30], R7 ;  /* 0x001d300701007387 */ /* 0x0001e20000100800 */
[----:B----4-:R-:W-:Y:S01]  /*1be60*/  IMAD.X R6, R110, 0x1, R5, P3 ;  /* 0x000000016e067824 */ /* 0x010fe200018e0605 */
[----:B0-----:R-:W-:Y:S02]  /*1be70*/  IADD3 R0, P3, R178, R250, RZ ;  /* 0x000000fab2007210 */ /* 0x001fe40007f7e0ff */
[----:B------:R-:W0:Y:S02]  /*1be80*/  LDC R178, c[0x0][0x238] ;  /* 0x00008e00ffb27b82 */ /* 0x000e240000000800 */
[----:B------:R4:W-:Y:S01]  /*1be90*/  STL [R1+0x1cfc], R6 ;  /* 0x001cfc0601007387 */ /* 0x0009e20000100800 */
[----:B------:R-:W-:-:S03]  /*1bea0*/  IMAD.X R7, R110, 0x1, R2, P2 ;  /* 0x000000016e077824 */ /* 0x000fc600010e0602 */
[----:B------:R4:W-:Y:S02]  /*1beb0*/  STL [R1+0x1d38], R0 ;  /* 0x001d380001007387 */ /* 0x0009e40000100800 */
[----:B----4-:R-:W-:Y:S02]  /*1bec0*/  IADD3 R6, P2, R180, R3, RZ ;  /* 0x00000003b4067210 */ /* 0x010fe40007f5e0ff */
[----:B------:R4:W-:Y:S01]  /*1bed0*/  STL [R1+0x1d04], R7 ;  /* 0x001d040701007387 */ /* 0x0009e20000100800 */
[----:B------:R-:W-:-:S03]  /*1bee0*/  IMAD.X R0, R112, 0x1, R5, P1 ;  /* 0x0000000170007824 */ /* 0x000fc600008e0605 */
[----:B------:R1:W-:Y:S01]  /*1bef0*/  STL [R1+0x1d40], R6 ;  /* 0x001d400601007387 */ /* 0x0003e20000100800 */
[----:B----4-:R-:W-:-:S03]  /*1bf00*/  IADD3 R7, P1, R180, R250, RZ ;  /* 0x000000fab4077210 */ /* 0x010fc60007f3e0ff */
[----:B------:R4:W-:Y:S01]  /*1bf10*/  STL [R1+0x1d0c], R0 ;  /* 0x001d0c0001007387 */ /* 0x0009e20000100800 */
[----:B------:R-:W0:Y:S01]  /*1bf20*/  LDC R180, c[0x0][0x238] ;  /* 0x00008e00ffb47b82 */ /* 0x000e220000000800 */
[----:B-1----:R-:W-:Y:S02]  /*1bf30*/  IMAD.X R6, R112, 0x1, R2, P0 ;  /* 0x0000000170067824 */ /* 0x002fe400000e0602 */
[----:B------:R1:W-:Y:S04]  /*1bf40*/  STL [R1+0x1d48], R7 ;  /* 0x001d480701007387 */ /* 0x0003e80000100800 */
[----:B------:R1:W-:Y:S01]  /*1bf50*/  STL [R1+0x1d14], R6 ;  /* 0x001d140601007387 */ /* 0x0003e20000100800 */
[----:B----4-:R-:W-:-:S05]  /*1bf60*/  IADD3 R0, P0, R183, R3, RZ ;  /* 0x00000003b7007210 */ /* 0x010fca0007f1e0ff */
[----:B------:R4:W-:Y:S01]  /*1bf70*/  STL [R1+0x1d4c], R0 ;  /* 0x001d4c0001007387 */ /* 0x0009e20000100800 */
[C---:B-1----:R-:W-:Y:S01]  /*1bf80*/  IMAD.X R7, R114.reuse, 0x1, R5, P6 ;  /* 0x0000000172077824 */ /* 0x042fe200030e0605 */
[----:B------:R-:W-:Y:S02]  /*1bf90*/  IADD3 R6, P6, R183, R250, RZ ;  /* 0x000000fab7067210 */ /* 0x000fe40007fde0ff */
[----:B------:R-:W1:Y:S01]  /*1bfa0*/  LDC R183, c[0x0][0x238] ;  /* 0x00008e00ffb77b82 */ /* 0x000e620000000800 */
[----:B----4-:R-:W-:Y:S01]  /*1bfb0*/  IMAD.X R0, R114, 0x1, R2, P5 ;  /* 0x0000000172007824 */ /* 0x010fe200028e0602 */
[----:B------:R4:W-:Y:S04]  /*1bfc0*/  STL [R1+0x1d1c], R7 ;  /* 0x001d1c0701007387 */ /* 0x0009e80000100800 */
[----:B------:R4:W-:Y:S02]  /*1bfd0*/  STL [R1+0x1d50], R6 ;  /* 0x001d500601007387 */ /* 0x0009e40000100800 */
[----:B----4-:R-:W-:-:S02]  /*1bfe0*/  IADD3 R7, P5, R185, R3, RZ ;  /* 0x00000003b9077210 */ /* 0x010fc40007fbe0ff */
[----:B------:R4:W-:Y:S01]  /*1bff0*/  STL [R1+0x1d24], R0 ;  /* 0x001d240001007387 */ /* 0x0009e20000100800 */
[----:B------:R-:W-:-:S03]  /*1c000*/  IMAD.X R6, R118, 0x1, R5, P4 ;  /* 0x0000000176067824 */ /* 0x000fc600020e0605 */
[----:B------:R0:W-:Y:S04]  /*1c010*/  STL [R1+0x1d54], R7 ;  /* 0x001d540701007387 */ /* 0x0001e80000100800 */
[----:B------:R0:W-:Y:S01]  /*1c020*/  STL [R1+0x1d2c], R6 ;  /* 0x001d2c0601007387 */ /* 0x0001e20000100800 */
[----:B----4-:R-:W-:Y:S02]  /*1c030*/  IADD3 R0, P4, R185, R250, RZ ;  /* 0x000000fab9007210 */ /* 0x010fe40007f9e0ff */
[----:B------:R-:W4:Y:S01]  /*1c040*/  LDC R185, c[0x0][0x238] ;  /* 0x00008e00ffb97b82 */ /* 0x000f220000000800 */
[----:B0-----:R-:W-:Y:S02]  /*1c050*/  IMAD.X R7, R118, 0x1, R2, P3 ;  /* 0x0000000176077824 */ /* 0x001fe400018e0602 */
[----:B------:R0:W-:Y:S01]  /*1c060*/  STL [R1+0x1d58], R0 ;  /* 0x001d580001007387 */ /* 0x0001e20000100800 */
[----:B------:R-:W-:-:S03]  /*1c070*/  IADD3 R6, P3, R4, R3, RZ ;  /* 0x0000000304067210 */ /* 0x000fc60007f7e0ff */
[----:B------:R1:W-:Y:S04]  /*1c080*/  STL [R1+0x1d34], R7 ;  /* 0x001d340701007387 */ /* 0x0003e80000100800 */
[----:B------:R1:W-:Y:S01]  /*1c090*/  STL [R1+0x1d5c], R6 ;  /* 0x001d5c0601007387 */ /* 0x0003e20000100800 */
[C---:B0-----:R-:W-:Y:S01]  /*1c0a0*/  IMAD.X R0, R187.reuse, 0x1, R5, P2 ;  /* 0x00000001bb007824 */ /* 0x041fe200010e0605 */
[----:B-1----:R-:W-:Y:S02]  /*1c0b0*/  IADD3 R7, P2, R4, R250, RZ ;  /* 0x000000fa04077210 */ /* 0x002fe40007f5e0ff */
[----:B------:R-:W4:Y:S01]  /*1c0c0*/  LDL.LU R4, [R1+0x1dbc] ;  /* 0x001dbc0001047983 */ /* 0x000f220000300800 */
[----:B------:R-:W-:Y:S02]  /*1c0d0*/  IMAD.X R6, R187, 0x1, R2, P1 ;  /* 0x00000001bb067824 */ /* 0x000fe400008e0602 */
[----:B------:R-:W0:Y:S01]  /*1c0e0*/  LDC R187, c[0x0][0x238] ;  /* 0x00008e00ffbb7b82 */ /* 0x000e220000000800 */
[----:B------:R3:W-:Y:S04]  /*1c0f0*/  STL [R1+0x1d3c], R0 ;  /* 0x001d3c0001007387 */ /* 0x0007e80000100800 */
[----:B------:R-:W-:Y:S04]  /*1c100*/  STL [R1+0x1d60], R7 ;  /* 0x001d600701007387 */ /* 0x000fe80000100800 */
[----:B------:R1:W-:Y:S01]  /*1c110*/  STL [R1+0x1d44], R6 ;  /* 0x001d440601007387 */ /* 0x0003e20000100800 */
[----:B---3--:R-:W-:-:S05]  /*1c120*/  IADD3 R0, P1, R120, R3, RZ ;  /* 0x0000000378007210 */ /* 0x008fca0007f3e0ff */
[----:B------:R-:W-:Y:S01]  /*1c130*/  STL [R1+0xd98], R0 ;  /* 0x000d980001007387 */ /* 0x000fe20000100800 */
[----:B------:R-:W-:Y:S01]  /*1c140*/  IMAD.X R3, R122, 0x1, R5, P0 ;  /* 0x000000017a037824 */ /* 0x000fe200000e0605 */
[----:B-1----:R-:W-:Y:S02]  /*1c150*/  IADD3 R6, P0, R120, R250, RZ ;  /* 0x000000fa78067210 */ /* 0x002fe40007f1e0ff */
[----:B------:R-:W1:Y:S02]  /*1c160*/  LDC R250, c[0x0][0x238] ;  /* 0x00008e00fffa7b82 */ /* 0x000e640000000800 */
[----:B------:R3:W-:Y:S04]  /*1c170*/  STL [R1+0xd94], R3 ;  /* 0x000d940301007387 */ /* 0x0007e80000100800 */
[----:B------:R2:W-:Y:S01]  /*1c180*/  STL [R1+0x598], R6 ;  /* 0x0005980601007387 */ /* 0x0005e20000100800 */
[----:B---3--:R-:W-:-:S05]  /*1c190*/  IMAD.X R3, R122, 0x1, R2, P6 ;  /* 0x000000017a037824 */ /* 0x008fca00030e0602 */
[----:B------:R-:W-:Y:S01]  /*1c1a0*/  STL [R1+0x57c], R3 ;  /* 0x00057c0301007387 */ /* 0x000fe20000100800 */
[----:B--2---:R-:W-:-:S05]  /*1c1b0*/  IMAD.X R6, R126, 0x1, R5, P5 ;  /* 0x000000017e067824 */ /* 0x004fca00028e0605 */
[----:B------:R2:W-:Y:S01]  /*1c1c0*/  STL [R1+0x580], R6 ;  /* 0x0005800601007387 */ /* 0x0005e20000100800 */
[C---:B------:R-:W-:Y:S02]  /*1c1d0*/  IMAD.X R7, R128.reuse, 0x1, R5, P3 ;  /* 0x0000000180077824 */ /* 0x040fe400018e0605 */
[--C-:B--2---:R-:W-:Y:S02]  /*1c1e0*/  IMAD.X R6, R128, 0x1, R2.reuse, P2 ;  /* 0x0000000180067824 */ /* 0x104fe400010e0602 */
[----:B------:R-:W2:Y:S01]  /*1c1f0*/  S2R R128, SR_TID.X ;  /* 0x0000000000807919 */ /* 0x000ea20000002100 */
[----:B------:R-:W-:Y:S01]  /*1c200*/  IMAD.X R3, R126, 0x1, R2, P4 ;  /* 0x000000017e037824 */ /* 0x000fe200020e0602 */
[----:B------:R-:W-:-:S04]  /*1c210*/  SHF.R.S32.HI R0, RZ, 0x1f, R120 ;  /* 0x0000001fff007819 */ /* 0x000fc80000011478 */
[----:B------:R3:W-:Y:S04]  /*1c220*/  STL [R1+0x584], R3 ;  /* 0x0005840301007387 */ /* 0x0007e80000100800 */
[----:B------:R0:W-:Y:S01]  /*1c230*/  STL [R1+0x588], R7 ;  /* 0x0005880701007387 */ /* 0x0001e20000100800 */
[C---:B---3--:R-:W-:Y:S02]  /*1c240*/  IMAD.X R3, R0.reuse, 0x1, R5, P1 ;  /* 0x0000000100037824 */ /* 0x048fe400008e0605 */
[----:B------:R-:W-:Y:S01]  /*1c250*/  IMAD.X R0, R0, 0x1, R2, P0 ;  /* 0x0000000100007824 */ /* 0x000fe200000e0602 */
[----:B------:R3:W-:Y:S01]  /*1c260*/  STL [R1+0x58c], R6 ;  /* 0x00058c0601007387 */ /* 0x0007e20000100800 */
[----:B0-----:R-:W0:Y:S03]  /*1c270*/  LDC R7, c[0x0][0x238] ;  /* 0x00008e00ff077b82 */ /* 0x001e260000000800 */
[----:B------:R-:W-:Y:S04]  /*1c280*/  STL [R1+0x590], R3 ;  /* 0x0005900301007387 */ /* 0x000fe80000100800 */
[----:B------:R2:W-:Y:S01]  /*1c290*/  STL [R1+0x594], R0 ;  /* 0x0005940001007387 */ /* 0x0005e20000100800 */
[----:B------:R-:W1:Y:S08]  /*1c2a0*/  LDC R2, c[0x0][0x238] ;  /* 0x00008e00ff027b82 */ /* 0x000e700000000800 */
[----:B---3--:R-:W1:Y:S01]  /*1c2b0*/  LDC R6, c[0x0][0x238] ;  /* 0x00008e00ff067b82 */ /* 0x008e620000000800 */
[C---:B--2---:R-:W-:Y:S01]  /*1c2c0*/  IMAD.SHL.U32 R0, R128.reuse, 0x10, RZ ;  /* 0x0000001080007824 */ /* 0x044fe200078e00ff */
[----:B------:R-:W-:-:S02]  /*1c2d0*/  LOP3.LUT R3, R128, 0x7f, RZ, 0xc0, !PT ;  /* 0x0000007f80037812 */ /* 0x000fc400078ec0ff */
[----:B------:R-:W-:Y:S02]  /*1c2e0*/  CS2R R24, SRZ ;  /* 0x0000000000187805 */ /* 0x000fe4000001ff00 */
[----:B------:R-:W-:Y:S02]  /*1c2f0*/  CS2R R26, SRZ ;  /* 0x00000000001a7805 */ /* 0x000fe4000001ff00 */
[----:B------:R-:W-:Y:S02]  /*1c300*/  CS2R R28, SRZ ;  /* 0x00000000001c7805 */ /* 0x000fe4000001ff00 */
[----:B------:R-:W-:Y:S02]  /*1c310*/  CS2R R30, SRZ ;  /* 0x00000000001e7805 */ /* 0x000fe4000001ff00 */
[----:B------:R-:W-:Y:S02]  /*1c320*/  CS2R R32, SRZ ;  /* 0x0000000000207805 */ /* 0x000fe4000001ff00 */
[----:B------:R-:W-:-:S02]  /*1c330*/  CS2R R34, SRZ ;  /* 0x0000000000227805 */ /* 0x000fc4000001ff00 */
[----:B------:R-:W-:Y:S02]  /*1c340*/  CS2R R36, SRZ ;  /* 0x0000000000247805 */ /* 0x000fe4000001ff00 */
[----:B------:R-:W-:Y:S02]  /*1c350*/  CS2R R38, SRZ ;  /* 0x0000000000267805 */ /* 0x000fe4000001ff00 */
[----:B------:R-:W-:Y:S02]  /*1c360*/  CS2R R40, SRZ ;  /* 0x0000000000287805 */ /* 0x000fe4000001ff00 */
[----:B------:R-:W-:Y:S02]  /*1c370*/  CS2R R42, SRZ ;  /* 0x00000000002a7805 */ /* 0x000fe4000001ff00 */
[----:B------:R-:W-:Y:S02]  /*1c380*/  CS2R R44, SRZ ;  /* 0x00000000002c7805 */ /* 0x000fe4000001ff00 */
[----:B------:R-:W-:-:S02]  /*1c390*/  CS2R R46, SRZ ;  /* 0x00000000002e7805 */ /* 0x000fc4000001ff00 */
[----:B------:R-:W-:Y:S02]  /*1c3a0*/  CS2R R48, SRZ ;  /* 0x0000000000307805 */ /* 0x000fe4000001ff00 */
[----:B------:R-:W-:Y:S01]  /*1c3b0*/  CS2R R50, SRZ ;  /* 0x0000000000327805 */ /* 0x000fe2000001ff00 */
[----:B------:R-:W-:Y:S01]  /*1c3c0*/  IMAD.MOV.U32 R52, RZ, RZ, RZ ;  /* 0x000000ffff347224 */ /* 0x000fe200078e00ff */
[----:B------:R-:W-:Y:S01]  /*1c3d0*/  USHF.R.U32.HI UR38, URZ, 0x4, UR4 ;  /* 0x000000043f267899 */ /* 0x000fe20008011604 */
[----:B------:R-:W-:Y:S01]  /*1c3e0*/  UMOV UR5, URZ ;  /* 0x0000003f00057c82 */ /* 0x000fe20008000000 */
[----:B----4-:R-:W-:-:S04]  /*1c3f0*/  IADD3 R157, P6, R4, UR8, RZ ;  /* 0x00000008049d7c10 */ /* 0x010fc8000ffde0ff */
[----:B------:R-:W-:Y:S02]  /*1c400*/  LEA.HI.X.SX32 R156, R4, UR9, 0x1, P6 ;  /* 0x00000009049c7c11 */ /* 0x000fe4000b0f0eff */
[----:B------:R2:W5:Y:S04]  /*1c410*/  LDL.LU R4, [R1+0x1db8] ;  /* 0x001db80001047983 */ /* 0x0005680000300800 */
[----:B------:R3:W-:Y:S04]  /*1c420*/  STL [R1+0x1db0], R0 ;  /* 0x001db00001007387 */ /* 0x0007e80000100800 */
[----:B------:R-:W-:Y:S04]  /*1c430*/  STL [R1+0x574], RZ ;  /* 0x000574ff01007387 */ /* 0x000fe80000100800 */
[----:B------:R-:W-:Y:S04]  /*1c440*/  STL [R1], RZ ;  /* 0x000000ff01007387 */ /* 0x000fe80000100800 */
[----:B------:R-:W-:Y:S04]  /*1c450*/  STL [R1+0x4], RZ ;  /* 0x000004ff01007387 */ /* 0x000fe80000100800 */
        /* <DEDUP_REMOVED lines=125> */
[----:B------:R-:W-:Y:S01]  /*1cc30*/  STL [R1+0x1fc], RZ ;  /* 0x0001fcff01007387 */ /* 0x000fe20000100800 */
[----:B------:R-:W-:Y:S01]  /*1cc40*/  UIADD3 UR9, UR4, 0x10000, URZ ;  /* 0x0001000004097890 */ /* 0x000fe2000fffe03f */
[----:B------:R-:W-:-:S03]  /*1cc50*/  UMOV UR8, URZ ;  /* 0x0000003f00087c82 */ /* 0x000fc60008000000 */
[----:B------:R-:W-:Y:S01]  /*1cc60*/  USHF.R.U32.HI UR9, URZ, 0x4, UR9 ;  /* 0x000000043f097899 */ /* 0x000fe20008011609 */
[----:B------:R-:W4:Y:S01]  /*1cc70*/  LDC R5, c[0x0][0x230] ;  /* 0x00008c00ff057b82 */ /* 0x000f220000000800 */
[----:B-1----:R-:W-:Y:S01]  /*1cc80*/  IMAD R6, R2, 0x3, RZ ;  /* 0x0000000302067824 */ /* 0x002fe200078e02ff */
[----:B---3--:R-:W-:Y:S01]  /*1cc90*/  LOP3.LUT R0, R0, 0x70, RZ, 0xc0, !PT ;  /* 0x0000007000007812 */ /* 0x008fe200078ec0ff */
[C---:B------:R-:W-:Y:S01]  /*1cca0*/  IMAD R8, R171.reuse, 0xfd, RZ ;  /* 0x000000fdab087824 */ /* 0x040fe200078e02ff */
[----:B------:R-:W-:Y:S01]  /*1ccb0*/  USGXT.U32 UR38, UR38, 0xe ;  /* 0x0000000e2626789a */ /* 0x000fe20008000000 */
[----:B------:R-:W-:Y:S01]  /*1ccc0*/  IMAD R9, R171, 0xfc, RZ ;  /* 0x000000fcab097824 */ /* 0x000fe200078e02ff */
[----:B------:R-:W-:Y:S01]  /*1ccd0*/  USGXT.U32 UR36, UR9, 0xe ;  /* 0x0000000e0924789a */ /* 0x000fe20008000000 */
[----:B------:R-:W-:Y:S01]  /*1cce0*/  IMAD R0, R3, 0x80, R0 ;  /* 0x0000008003007824 */ /* 0x000fe200078e0200 */
[----:B------:R-:W-:Y:S01]  /*1ccf0*/  IADD3 R3, P0, R157, UR37, RZ ;  /* 0x000000259d037c10 */ /* 0x000fe2000ff1e0ff */
[C---:B------:R-:W-:Y:S01]  /*1cd00*/  IMAD R10, R171.reuse, 0xfb, RZ ;  /* 0x000000fbab0a7824 */ /* 0x040fe200078e02ff */
[----:B0-----:R-:W0:Y:S01]  /*1cd10*/  LDC R7, c[0x0][0x238] ;  /* 0x00008e00ff077b82 */ /* 0x001e220000000800 */
[C---:B------:R-:W-:Y:S01]  /*1cd20*/  IMAD R11, R171.reuse, 0xfa, RZ ;  /* 0x000000faab0b7824 */ /* 0x040fe200078e02ff */
[----:B------:R-:W-:Y:S01]  /*1cd30*/  UIADD3 UR10, UP0, UR38, 0x2, URZ ;  /* 0x00000002260a7890 */ /* 0x000fe2000ff1e03f */
[----:B------:R1:W-:Y:S01]  /*1cd40*/  STL [R1+0xd90], R3 ;  /* 0x000d900301007387 */ /* 0x0003e20000100800 */
[C---:B------:R-:W-:Y:S01]  /*1cd50*/  IMAD R12, R171.reuse, 0xf9, RZ ;  /* 0x000000f9ab0c7824 */ /* 0x040fe200078e02ff */
[----:B------:R-:W-:Y:S01]  /*1cd60*/  UMOV UR39, 0x40000040 ;  /* 0x4000004000277882 */ /* 0x000fe20000000000 */
[C---:B------:R-:W-:Y:S01]  /*1cd70*/  IMAD R13, R171.reuse, 0xf8, RZ ;  /* 0x000000f8ab0d7824 */ /* 0x040fe200078e02ff */
[----:B------:R-:W-:Y:S01]  /*1cd80*/  STL [R1+0x1d74], R0 ;  /* 0x001d740001007387 */ /* 0x000fe20000100800 */
[C---:B------:R-:W-:Y:S01]  /*1cd90*/  IMAD R14, R171.reuse, 0xf7, RZ ;  /* 0x000000f7ab0e7824 */ /* 0x040fe200078e02ff */
[----:B------:R-:W-:Y:S01]  /*1cda0*/  UIADD3.X UR11, UR8, 0x40000040, URZ, UP0, !UPT ;  /* 0x40000040080b7890 */ /* 0x000fe200087fe43f */
[C---:B------:R-:W-:Y:S01]  /*1cdb0*/  IMAD R15, R171.reuse, 0xf6, RZ ;  /* 0x000000f6ab0f7824 */ /* 0x040fe200078e02ff */
[----:B------:R-:W-:Y:S01]  /*1cdc0*/  UIADD3 UR8, UP0, UR36, 0x2, URZ ;  /* 0x0000000224087890 */ /* 0x000fe2000ff1e03f */
[----:B------:R-:W-:Y:S01]  /*1cdd0*/  IMAD R16, R171, 0xf5, RZ ;  /* 0x000000f5ab107824 */ /* 0x000fe200078e02ff */
[----:B------:R-:W-:Y:S01]  /*1cde0*/  UIADD3.64 UR14, UR10, 0x2, URZ ;  /* 0x000000020a0e7897 */ /* 0x000fe2000fffe03f */
[----:B----4-:R-:W-:Y:S01]  /*1cdf0*/  VIADD R5, R5, 0xff ;  /* 0x000000ff05057836 */ /* 0x010fe20000000000 */
[----:B------:R-:W-:Y:S01]  /*1ce00*/  UIADD3.X UR9, UR5, 0x40000040, URZ, UP0, !UPT ;  /* 0x4000004005097890 */ /* 0x000fe200087fe43f */
[C---:B------:R-:W-:Y:S01]  /*1ce10*/  IMAD R17, R171.reuse, 0xf4, RZ ;  /* 0x000000f4ab117824 */ /* 0x040fe200078e02ff */
[----:B------:R-:W-:Y:S01]  /*1ce20*/  UIADD3.64 UR18, UR10, 0x4, URZ ;  /* 0x000000040a127897 */ /* 0x000fe2000fffe03f */
[C---:B------:R-:W-:Y:S01]  /*1ce30*/  IMAD R18, R171.reuse, 0xf3, RZ ;  /* 0x000000f3ab127824 */ /* 0x040fe200078e02ff */
[----:B------:R-:W-:Y:S01]  /*1ce40*/  SHF.R.S32.HI R2, RZ, 0x1f, R5 ;  /* 0x0000001fff027819 */ /* 0x000fe20000011405 */
[C---:B------:R-:W-:Y:S01]  /*1ce50*/  IMAD R19, R171.reuse, 0xf2, RZ ;  /* 0x000000f2ab137824 */ /* 0x040fe200078e02ff */
[----:B------:R-:W-:Y:S01]  /*1ce60*/  UIADD3.64 UR42, UR8, 0x1fe, URZ ;  /* 0x000001fe082a7897 */ /* 0x000fe2000fffe03f */
[C---:B------:R-:W-:Y:S01]  /*1ce70*/  IMAD R20, R171.reuse, 0xf1, RZ ;  /* 0x000000f1ab147824 */ /* 0x040fe200078e02ff */
[----:B------:R-:W-:Y:S01]  /*1ce80*/  LEA.HI R2, R2, R5, RZ, 0x8 ;  /* 0x0000000502027211 */ /* 0x000fe200078f40ff */
[C---:B------:R-:W-:Y:S01]  /*1ce90*/  IMAD R21, R171.reuse, 0xf0, RZ ;  /* 0x000000f0ab157824 */ /* 0x040fe200078e02ff */
[----:B------:R-:W3:Y:S01]  /*1cea0*/  LDC R5, c[0x0][0x238] ;  /* 0x00008e00ff057b82 */ /* 0x000ee20000000800 */
[C---:B------:R-:W-:Y:S01]  /*1ceb0*/  IMAD R22, R171.reuse, 0xef, RZ ;  /* 0x000000efab167824 */ /* 0x040fe200078e02ff */
[----:B------:R-:W-:Y:S01]  /*1cec0*/  SHF.R.S32.HI R2, RZ, 0x8, R2 ;  /* 0x00000008ff027819 */ /* 0x000fe20000011402 */
[C---:B------:R-:W-:Y:S01]  /*1ced0*/  IMAD R23, R171.reuse, 0xee, RZ ;  /* 0x000000eeab177824 */ /* 0x040fe200078e02ff */
[----:B------:R-:W-:Y:S01]  /*1cee0*/  UIADD3.64 UR40, UR8, 0x200, URZ ;  /* 0x0000020008287897 */ /* 0x000fe2000fffe03f */
[C---:B------:R-:W-:Y:S01]  /*1cef0*/  IMAD R53, R171.reuse, 0xed, RZ ;  /* 0x000000edab357824 */ /* 0x040fe200078e02ff */
[----:B------:R-:W-:Y:S01]  /*1cf00*/  UIADD3.64 UR22, UR10, 0x7fe, URZ ;  /* 0x000007fe0a167897 */ /* 0x000fe2000fffe03f */
[C---:B------:R-:W-:Y:S01]  /*1cf10*/  IMAD R54, R171.reuse, 0xec, RZ ;  /* 0x000000ecab367824 */ /* 0x040fe200078e02ff */
[----:B------:R-:W4:Y:S01]  /*1cf20*/  LDC R2, c[0x0][0x238] ;  /* 0x00008e00ff027b82 */ /* 0x000f220000000800 */
[C---:B------:R-:W-:Y:S01]  /*1cf30*/  IMAD R55, R171.reuse, 0xeb, RZ ;  /* 0x000000ebab377824 */ /* 0x040fe200078e02ff */
[----:B------:R-:W-:Y:S01]  /*1cf40*/  UIADD3.64 UR26, UR10, 0x800, URZ ;  /* 0x000008000a1a7897 */ /* 0x000fe2000fffe03f */
        /* <DEDUP_REMOVED lines=12> */
[----:B------:R-:W-:Y:S01]  /*1d010*/  IMAD R62, R171, 0xe4, RZ ;  /* 0x000000e4ab3e7824 */ /* 0x000fe200078e02ff */
[----:B------:R-:W-:Y:S01]  /*1d020*/  UIADD3.64 UR28, UR8, 0x402, URZ ;  /* 0x00000402081c7897 */ /* 0x000fe2000fffe03f */
[----:B---3--:R-:W-:Y:S01]  /*1d030*/  IMAD R5, R5, 0xfe, RZ ;  /* 0x000000fe05057824 */ /* 0x008fe200078e02ff */
[----:B------:R-:W-:Y:S01]  /*1d040*/  UIADD3.64 UR32, UR8, 0x404, URZ ;  /* 0x0000040408207897 */ /* 0x000fe2000fffe03f */
[C---:B------:R-:W-:Y:S01]  /*1d050*/  IMAD R63, R171.reuse, 0xe3, RZ ;  /* 0x000000e3ab3f7824 */ /* 0x040fe200078e02ff */
[----:B------:R-:W-:Y:S01]  /*1d060*/  UIADD3.64 UR42, UR8, 0x202, URZ ;  /* 0x00000202082a7897 */ /* 0x000fe2000fffe03f */
[C---:B------:R-:W-:Y:S01]  /*1d070*/  IMAD R64, R171.reuse, 0xe2, RZ ;  /* 0x000000e2ab407824 */ /* 0x040fe200078e02ff */
[----:B------:R-:W-:Y:S01]  /*1d080*/  UIADD3.64 UR40, UR8, 0x204, URZ ;  /* 0x0000020408287897 */ /* 0x000fe2000fffe03f */
[C---:B------:R-:W-:Y:S01]  /*1d090*/  IMAD R65, R171.reuse, 0xe1, RZ ;  /* 0x000000e1ab417824 */ /* 0x040fe200078e02ff */
[----:B------:R-:W-:Y:S01]  /*1d0a0*/  UIADD3.64 UR44, UR8, 0x5fe, URZ ;  /* 0x000005fe082c7897 */ /* 0x000fe2000fffe03f */
[----:B----4-:R-:W-:Y:S01]  /*1d0b0*/  IMAD R2, R2, 0xff, RZ ;  /* 0x000000ff02027824 */ /* 0x010fe200078e02ff */
[----:B------:R-:W-:Y:S01]  /*1d0c0*/  UIADD3.64 UR48, UR8, 0x600, URZ ;  /* 0x0000060008307897 */ /* 0x000fe2000fffe03f */
[C---:B------:R-:W-:Y:S01]  /*1d0d0*/  IMAD R66, R171.reuse, 0xe0, RZ ;  /* 0x000000e0ab427824 */ /* 0x040fe200078e02ff */
[----:B------:R-:W-:Y:S01]  /*1d0e0*/  UIADD3.64 UR52, UR8, 0x602, URZ ;  /* 0x0000060208347897 */ /* 0x000fe2000fffe03f */
[C---:B------:R-:W-:Y:S01]  /*1d0f0*/  IMAD R67, R171.reuse, 0xdf, RZ ;  /* 0x000000dfab437824 */ /* 0x040fe200078e02ff */
[C---:B-1----:R-:W-:Y:S01]  /*1d100*/  IADD3 R3, P3, R2.reuse, R157, RZ ;  /* 0x0000009d02037210 */ /* 0x042fe20007f7e0ff */
[C---:B------:R-:W-:Y:S01]  /*1d110*/  IMAD R68, R171.reuse, 0xde, RZ ;  /* 0x000000deab447824 */ /* 0x040fe200078e02ff */
[----:B------:R-:W-:Y:S01]  /*1d120*/  UIADD3.64 UR56, UR8, 0x604, URZ ;  /* 0x0000060408387897 */ /* 0x000fe2000fffe03f */
[C---:B------:R-:W-:Y:S01]  /*1d130*/  IMAD R69, R171.reuse, 0xdd, RZ ;  /* 0x000000ddab457824 */ /* 0x040fe200078e02ff */
[----:B------:R-:W-:Y:S01]  /*1d140*/  LEA.HI.X.SX32 R2, R2, R156, 0x1, P3 ;  /* 0x0000009c02027211 */ /* 0x000fe200018f0eff */
[----:B------:R1:W-:Y:S01]  /*1d150*/  STL [R1+0x5a0], R3 ;  /* 0x0005a00301007387 */ /* 0x0003e20000100800 */
[----:B------:R-:W-:-:S02]  /*1d160*/  IMAD R70, R171, 0xdc, RZ ;  /* 0x000000dcab467824 */ /* 0x000fc400078e02ff */
[C---:B------:R-:W-:Y:S02]  /*1d170*/  IMAD R71, R171.reuse, 0xdb, RZ ;  /* 0x000000dbab477824 */ /* 0x040fe400078e02ff */
[C---:B------:R-:W-:Y:S02]  /*1d180*/  IMAD R72, R171.reuse, 0xda, RZ ;  /* 0x000000daab487824 */ /* 0x040fe400078e02ff */
[C---:B------:R-:W-:Y:S02]  /*1d190*/  IMAD R73, R171.reuse, 0xd9, RZ ;  /* 0x000000d9ab497824 */ /* 0x040fe400078e02ff */
[----:B------:R-:W-:Y:S01]  /*1d1a0*/  IMAD R74, R171, 0xd8, RZ ;  /* 0x000000d8ab4a7824 */ /* 0x000fe200078e02ff */
[----:B-1----:R-:W-:Y:S01]  /*1d1b0*/  IADD3 R3, P4, R5, R157, RZ ;  /* 0x0000009d05037210 */ /* 0x002fe20007f9e0ff */
[C---:B------:R-:W-:Y:S02]  /*1d1c0*/  IMAD R75, R171.reuse, 0xd7, RZ ;  /* 0x000000d7ab4b7824 */ /* 0x040fe400078e02ff */
[----:B------:R-:W-:Y:S01]  /*1d1d0*/  IMAD R76, R171, 0xd6, RZ ;  /* 0x000000d6ab4c7824 */ /* 0x000fe200078e02ff */
[----:B------:R-:W-:Y:S01]  /*1d1e0*/  LEA.HI.X.SX32 R5, R5, R156, 0x1, P4 ;  /* 0x0000009c05057211 */ /* 0x000fe200020f0eff */
[----:B------:R1:W-:Y:S01]  /*1d1f0*/  STL [R1+0x5a8], R3 ;  /* 0x0005a80301007387 */ /* 0x0003e20000100800 */
[----:B------:R-:W-:-:S02]  /*1d200*/  IMAD R77, R171, 0xd5, RZ ;  /* 0x000000d5ab4d7824 */ /* 0x000fc400078e02ff */
[C---:B------:R-:W-:Y:S02]  /*1d210*/  IMAD R78, R171.reuse, 0xd4, RZ ;  /* 0x000000d4ab4e7824 */ /* 0x040fe400078e02ff */
[C---:B------:R-:W-:Y:S02]  /*1d220*/  IMAD R79, R171.reuse, 0xd3, RZ ;  /* 0x000000d3ab4f7824 */ /* 0x040fe400078e02ff */
[C---:B------:R-:W-:Y:S02]  /*1d230*/  IMAD R80, R171.reuse, 0xd2, RZ ;  /* 0x000000d2ab507824 */ /* 0x040fe400078e02ff */
[C---:B------:R-:W-:Y:S01]  /*1d240*/  IMAD R81, R171.reuse, 0xd1, RZ ;  /* 0x000000d1ab517824 */ /* 0x040fe200078e02ff */
[C---:B-1----:R-:W-:Y:S01]  /*1d250*/  IADD3 R3, P5, R8.reuse, R157, RZ ;  /* 0x0000009d08037210 */ /* 0x042fe20007fbe0ff */
[C---:B------:R-:W-:Y:S02]  /*1d260*/  IMAD R82, R171.reuse, 0xd0, RZ ;  /* 0x000000d0ab527824 */ /* 0x040fe400078e02ff */
        /* <DEDUP_REMOVED lines=10> */
[----:B------:R-:W-:-:S02]  /*1d310*/  IMAD R90, R171, 0xc8, RZ ;  /* 0x000000c8ab5a7824 */ /* 0x000fc400078e02ff */
[----:B------:R1:W-:Y:S01]  /*1d320*/  STL [R1+0x5b8], R3 ;  /* 0x0005b80301007387 */ /* 0x0003e20000100800 */
[C---:B------:R-:W-:Y:S02]  /*1d330*/  IMAD R91, R171.reuse, 0xc7, RZ ;  /* 0x000000c7ab5b7824 */ /* 0x040fe400078e02ff */
[C---:B------:R-:W-:Y:S02]  /*1d340*/  IMAD R92, R171.reuse, 0xc6, RZ ;  /* 0x000000c6ab5c7824 */ /* 0x040fe400078e02ff */
[C---:B------:R-:W-:Y:S02]  /*1d350*/  IMAD R93, R171.reuse, 0xc5, RZ ;  /* 0x000000c5ab5d7824 */ /* 0x040fe400078e02ff */
[C---:B------:R-:W-:Y:S02]  /*1d360*/  IMAD R94, R171.reuse, 0xc4, RZ ;  /* 0x000000c4ab5e7824 */ /* 0x040fe400078e02ff */
[C---:B------:R-:W-:Y:S01]  /*1d370*/  IMAD R95, R171.reuse, 0xc3, RZ ;  /* 0x000000c3ab5f7824 */ /* 0x040fe200078e02ff */
[----:B-1----:R-:W-:Y:S01]  /*1d380*/  IADD3 R3, P1, R10, R157, RZ ;  /* 0x0000009d0a037210 */ /* 0x002fe20007f3e0ff */
[----:B------:R-:W-:-:S02]  /*1d390*/  IMAD R96, R171, 0xc2, RZ ;  /* 0x000000c2ab607824 */ /* 0x000fc400078e02ff */
[C---:B------:R-:W-:Y:S02]  /*1d3a0*/  IMAD R97, R171.reuse, 0xc1, RZ ;  /* 0x000000c1ab617824 */ /* 0x040fe400078e02ff */
[----:B------:R1:W-:Y:S01]  /*1d3b0*/  STL [R1+0x5c0], R3 ;  /* 0x0005c00301007387 */ /* 0x0003e20000100800 */
[C---:B------:R-:W-:Y:S02]  /*1d3c0*/  IMAD R98, R171.reuse, 0xc0, RZ ;  /* 0x000000c0ab627824 */ /* 0x040fe400078e02ff */
[C---:B------:R-:W-:Y:S02]  /*1d3d0*/  IMAD R99, R171.reuse, 0xbf, RZ ;  /* 0x000000bfab637824 */ /* 0x040fe400078e02ff */
[C---:B------:R-:W-:Y:S02]  /*1d3e0*/  IMAD R100, R171.reuse, 0xbe, RZ ;  /* 0x000000beab647824 */ /* 0x040fe400078e02ff */
[C---:B------:R-:W-:Y:S02]  /*1d3f0*/  IMAD R101, R171.reuse, 0xbd, RZ ;  /* 0x000000bdab657824 */ /* 0x040fe400078e02ff */
[----:B------:R-:W-:Y:S01]  /*1d400*/  IMAD R102, R171, 0xbc, RZ ;  /* 0x000000bcab667824 */ /* 0x000fe200078e02ff */
[----:B-1----:R-:W-:Y:S01]  /*1d410*/  IADD3 R3, P2, R11, R157, RZ ;  /* 0x0000009d0b037210 */ /* 0x002fe20007f5e0ff */
[----:B------:R-:W-:-:S02]  /*1d420*/  IMAD R103, R171, 0xbb, RZ ;  /* 0x000000bbab677824 */ /* 0x000fc400078e02ff */
[C---:B------:R-:W-:Y:S02]  /*1d430*/  IMAD R104, R171.reuse, 0xba, RZ ;  /* 0x000000baab687824 */ /* 0x040fe400078e02ff */
[----:B------:R1:W-:Y:S01]  /*1d440*/  STL [R1+0x5c8], R3 ;  /* 0x0005c80301007387 */ /* 0x0003e20000100800 */
[C---:B------:R-:W-:Y:S02]  /*1d450*/  IMAD R105, R171.reuse, 0xb9, RZ ;  /* 0x000000b9ab697824 */ /* 0x040fe400078e02ff */
[C---:B------:R-:W-:Y:S01]  /*1d460*/  IMAD R106, R171.reuse, 0xb8, RZ ;  /* 0x000000b8ab6a7824 */ /* 0x040fe200078e02ff */
[----:B------:R3:W-:Y:S01]  /*1d470*/  STL [R1+0x59c], R2 ;  /* 0x00059c0201007387 */ /* 0x0007e20000100800 */
[C---:B------:R-:W-:Y:S02]  /*1d480*/  IMAD R107, R171.reuse, 0xb7, RZ ;  /* 0x000000b7ab6b7824 */ /* 0x040fe400078e02ff */
[C---:B------:R-:W-:Y:S02]  /*1d490*/  IMAD R108, R171.reuse, 0xb6, RZ ;  /* 0x000000b6ab6c7824 */ /* 0x040fe400078e02ff */
[C---:B------:R-:W-:Y:S01]  /*1d4a0*/  IMAD R109, R171.reuse, 0xb5, RZ ;  /* 0x000000b5ab6d7824 */ /* 0x040fe200078e02ff */
[----:B-1----:R-:W1:Y:S01]  /*1d4b0*/  LDC R3, c[0x0][0x23c] ;  /* 0x00008f00ff037b82 */ /* 0x002e620000000800 */
[----:B------:R-:W-:-:S02]  /*1d4c0*/  IMAD R110, R171, 0xb4, RZ ;  /* 0x000000b4ab6e7824 */ /* 0x000fc400078e02ff */
[C---:B------:R-:W-:Y:S01]  /*1d4d0*/  IMAD R111, R171.reuse, 0xb3, RZ ;  /* 0x000000b3ab6f7824 */ /* 0x040fe200078e02ff */
[----:B---3--:R-:W-:Y:S01]  /*1d4e0*/  IADD3 R2, P3, R12, R157, RZ ;  /* 0x0000009d0c027210 */ /* 0x008fe20007f7e0ff */
[C---:B------:R-:W-:Y:S02]  /*1d4f0*/  IMAD R112, R171.reuse, 0xb2, RZ ;  /* 0x000000b2ab707824 */ /* 0x040fe400078e02ff */
[C---:B------:R-:W-:Y:S02]  /*1d500*/  IMAD R113, R171.reuse, 0xb1, RZ ;  /* 0x000000b1ab717824 */ /* 0x040fe400078e02ff */
[----:B------:R3:W-:Y:S01]  /*1d510*/  STL [R1+0x5d0], R2 ;  /* 0x0005d00201007387 */ /* 0x0007e20000100800 */
[C---:B------:R-:W-:Y:S02]  /*1d520*/  IMAD R114, R171.reuse, 0xb0, RZ ;  /* 0x000000b0ab727824 */ /* 0x040fe400078e02ff */
[C---:B------:R-:W-:Y:S01]  /*1d530*/  IMAD R115, R171.reuse, 0xaf, RZ ;  /* 0x000000afab737824 */ /* 0x040fe200078e02ff */
[----:B------:R4:W-:Y:S01]  /*1d540*/  STL [R1+0x5a4], R5 ;  /* 0x0005a40501007387 */ /* 0x0009e20000100800 */
[----:B------:R-:W-:-:S02]  /*1d550*/  IMAD R116, R171, 0xae, RZ ;  /* 0x000000aeab747824 */ /* 0x000fc400078e02ff */
[C---:B------:R-:W-:Y:S02]  /*1d560*/  IMAD R117, R171.reuse, 0xad, RZ ;  /* 0x000000adab757824 */ /* 0x040fe400078e02ff */
[----:B------:R-:W-:Y:S01]  /*1d570*/  IMAD R118, R171, 0xac, RZ ;  /* 0x000000acab767824 */ /* 0x000fe200078e02ff */
[-C--:B---3--:R-:W-:Y:S01]  /*1d580*/  IADD3 R2, P4, R13, R157.reuse, RZ ;  /* 0x0000009d0d027210 */ /* 0x088fe20007f9e0ff */
[C---:B------:R-:W-:Y:S02]  /*1d590*/  IMAD R119, R171.reuse, 0xab, RZ ;  /* 0x000000abab777824 */ /* 0x040fe400078e02ff */
[C---:B------:R-:W-:Y:S01]  /*1d5a0*/  IMAD R120, R171.reuse, 0xaa, RZ ;  /* 0x000000aaab787824 */ /* 0x040fe200078e02ff */
[----:B----4-:R-:W-:Y:S01]  /*1d5b0*/  IADD3 R5, P5, R14, R157, RZ ;  /* 0x0000009d0e057210 */ /* 0x010fe20007fbe0ff */
[----:B------:R3:W-:Y:S01]  /*1d5c0*/  STL [R1+0x5d8], R2 ;  /* 0x0005d80201007387 */ /* 0x0007e20000100800 */
[C---:B------:R-:W-:Y:S02]  /*1d5d0*/  IMAD R121, R171.reuse, 0xa9, RZ ;  /* 0x000000a9ab797824 */ /* 0x040fe400078e02ff */
[C---:B------:R-:W-:Y:S01]  /*1d5e0*/  IMAD R122, R171.reuse, 0xa8, RZ ;  /* 0x000000a8ab7a7824 */ /* 0x040fe200078e02ff */
[----:B------:R4:W-:Y:S01]  /*1d5f0*/  STL [R1+0x5ac], R8 ;  /* 0x0005ac0801007387 */ /* 0x0009e20000100800 */
[----:B------:R-:W-:-:S02]  /*1d600*/  IMAD R123, R171, 0xa7, RZ ;  /* 0x000000a7ab7b7824 */ /* 0x000fc400078e02ff */
[C---:B------:R-:W-:Y:S01]  /*1d610*/  IMAD R124, R171.reuse, 0xa6, RZ ;  /* 0x000000a6ab7c7824 */ /* 0x040fe200078e02ff */
[----:B------:R2:W-:Y:S01]  /*1d620*/  STL [R1+0x5e0], R5 ;  /* 0x0005e00501007387 */ /* 0x0005e20000100800 */
[----:B------:R-:W-:Y:S01]  /*1d630*/  IMAD R125, R171, 0xa5, RZ ;  /* 0x000000a5ab7d7824 */ /* 0x000fe200078e02ff */
[-C--:B---3--:R-:W-:Y:S01]  /*1d640*/  LEA.HI.X.SX32 R2, R9, R156.reuse, 0x1, P6 ;  /* 0x0000009c09027211 */ /* 0x088fe200030f0eff */
[C---:B------:R-:W-:Y:S01]  /*1d650*/  IMAD R126, R171.reuse, 0xa4, RZ ;  /* 0x000000a4ab7e7824 */ /* 0x040fe200078e02ff */
[----:B------:R-:W3:Y:S01]  /*1d660*/  LDC R9, c[0x0][0x238] ;  /* 0x00008e00ff097b82 */ /* 0x000ee20000000800 */
[----:B------:R-:W-:Y:S01]  /*1d670*/  IMAD R127, R171, 0xa3, RZ ;  /* 0x000000a3ab7f7824 */ /* 0x000fe200078e02ff */
[----:B----4-:R-:W-:Y:S01]  /*1d680*/  IADD3 R8, P6, R15, R157, RZ ;  /* 0x0000009d0f087210 */ /* 0x010fe20007fde0ff */
[----:B------:R4:W-:Y:S01]  /*1d690*/  STL [R1+0x5b4], R2 ;  /* 0x0005b40201007387 */ /* 0x0009e20000100800 */
[----:B------:R-:W-:Y:S01]  /*1d6a0*/  IMAD R128, R171, 0xa2, RZ ;  /* 0x000000a2ab807824 */ /* 0x000fe200078e02ff */
[----:B--2---:R-:W-:-:S02]  /*1d6b0*/  LEA.HI.X.SX32 R5, R10, R156, 0x1, P1 ;  /* 0x0000009c0a057211 */ /* 0x004fc400008f0eff */
[----:B------:R2:W-:Y:S01]  /*1d6c0*/  STL [R1+0x5e8], R8 ;  /* 0x0005e80801007387 */ /* 0x0005e20000100800 */
[C---:B------:R-:W-:Y:S02]  /*1d6d0*/  IMAD R129, R171.reuse, 0xa1, RZ ;  /* 0x000000a1ab817824 */ /* 0x040fe400078e02ff */
[C---:B------:R-:W-:Y:S01]  /*1d6e0*/  IMAD R130, R171.reuse, 0xa0, RZ ;  /* 0x000000a0ab827824 */ /* 0x040fe200078e02ff */
[----:B------:R0:W-:Y:S01]  /*1d6f0*/  STL [R1+0x5bc], R5 ;  /* 0x0005bc0501007387 */ /* 0x0001e20000100800 */
[C---:B------:R-:W-:Y:S01]  /*1d700*/  IMAD R131, R171.reuse, 0x9f, RZ ;  /* 0x0000009fab837824 */ /* 0x040fe200078e02ff */
[-C--:B----4-:R-:W-:Y:S01]  /*1d710*/  IADD3 R2, P1, R16, R157.reuse, RZ ;  /* 0x0000009d10027210 */ /* 0x090fe20007f3e0ff */
[C---:B------:R-:W-:Y:S02]  /*1d720*/  IMAD R132, R171.reuse, 0x9e, RZ ;  /* 0x0000009eab847824 */ /* 0x040fe400078e02ff */
[----:B------:R-:W-:Y:S01]  /*1d730*/  IMAD R133, R171, 0x9d, RZ ;  /* 0x0000009dab857824 */ /* 0x000fe200078e02ff */
[----:B--2---:R-:W-:Y:S01]  /*1d740*/  LEA.HI.X.SX32 R8, R11, R156, 0x1, P2 ;  /* 0x0000009c0b087211 */ /* 0x004fe200010f0eff */
[----:B------:R2:W-:Y:S01]  /*1d750*/  STL [R1+0x5f0], R2 ;  /* 0x0005f00201007387 */ /* 0x0005e20000100800 */
[----:B------:R-:W-:Y:S01]  /*1d760*/  IMAD R134, R171, 0x9c, RZ ;  /* 0x0000009cab867824 */ /* 0x000fe200078e02ff */
[----:B0-----:R-:W-:-:S02]  /*1d770*/  IADD3 R5, P2, R17, R157, RZ ;  /* 0x0000009d11057210 */ /* 0x001fc40007f5e0ff */
[----:B------:R0:W-:Y:S01]  /*1d780*/  STL [R1+0x5c4], R8 ;  /* 0x0005c40801007387 */ /* 0x0001e20000100800 */
[C---:B------:R-:W-:Y:S02]  /*1d790*/  IMAD R135, R171.reuse, 0x9b, RZ ;  /* 0x0000009bab877824 */ /* 0x040fe400078e02ff */
[C---:B------:R-:W-:Y:S01]  /*1d7a0*/  IMAD R136, R171.reuse, 0x9a, RZ ;  /* 0x0000009aab887824 */ /* 0x040fe200078e02ff */
[----:B------:R4:W-:Y:S01]  /*1d7b0*/  STL [R1+0x5f8], R5 ;  /* 0x0005f80501007387 */ /* 0x0009e20000100800 */
[C---:B------:R-:W-:Y:S01]  /*1d7c0*/  IMAD R137, R171.reuse, 0x99, RZ ;  /* 0x00000099ab897824 */ /* 0x040fe200078e02ff */
[-C--:B--2---:R-:W-:Y:S01]  /*1d7d0*/  LEA.HI.X.SX32 R2, R12, R156.reuse, 0x1, P3 ;  /* 0x0000009c0c027211 */ /* 0x084fe200018f0eff */
[C---:B------:R-:W-:Y:S02]  /*1d7e0*/  IMAD R138, R171.reuse, 0x98, RZ ;  /* 0x00000098ab8a7824 */ /* 0x040fe400078e02ff */
[C---:B------:R-:W-:Y:S01]  /*1d7f0*/  IMAD R139, R171.reuse, 0x97, RZ ;  /* 0x00000097ab8b7824 */ /* 0x040fe200078e02ff */
[----:B0-----:R-:W-:Y:S01]  /*1d800*/  IADD3 R8, P3, R18, R157, RZ ;  /* 0x0000009d12087210 */ /* 0x001fe20007f7e0ff */
[----:B------:R0:W-:Y:S01]  /*1d810*/  STL [R1+0x5cc], R2 ;  /* 0x0005cc0201007387 */ /* 0x0001e20000100800 */
[----:B------:R-:W-:Y:S01]  /*1d820*/  IMAD R140, R171, 0x96, RZ ;  /* 0x00000096ab8c7824 */ /* 0x000fe200078e02ff */
[----:B----4-:R-:W-:-:S02]  /*1d830*/  LEA.HI.X.SX32 R5, R13, R156, 0x1, P4 ;  /* 0x0000009c0d057211 */ /* 0x010fc400020f0eff */
[----:B------:R2:W-:Y:S01]  /*1d840*/  STL [R1+0x600], R8 ;  /* 0x0006000801007387 */ /* 0x0005e20000100800 */
[C---:B------:R-:W-:Y:S02]  /*1d850*/  IMAD R141, R171.reuse, 0x95, RZ ;  /* 0x00000095ab8d7824 */ /* 0x040fe400078e02ff */
[C---:B------:R-:W-:Y:S01]  /*1d860*/  IMAD R142, R171.reuse, 0x94, RZ ;  /* 0x00000094ab8e7824 */ /* 0x040fe200078e02ff */
[----:B------:R4:W-:Y:S01]  /*1d870*/  STL [R1+0x5d4], R5 ;  /* 0x0005d40501007387 */ /* 0x0009e20000100800 */
[----:B------:R-:W-:Y:S01]  /*1d880*/  IMAD R143, R171, 0x93, RZ ;  /* 0x00000093ab8f7824 */ /* 0x000fe200078e02ff */
[-C--:B0-----:R-:W-:Y:S01]  /*1d890*/  IADD3 R2, P4, R19, R157.reuse, RZ ;  /* 0x0000009d13027210 */ /* 0x081fe20007f9e0ff */
[C---:B------:R-:W-:Y:S02]  /*1d8a0*/  IMAD R144, R171.reuse, 0x92, RZ ;  /* 0x00000092ab907824 */ /* 0x040fe400078e02ff */
[C---:B------:R-:W-:Y:S01]  /*1d8b0*/  IMAD R145, R171.reuse, 0x91, RZ ;  /* 0x00000091ab917824 */ /* 0x040fe200078e02ff */
[----:B--2---:R-:W-:Y:S01]  /*1d8c0*/  LEA.HI.X.SX32 R8, R14, R156, 0x1, P5 ;  /* 0x0000009c0e087211 */ /* 0x004fe200028f0eff */
[----:B------:R0:W-:Y:S01]  /*1d8d0*/  STL [R1+0x608], R2 ;  /* 0x0006080201007387 */ /* 0x0001e20000100800 */
[----:B------:R-:W-:Y:S01]  /*1d8e0*/  IMAD R146, R171, 0x90, RZ ;  /* 0x00000090ab927824 */ /* 0x000fe200078e02ff */
[----:B----4-:R-:W-:-:S02]  /*1d8f0*/  IADD3 R5, P5, R20, R157, RZ ;  /* 0x0000009d14057210 */ /* 0x010fc40007fbe0ff */
[----:B------:R2:W-:Y:S01]  /*1d900*/  STL [R1+0x5dc], R8 ;  /* 0x0005dc0801007387 */ /* 0x0005e20000100800 */
[C---:B------:R-:W-:Y:S02]  /*1d910*/  IMAD R147, R171.reuse, 0x8f, RZ ;  /* 0x0000008fab937824 */ /* 0x040fe400078e02ff */
[C---:B------:R-:W-:Y:S01]  /*1d920*/  IMAD R148, R171.reuse, 0x8e, RZ ;  /* 0x0000008eab947824 */ /* 0x040fe200078e02ff */
[----:B------:R4:W-:Y:S01]  /*1d930*/  STL [R1+0x610], R5 ;  /* 0x0006100501007387 */ /* 0x0009e20000100800 */
[----:B------:R-:W-:Y:S01]  /*1d940*/  IMAD R149, R171, 0x8d, RZ ;  /* 0x0000008dab957824 */ /* 0x000fe200078e02ff */
[-C--:B0-----:R-:W-:Y:S01]  /*1d950*/  LEA.HI.X.SX32 R2, R15, R156.reuse, 0x1, P6 ;  /* 0x0000009c0f027211 */ /* 0x081fe200030f0eff */
[C---:B------:R-:W-:Y:S02]  /*1d960*/  IMAD R150, R171.reuse, 0x8c, RZ ;  /* 0x0000008cab967824 */ /* 0x040fe400078e02ff */
[----:B------:R-:W-:Y:S01]  /*1d970*/  IMAD R151, R171, 0x8b, RZ ;  /* 0x0000008bab977824 */ /* 0x000fe200078e02ff */
[----:B--2---:R-:W-:Y:S01]  /*1d980*/  IADD3 R8, P6, R21, R157, RZ ;  /* 0x0000009d15087210 */ /* 0x004fe20007fde0ff */
[----:B------:R0:W-:Y:S01]  /*1d990*/  STL [R1+0x5e4], R2 ;  /* 0x0005e40201007387 */ /* 0x0001e20000100800 */
[----:B------:R-:W-:Y:S01]  /*1d9a0*/  IMAD R152, R171, 0x8a, RZ ;  /* 0x0000008aab987824 */ /* 0x000fe200078e02ff */
[----:B----4-:R-:W-:-:S02]  /*1d9b0*/  LEA.HI.X.SX32 R5, R16, R156, 0x1, P1 ;  /* 0x0000009c10057211 */ /* 0x010fc400008f0eff */
[----:B------:R2:W-:Y:S01]  /*1d9c0*/  STL [R1+0x618], R8 ;  /* 0x0006180801007387 */ /* 0x0005e20000100800 */
[C---:B------:R-:W-:Y:S02]  /*1d9d0*/  IMAD R153, R171.reuse, 0x89, RZ ;  /* 0x00000089ab997824 */ /* 0x040fe400078e02ff */
[C---:B------:R-:W-:Y:S01]  /*1d9e0*/  IMAD R154, R171.reuse, 0x88, RZ ;  /* 0x00000088ab9a7824 */ /* 0x040fe200078e02ff */
[----:B------:R4:W-:Y:S01]  /*1d9f0*/  STL [R1+0x5ec], R5 ;  /* 0x0005ec0501007387 */ /* 0x0009e20000100800 */
[C---:B------:R-:W-:Y:S01]  /*1da00*/  IMAD R155, R171.reuse, 0x87, RZ ;  /* 0x00000087ab9b7824 */ /* 0x040fe200078e02ff */
[-C--:B0-----:R-:W-:Y:S01]  /*1da10*/  IADD3 R2, P1, R22, R157.reuse, RZ ;  /* 0x0000009d16027210 */ /* 0x081fe20007f3e0ff */
[C---:B------:R-:W-:Y:S02]  /*1da20*/  IMAD R158, R171.reuse, 0x86, RZ ;  /* 0x00000086ab9e7824 */ /* 0x040fe400078e02ff */
[----:B------:R-:W-:Y:S01]  /*1da30*/  IMAD R159, R171, 0x85, RZ ;  /* 0x00000085ab9f7824 */ /* 0x000fe200078e02ff */
        /* <DEDUP_REMOVED lines=8> */
[C---:B------:R-:W-:Y:S01]  /*1dac0*/  IMAD R163, R171.reuse, 0x81, RZ ;  /* 0x00000081aba37824 */ /* 0x040fe200078e02ff */
[-C--:B0-----:R-:W-:Y:S01]  /*1dad0*/  LEA.HI.X.SX32 R2, R18, R156.reuse, 0x1, P3 ;  /* 0x0000009c12027211 */ /* 0x081fe200018f0eff */
[C---:B------:R-:W-:Y:S02]  /*1dae0*/  IMAD.SHL.U32 R164, R171.reuse, 0x80, RZ ;  /* 0x00000080aba47824 */ /* 0x040fe400078e00ff */
        /* <DEDUP_REMOVED lines=18> */
[----:B------:R-:W-:Y:S02]  /*1dc10*/  IMAD R174, R174, 0x77, RZ ;  /* 0x00000077aeae7824 */ /* 0x000fe400078e02ff */
[----:B------:R-:W-:Y:S01]  /*1dc20*/  IMAD R175, R175, 0x76, RZ ;  /* 0x00000076afaf7824 */ /* 0x000fe200078e02ff */
[----:B------:R4:W-:Y:S01]  /*1dc30*/  STL [R1+0x640], R5 ;  /* 0x0006400501007387 */ /* 0x0009e20000100800 */
[----:B------:R-:W-:Y:S01]  /*1dc40*/  IMAD R176, R176, 0x75, RZ ;  /* 0x00000075b0b07824 */ /* 0x000fe200078e02ff */
[-C--:B0-----:R-:W-:Y:S01]  /*1dc50*/  LEA.HI.X.SX32 R2, R21, R156.reuse, 0x1, P6 ;  /* 0x0000009c15027211 */ /* 0x081fe200030f0eff */
[----:B------:R-:W-:Y:S02]  /*1dc60*/  IMAD R177, R177, 0x74, RZ ;  /* 0x00000074b1b17824 */ /* 0x000fe400078e02ff */
[----:B------:R-:W-:Y:S01]  /*1dc70*/  IMAD R178, R178, 0x73, RZ ;  /* 0x00000073b2b27824 */ /* 0x000fe200078e02ff */
[----:B--2---:R-:W-:Y:S01]  /*1dc80*/  IADD3 R8, P6, R56, R157, RZ ;  /* 0x0000009d38087210 */ /* 0x004fe20007fde0ff */
[----:B------:R0:W-:Y:S01]  /*1dc90*/  STL [R1+0x614], R2 ;  /* 0x0006140201007387 */ /* 0x0001e20000100800 */
[----:B------:R-:W-:Y:S01]  /*1dca0*/  IMAD R179, R179, 0x72, RZ ;  /* 0x00000072b3b37824 */ /* 0x000fe200078e02ff */
[----:B----4-:R-:W-:-:S02]  /*1dcb0*/  LEA.HI.X.SX32 R5, R22, R156, 0x1, P1 ;  /* 0x0000009c16057211 */ /* 0x010fc400008f0eff */
[----:B------:R2:W-:Y:S01]  /*1dcc0*/  STL [R1+0x648], R8 ;  /* 0x0006480801007387 */ /* 0x0005e20000100800 */
[----:B------:R-:W-:Y:S02]  /*1dcd0*/  IMAD R180, R180, 0x71, RZ ;  /* 0x00000071b4b47824 */ /* 0x000fe400078e02ff */
[----:B------:R-:W-:Y:S01]  /*1dce0*/  IMAD R181, R181, 0x70, RZ ;  /* 0x00000070b5b57824 */ /* 0x000fe200078e02ff */
[----:B------:R4:W-:Y:S01]  /*1dcf0*/  STL [R1+0x61c], R5 ;  /* 0x00061c0501007387 */ /* 0x0009e20000100800 */
[----:B------:R-:W-:Y:S01]  /*1dd00*/  IMAD R182, R182, 0x6f, RZ ;  /* 0x0000006fb6b67824 */ /* 0x000fe200078e02ff */
[-C--:B0-----:R-:W-:Y:S01]  /*1dd10*/  IADD3 R2, P1, R57, R157.reuse, RZ ;  /* 0x0000009d39027210 */ /* 0x081fe20007f3e0ff */
[----:B------:R-:W-:Y:S02]  /*1dd20*/  IMAD R183, R183, 0x6e, RZ ;  /* 0x0000006eb7b77824 */ /* 0x000fe400078e02ff */
[----:B------:R-:W-:Y:S01]  /*1dd30*/  IMAD R184, R184, 0x6d, RZ ;  /* 0x0000006db8b87824 */ /* 0x000fe200078e02ff */
        /* <DEDUP_REMOVED lines=21> */
[----:B0-----:R-:W-:Y:S01]  /*1de90*/  IADD3 R2, P4, R60, R157, RZ ;  /* 0x0000009d3c027210 */ /* 0x001fe20007f9e0ff */
[----:B------:R-:W-:Y:S02]  /*1dea0*/  IMAD R195, R195, 0x62, RZ ;  /* 0x00000062c3c37824 */ /* 0x000fe400078e02ff */
[----:B------:R-:W-:Y:S01]  /*1deb0*/  IMAD R196, R196, 0x61, RZ ;  /* 0x00000061c4c47824 */ /* 0x000fe200078e02ff */
[----:B--2---:R-:W-:Y:S01]  /*1dec0*/  LEA.HI.X.SX32 R8, R55, R156, 0x1, P5 ;  /* 0x0000009c37087211 */ /* 0x004fe200028f0eff */
[----:B------:R0:W-:Y:S01]  /*1ded0*/  STL [R1+0x668], R2 ;  /* 0x0006680201007387 */ /* 0x0001e20000100800 */
[----:B------:R-:W-:Y:S01]  /*1dee0*/  IMAD R197, R197, 0x60, RZ ;  /* 0x00000060c5c57824 */ /* 0x000fe200078e02ff */
[----:B------:R-:W-:-:S02]  /*1def0*/  CS2R R54, SRZ ;  /* 0x0000000000367805 */ /* 0x000fc4000001ff00 */
[-C--:B----4-:R-:W-:Y:S01]  /*1df00*/  IADD3 R5, P5, R61, R157.reuse, RZ ;  /* 0x0000009d3d057210 */ /* 0x090fe20007fbe0ff */
        /* <DEDUP_REMOVED lines=13> */
[----:B------:R-:W-:Y:S01]  /*1dfe0*/  IMAD R204, R204, 0x59, RZ ;  /* 0x00000059cccc7824 */ /* 0x000fe200078e02ff */
[----:B------:R-:W-:Y:S01]  /*1dff0*/  CS2R R56, SRZ ;  /* 0x0000000000387805 */ /* 0x000fe2000001ff00 */
        /* <DEDUP_REMOVED lines=16> */
[----:B------:R-:W-:Y:S01]  /*1e100*/  IMAD R213, R213, 0x50, RZ ;  /* 0x00000050d5d57824 */ /* 0x000fe200078e02ff */
[----:B------:R-:W-:Y:S01]  /*1e110*/  CS2R R58, SRZ ;  /* 0x00000000003a7805 */ /* 0x000fe2000001ff00 */
        /* <DEDUP_REMOVED lines=33> */
[----:B------:R-:W-:Y:S01]  /*1e330*/  IMAD.SHL.U32 R229, R229, 0x40, RZ ;  /* 0x00000040e5e57824 */ /* 0x000fe200078e00ff */
        /* <DEDUP_REMOVED lines=50> */
[----:B---3--:R-:W-:Y:S01]  /*1e660*/  IMAD R9, R9, 0x27, RZ ;  /* 0x0000002709097824 */ /* 0x008fe200078e02ff */
[----:B------:R3:W-:Y:S01]  /*1e670*/  STL [R1+0x6ac], R5 ;  /* 0x0006ac0501007387 */ /* 0x0007e20000100800 */
[----:B------:R-:W-:Y:S01]  /*1e680*/  IMAD.SHL.U32 R7, R7, 0x2, RZ ;  /* 0x0000000207077824 */ /* 0x000fe200078e00ff */
[-C--:B0-----:R-:W-:Y:S01]  /*1e690*/  IADD3 R2, P1, R75, R157.reuse, RZ ;  /* 0x0000009d4b027210 */ /* 0x081fe20007f3e0ff */
[----:B------:R-:W-:Y:S02]  /*1e6a0*/  IMAD.SHL.U32 R171, R171, 0x100, RZ ;  /* 0x00000100abab7824 */ /* 0x000fe400078e00ff */
[----:B-1----:R-:W-:Y:S01]  /*1e6b0*/  IMAD.SHL.U32 R3, R3, 0x100, RZ ;  /* 0x0000010003037824 */ /* 0x002fe200078e00ff */
[----:B--2---:R-:W-:Y:S01]  /*1e6c0*/  LEA.HI.X.SX32 R8, R70, R156, 0x1, P2 ;  /* 0x0000009c46087211 */ /* 0x004fe200010f0eff */
[----:B------:R0:W-:Y:S01]  /*1e6d0*/  STL [R1+0x6e0], R2 ;  /* 0x0006e00201007387 */ /* 0x0001e20000100800 */
[----:B------:R-:W-:Y:S01]  /*1e6e0*/  IMAD.MOV.U32 R53, RZ, RZ, RZ ;  /* 0x000000ffff357224 */ /* 0x000fe200078e00ff */
[----:B---3--:R-:W-:-:S02]  /*1e6f0*/  IADD3 R5, P2, R76, R157, RZ ;  /* 0x0000009d4c057210 */ /* 0x008fc40007f5e0ff */
[----:B------:R1:W-:Y:S04]  /*1e700*/  STL [R1+0x6b4], R8 ;  /* 0x0006b40801007387 */ /* 0x0003e80000100800 */
[----:B------:R2:W-:Y:S01]  /*1e710*/  STL [R1+0x6e8], R5 ;  /* 0x0006e80501007387 */ /* 0x0005e20000100800 */
[-C--:B0-----:R-:W-:Y:S02]  /*1e720*/  LEA.HI.X.SX32 R2, R71, R156.reuse, 0x1, P3 ;  /* 0x0000009c47027211 */ /* 0x081fe400018f0eff */
[----:B------:R-:W-:Y:S02]  /*1e730*/  CS2R R70, SRZ ;  /* 0x0000000000467805 */ /* 0x000fe4000001ff00 */
[----:B-1----:R-:W-:Y:S01]  /*1e740*/  IADD3 R8, P3, R77, R157, RZ ;  /* 0x0000009d4d087210 */ /* 0x002fe20007f7e0ff */
[----:B------:R0:W-:Y:S01]  /*1e750*/  STL [R1+0x6bc], R2 ;  /* 0x0006bc0201007387 */ /* 0x0001e20000100800 */
[----:B--2---:R-:W-:-:S03]  /*1e760*/  LEA.HI.X.SX32 R5, R72, R156, 0x1, P4 ;  /* 0x0000009c48057211 */ /* 0x004fc600020f0eff */
[----:B------:R1:W-:Y:S04]  /*1e770*/  STL [R1+0x6f0], R8 ;  /* 0x0006f00801007387 */ /* 0x0003e80000100800 */
[----:B------:R2:W-:Y:S01]  /*1e780*/  STL [R1+0x6c4], R5 ;  /* 0x0006c40501007387 */ /* 0x0005e20000100800 */
[----:B0-----:R-:W-:Y:S02]  /*1e790*/  IADD3 R2, P4, R78, R157, RZ ;  /* 0x0000009d4e027210 */ /* 0x001fe40007f9e0ff */
[----:B-1----:R-:W-:-:S03]  /*1e7a0*/  LEA.HI.X.SX32 R8, R73, R156, 0x1, P5 ;  /* 0x0000009c49087211 */ /* 0x002fc600028f0eff */
[----:B------:R0:W-:Y:S01]  /*1e7b0*/  STL [R1+0x6f8], R2 ;  /* 0x0006f80201007387 */ /* 0x0001e20000100800 */
[----:B------:R-:W-:Y:S02]  /*1e7c0*/  CS2R R72, SRZ ;  /* 0x0000000000487805 */ /* 0x000fe4000001ff00 */
[-C--:B--2---:R-:W-:Y:S01]  /*1e7d0*/  IADD3 R5, P5, R79, R157.reuse, RZ ;  /* 0x0000009d4f057210 */ /* 0x084fe20007fbe0ff */
[----:B------:R1:W-:Y:S04]  /*1e7e0*/  STL [R1+0x6cc], R8 ;  /* 0x0006cc0801007387 */ /* 0x0003e80000100800 */
[----:B------:R2:W-:Y:S01]  /*1e7f0*/  STL [R1+0x700], R5 ;  /* 0x0007000501007387 */ /* 0x0005e20000100800 */
[----:B0-----:R-:W-:Y:S02]  /*1e800*/  LEA.HI.X.SX32 R2, R74, R156, 0x1, P6 ;  /* 0x0000009c4a027211 */ /* 0x001fe400030f0eff */
[----:B-1----:R-:W-:-:S03]  /*1e810*/  IADD3 R8, P6, R80, R157, RZ ;  /* 0x0000009d50087210 */ /* 0x002fc60007fde0ff */
[----:B------:R0:W-:Y:S01]  /*1e820*/  STL [R1+0x6d4], R2 ;  /* 0x0006d40201007387 */ /* 0x0001e20000100800 */
[----:B--2---:R-:W-:-:S03]  /*1e830*/  LEA.HI.X.SX32 R5, R75, R156, 0x1, P1 ;  /* 0x0000009c4b057211 */ /* 0x004fc600008f0eff */
[----:B------:R1:W-:Y:S01]  /*1e840*/  STL [R1+0x708], R8 ;  /* 0x0007080801007387 */ /* 0x0003e20000100800 */
[----:B------:R-:W-:-:S03]  /*1e850*/  CS2R R74, SRZ ;  /* 0x00000000004a7805 */ /* 0x000fc6000001ff00 */
[----:B------:R2:W-:Y:S01]  /*1e860*/  STL [R1+0x6dc], R5 ;  /* 0x0006dc0501007387 */ /* 0x0005e20000100800 */
[----:B0-----:R-:W-:Y:S02]  /*1e870*/  IADD3 R2, P1, R81, R157, RZ ;  /* 0x0000009d51027210 */ /* 0x001fe40007f3e0ff */
[----:B-1----:R-:W-:-:S03]  /*1e880*/  LEA.HI.X.SX32 R8, R76, R156, 0x1, P2 ;  /* 0x0000009c4c087211 */ /* 0x002fc600010f0eff */
[----:B------:R0:W-:Y:S01]  /*1e890*/  STL [R1+0x710], R2 ;  /* 0x0007100201007387 */ /* 0x0001e20000100800 */
[----:B--2---:R-:W-:-:S03]  /*1e8a0*/  IADD3 R5, P2, R82, R157, RZ ;  /* 0x0000009d52057210 */ /* 0x004fc60007f5e0ff */
        /* <DEDUP_REMOVED lines=344> */
[----:B------:R1:W-:Y:S04]  /*1fe30*/  STL [R1+0x978], R8 ;  /* 0x0009780801007387 */ /* 0x0003e80000100800 */
[----:B------:R2:W-:Y:S01]  /*1fe40*/  STL [R1+0x94c], R5 ;  /* 0x00094c0501007387 */ /* 0x0005e20000100800 */
[----:B0-----:R-:W-:Y:S02]  /*1fe50*/  IADD3 R2, P1, R161, R157, RZ ;  /* 0x0000009da1027210 */ /* 0x001fe40007f3e0ff */
[----:B-1----:R-:W-:-:S03]  /*1fe60*/  LEA.HI.X.SX32 R8, R154, R156, 0x1, P2 ;  /* 0x0000009c9a087211 */ /* 0x002fc600010f0eff */
[----:B------:R0:W-:Y:S01]  /*1fe70*/  STL [R1+0x980], R2 ;  /* 0x0009800201007387 */ /* 0x0001e20000100800 */
[----:B--2---:R-:W-:-:S03]  /*1fe80*/  IADD3 R5, P2, R162, R157, RZ ;  /* 0x0000009da2057210 */ /* 0x004fc60007f5e0ff */
        /* <DEDUP_REMOVED lines=342> */
[----:B------:R1:W-:Y:S01]  /*213f0*/  STL [R1+0xc30], R8 ;  /* 0x000c300801007387 */ /* 0x0003e20000100800 */
[-C--:B------:R-:W-:Y:S02]  /*21400*/  LEA.HI.X.SX32 R10, R248, R156.reuse, 0x1, P3 ;  /* 0x0000009cf80a7211 */ /* 0x080fe400018f0eff */
[-C--:B------:R-:W-:Y:S01]  /*21410*/  IADD3 R12, P3, R9, R157.reuse, RZ ;  /* 0x0000009d090c7210 */ /* 0x080fe20007f7e0ff */
[----:B------:R2:W-:Y:S01]  /*21420*/  STL [R1+0xc04], R5 ;  /* 0x000c040501007387 */ /* 0x0005e20000100800 */
[----:B0-----:R-:W-:Y:S02]  /*21430*/  IADD3 R2, P4, R249, R157, RZ ;  /* 0x0000009df9027210 */ /* 0x001fe40007f9e0ff */
[----:B-1----:R-:W-:-:S03]  /*21440*/  LEA.HI.X.SX32 R8, R244, R156, 0x1, P5 ;  /* 0x0000009cf4087211 */ /* 0x002fc600028f0eff */
[----:B------:R0:W-:Y:S01]  /*21450*/  STL [R1+0xc38], R2 ;  /* 0x000c380201007387 */ /* 0x0001e20000100800 */
[-C--:B------:R-:W-:Y:S02]  /*21460*/  LEA.HI.X.SX32 R11, R249, R156.reuse, 0x1, P4 ;  /* 0x0000009cf90b7211 */ /* 0x080fe400020f0eff */
[CC--:B--2---:R-:W-:Y:S01]  /*21470*/  IADD3 R5, P5, R250.reuse, R157.reuse, RZ ;  /* 0x0000009dfa057210 */ /* 0x0c4fe20007fbe0ff */
[----:B------:R1:W-:Y:S03]  /*21480*/  STL [R1+0xc0c], R8 ;  /* 0x000c0c0801007387 */ /* 0x0003e60000100800 */
[-C--:B------:R-:W-:Y:S01]  /*21490*/  LEA.HI.X.SX32 R13, R250, R156.reuse, 0x1, P5 ;  /* 0x0000009cfa0d7211 */ /* 0x080fe200028f0eff */
[----:B------:R2:W-:Y:S01]  /*214a0*/  STL [R1+0xc40], R5 ;  /* 0x000c400501007387 */ /* 0x0005e20000100800 */
[----:B0-----:R-:W-:Y:S02]  /*214b0*/  LEA.HI.X.SX32 R2, R245, R156, 0x1, P6 ;  /* 0x0000009cf5027211 */ /* 0x001fe400030f0eff */
[----:B-1----:R-:W-:-:S03]  /*214c0*/  IADD3 R8, P6, R251, R157, RZ ;  /* 0x0000009dfb087210 */ /* 0x002fc60007fde0ff */
[----:B------:R0:W-:Y:S01]  /*214d0*/  STL [R1+0xc14], R2 ;  /* 0x000c140201007387 */ /* 0x0001e20000100800 */
[----:B--2---:R-:W-:-:S03]  /*214e0*/  LEA.HI.X.SX32 R5, R246, R156, 0x1, P1 ;  /* 0x0000009cf6057211 */ /* 0x004fc600008f0eff */
[----:B------:R1:W-:Y:S01]  /*214f0*/  STL [R1+0xc48], R8 ;  /* 0x000c480801007387 */ /* 0x0003e20000100800 */
[----:B------:R-:W-:-:S03]  /*21500*/  LEA.HI.X.SX32 R14, R251, R156, 0x1, P6 ;  /* 0x0000009cfb0e7211 */ /* 0x000fc600030f0eff */
[----:B------:R2:W-:Y:S01]  /*21510*/  STL [R1+0xc1c], R5 ;  /* 0x000c1c0501007387 */ /* 0x0005e20000100800 */
[----:B0-----:R-:W-:Y:S01]  /*21520*/  IADD3 R2, P1, R252, R157, RZ ;  /* 0x0000009dfc027210 */ /* 0x001fe20007f3e0ff */
[----:B-1----:R-:W0:Y:S04]  /*21530*/  LDC R8, c[0x0][0x238] ;  /* 0x00008e00ff087b82 */ /* 0x002e280000000800 */
[----:B------:R1:W-:Y:S01]  /*21540*/  STL [R1+0xc50], R2 ;  /* 0x000c500201007387 */ /* 0x0003e20000100800 */
[----:B--2---:R-:W-:-:S05]  /*21550*/  LEA.HI.X.SX32 R5, R247, R156, 0x1, P2 ;  /* 0x0000009cf7057211 */ /* 0x004fca00010f0eff */
[----:B------:R2:W-:Y:S01]  /*21560*/  STL [R1+0xc24], R5 ;  /* 0x000c240501007387 */ /* 0x0005e20000100800 */
[----:B-1----:R-:W1:Y:S01]  /*21570*/  LDC R2, c[0x0][0x238] ;  /* 0x00008e00ff027b82 */ /* 0x002e620000000800 */
[----:B0-----:R-:W-:-:S05]  /*21580*/  IMAD R8, R8, 0x28, RZ ;  /* 0x0000002808087824 */ /* 0x001fca00078e02ff */
[----:B--2---:R-:W-:-:S05]  /*21590*/  IADD3 R5, P2, R8, R157, RZ ;  /* 0x0000009d08057210 */ /* 0x004fca0007f5e0ff */
[----:B------:R0:W-:Y:S01]  /*215a0*/  STL [R1+0xc58], R5 ;  /* 0x000c580501007387 */ /* 0x0001e20000100800 */
[----:B-1----:R-:W-:-:S03]  /*215b0*/  IMAD R2, R2, 0x26, RZ ;  /* 0x0000002602027824 */ /* 0x002fc600078e02ff */
[----:B------:R1:W-:Y:S04]  /*215c0*/  STL [R1+0xc2c], R10 ;  /* 0x000c2c0a01007387 */ /* 0x0003e80000100800 */
[----:B------:R-:W-:Y:S01]  /*215d0*/  STL [R1+0xc60], R12 ;  /* 0x000c600c01007387 */ /* 0x000fe20000100800 */
[----:B0-----:R-:W0:Y:S03]  /*215e0*/  LDC R5, c[0x0][0x238] ;  /* 0x00008e00ff057b82 */ /* 0x001e260000000800 */
[----:B------:R2:W-:Y:S05]  /*215f0*/  STL [R1+0xc34], R11 ;  /* 0x000c340b01007387 */ /* 0x0005ea0000100800 */
[----:B-1----:R-:W1:Y:S01]  /*21600*/  LDC R10, c[0x0][0x238] ;  /* 0x00008e00ff0a7b82 */ /* 0x002e620000000800 */
[----:B--2---:R-:W-:-:S05]  /*21610*/  IADD3 R11, P4, R2, R157, RZ ;  /* 0x0000009d020b7210 */ /* 0x004fca0007f9e0ff */
[----:B------:R2:W-:Y:S04]  /*21620*/  STL [R1+0xc68], R11 ;  /* 0x000c680b01007387 */ /* 0x0005e80000100800 */
[----:B------:R3:W-:Y:S01]  /*21630*/  STL [R1+0xc3c], R13 ;  /* 0x000c3c0d01007387 */ /* 0x0007e20000100800 */
[----:B0-----:R-:W-:Y:S01]  /*21640*/  IMAD R5, R5, 0x25, RZ ;  /* 0x0000002505057824 */ /* 0x001fe200078e02ff */
[----:B--2---:R-:W0:Y:S04]  /*21650*/  LDC R11, c[0x0][0x238] ;  /* 0x00008e00ff0b7b82 */ /* 0x004e280000000800 */
[----:B---3--:R-:W-:Y:S01]  /*21660*/  IADD3 R13, P5, R5, R157, RZ ;  /* 0x0000009d050d7210 */ /* 0x008fe20007fbe0ff */
[----:B-1----:R-:W-:-:S03]  /*21670*/  IMAD R12, R10, 0x24, RZ ;  /* 0x000000240a0c7824 */ /* 0x002fc600078e02ff */
[----:B------:R-:W1:Y:S01]  /*21680*/  LDC R10, c[0x0][0x238] ;  /* 0x00008e00ff0a7b82 */ /* 0x000e620000000800 */
[----:B------:R-:W-:Y:S04]  /*21690*/  STL [R1+0xc70], R13 ;  /* 0x000c700d01007387 */ /* 0x000fe80000100800 */
[----:B------:R2:W-:Y:S02]  /*216a0*/  STL [R1+0xc44], R14 ;  /* 0x000c440e01007387 */ /* 0x0005e40000100800 */
[----:B--2---:R-:W-:Y:S01]  /*216b0*/  LEA.HI.X.SX32 R14, R252, R156, 0x1, P1 ;  /* 0x0000009cfc0e7211 */ /* 0x004fe200008f0eff */
[----:B0-----:R-:W-:Y:S01]  /*216c0*/  IMAD R13, R11, 0x23, RZ ;  /* 0x000000230b0d7824 */ /* 0x001fe200078e02ff */
[----:B------:R-:W-:-:S04]  /*216d0*/  IADD3 R11, P6, R12, R157, RZ ;  /* 0x0000009d0c0b7210 */ /* 0x000fc80007fde0ff */
[----:B------:R-:W-:Y:S01]  /*216e0*/  IADD3 R15, P1, R13, R157, RZ ;  /* 0x0000009d0d0f7210 */ /* 0x000fe20007f3e0ff */
[----:B------:R0:W-:Y:S01]  /*216f0*/  STL [R1+0xc78], R11 ;  /* 0x000c780b01007387 */ /* 0x0001e20000100800 */
[----:B-1----:R-:W-:-:S03]  /*21700*/  IMAD R10, R10, 0x22, RZ ;  /* 0x000000220a0a7824 */ /* 0x002fc600078e02ff */
[----:B------:R1:W-:Y:S04]  /*21710*/  STL [R1+0xc4c], R14 ;  /* 0x000c4c0e01007387 */ /* 0x0003e80000100800 */
[----:B------:R2:W-:Y:S01]  /*21720*/  STL [R1+0xc80], R15 ;  /* 0x000c800f01007387 */ /* 0x0005e20000100800 */
[----:B0-----:R-:W0:Y:S01]  /*21730*/  LDC R11, c[0x0][0x238] ;  /* 0x00008e00ff0b7b82 */ /* 0x001e220000000800 */
[----:B-1----:R-:W-:-:S07]  /*21740*/  LEA.HI.X.SX32 R14, R8, R156, 0x1, P2 ;  /* 0x0000009c080e7211 */ /* 0x002fce00010f0eff */
[----:B------:R-:W1:Y:S01]  /*21750*/  LDC R8, c[0x0][0x238] ;  /* 0x00008e00ff087b82 */ /* 0x000e620000000800 */
[----:B------:R3:W-:Y:S01]  /*21760*/  STL [R1+0xc54], R14 ;  /* 0x000c540e01007387 */ /* 0x0007e20000100800 */
[----:B--2---:R-:W-:-:S05]  /*21770*/  IADD3 R15, P2, R10, R157, RZ ;  /* 0x0000009d0a0f7210 */ /* 0x004fca0007f5e0ff */
[----:B------:R2:W-:Y:S01]  /*21780*/  STL [R1+0xc88], R15 ;  /* 0x000c880f01007387 */ /* 0x0005e20000100800 */
[----:B---3--:R-:W-:Y:S02]  /*21790*/  LEA.HI.X.SX32 R14, R9, R156, 0x1, P3 ;  /* 0x0000009c090e7211 */ /* 0x008fe400018f0eff */
[----:B------:R-:W3:Y:S01]  /*217a0*/  LDC R9, c[0x0][0x238] ;  /* 0x00008e00ff097b82 */ /* 0x000ee20000000800 */
[----:B0-----:R-:W-:Y:S02]  /*217b0*/  IMAD R11, R11, 0x21, RZ ;  /* 0x000000210b0b7824 */ /* 0x001fe400078e02ff */
[----:B------:R0:W-:Y:S03]  /*217c0*/  STL [R1+0xc5c], R14 ;  /* 0x000c5c0e01007387 */ /* 0x0001e60000100800 */
[----:B--2---:R-:W-:Y:S01]  /*217d0*/  IADD3 R15, P3, R11, R157, RZ ;  /* 0x0000009d0b0f7210 */ /* 0x004fe20007f7e0ff */
[----:B-1----:R-:W-:-:S04]  /*217e0*/  IMAD.SHL.U32 R8, R8, 0x20, RZ ;  /* 0x0000002008087824 */ /* 0x002fc800078e00ff */
[----:B------:R1:W-:Y:S01]  /*217f0*/  STL [R1+0xc90], R15 ;  /* 0x000c900f01007387 */ /* 0x0003e20000100800 */
[----:B0-----:R-:W-:Y:S02]  /*21800*/  LEA.HI.X.SX32 R14, R2, R156, 0x1, P4 ;  /* 0x0000009c020e7211 */ /* 0x001fe400020f0eff */
[----:B------:R-:W0:Y:S03]  /*21810*/  LDC R2, c[0x0][0x238] ;  /* 0x00008e00ff027b82 */ /* 0x000e260000000800 */
[----:B------:R2:W-:Y:S01]  /*21820*/  STL [R1+0xc64], R14 ;  /* 0x000c640e01007387 */ /* 0x0005e20000100800 */
[----:B-1----:R-:W-:Y:S01]  /*21830*/  IADD3 R15, P4, R8, R157, RZ ;  /* 0x0000009d080f7210 */ /* 0x002fe20007f9e0ff */
[----:B---3--:R-:W-:-:S04]  /*21840*/  IMAD R9, R9, 0x1f, RZ ;  /* 0x0000001f09097824 */ /* 0x008fc800078e02ff */
[----:B------:R1:W-:Y:S01]  /*21850*/  STL [R1+0xc98], R15 ;  /* 0x000c980f01007387 */ /* 0x0003e20000100800 */
[----:B--2---:R-:W-:Y:S02]  /*21860*/  LEA.HI.X.SX32 R14, R5, R156, 0x1, P5 ;  /* 0x0000009c050e7211 */ /* 0x004fe400028f0eff */
[----:B------:R-:W2:Y:S03]  /*21870*/  LDC R5, c[0x0][0x238] ;  /* 0x00008e00ff057b82 */ /* 0x000ea60000000800 */
[----:B------:R3:W-:Y:S01]  /*21880*/  STL [R1+0xc6c], R14 ;  /* 0x000c6c0e01007387 */ /* 0x0007e20000100800 */
[----:B-1----:R-:W-:Y:S01]  /*21890*/  IADD3 R15, P5, R9, R157, RZ ;  /* 0x0000009d090f7210 */ /* 0x002fe20007fbe0ff */
[----:B0-----:R-:W-:-:S04]  /*218a0*/  IMAD R2, R2, 0x1e, RZ ;  /* 0x0000001e02027824 */ /* 0x001fc800078e02ff */
[----:B------:R0:W-:Y:S01]  /*218b0*/  STL [R1+0xca0], R15 ;  /* 0x000ca00f01007387 */ /* 0x0001e20000100800 */
[----:B---3--:R-:W-:Y:S02]  /*218c0*/  LEA.HI.X.SX32 R14, R12, R156, 0x1, P6 ;  /* 0x0000009c0c0e7211 */ /* 0x008fe400030f0eff */
[----:B------:R-:W1:Y:S03]  /*218d0*/  LDC R12, c[0x0][0x238] ;  /* 0x00008e00ff0c7b82 */ /* 0x000e660000000800 */
[----:B------:R3:W-:Y:S01]  /*218e0*/  STL [R1+0xc74], R14 ;  /* 0x000c740e01007387 */ /* 0x0007e20000100800 */
[----:B0-----:R-:W-:Y:S01]  /*218f0*/  IADD3 R15, P6, R2, R157, RZ ;  /* 0x0000009d020f7210 */ /* 0x001fe20007fde0ff */
[----:B--2---:R-:W-:-:S04]  /*21900*/  IMAD R5, R5, 0x1d, RZ ;  /* 0x0000001d05057824 */ /* 0x004fc800078e02ff */
[----:B------:R0:W-:Y:S01]  /*21910*/  STL [R1+0xca8], R15 ;  /* 0x000ca80f01007387 */ /* 0x0001e20000100800 */
[----:B---3--:R-:W-:Y:S02]  /*21920*/  LEA.HI.X.SX32 R14, R13, R156, 0x1, P1 ;  /* 0x0000009c0d0e7211 */ /* 0x008fe400008f0eff */
[----:B------:R-:W2:Y:S03]  /*21930*/  LDC R13, c[0x0][0x238] ;  /* 0x00008e00ff0d7b82 */ /* 0x000ea60000000800 */
[----:B------:R3:W-:Y:S01]  /*21940*/  STL [R1+0xc7c], R14 ;  /* 0x000c7c0e01007387 */ /* 0x0007e20000100800 */
[----:B0-----:R-:W-:Y:S01]  /*21950*/  IADD3 R15, P1, R5, R157, RZ ;  /* 0x0000009d050f7210 */ /* 0x001fe20007f3e0ff */
[----:B-1----:R-:W-:-:S04]  /*21960*/  IMAD R12, R12, 0x1c, RZ ;  /* 0x0000001c0c0c7824 */ /* 0x002fc800078e02ff */
        /* <DEDUP_REMOVED lines=59> */
[----:B-1----:R-:W-:-:S03]  /*21d20*/  IMAD R10, R10, 0x12, RZ ;  /* 0x000000120a0a7824 */ /* 0x002fc600078e02ff */
[-C--:B------:R-:W-:Y:S01]  /*21d30*/  LEA.HI.X.SX32 R13, R13, R156.reuse, 0x1, P5 ;  /* 0x0000009c0d0d7211 */ /* 0x080fe200028f0eff */
        /* <DEDUP_REMOVED lines=11> */
[----:B-1----:R-:W-:-:S03]  /*21df0*/  IMAD.SHL.U32 R8, R8, 0x10, RZ ;  /* 0x0000001008087824 */ /* 0x002fc600078e00ff */
        /* <DEDUP_REMOVED lines=17> */
[----:B------:R-:W-:Y:S01]  /*21f10*/  STL [R1+0xcf4], R14 ;  /* 0x000cf40e01007387 */ /* 0x000fe20000100800 */
[----:B0-----:R-:W-:Y:S01]  /*21f20*/  IADD3 R15, P4, R2, R157, RZ ;  /* 0x0000009d020f7210 */ /* 0x001fe20007f9e0ff */
[----:B--2---:R-:W-:-:S04]  /*21f30*/  IMAD R5, R5, 0xd, RZ ;  /* 0x0000000d05057824 */ /* 0x004fc800078e02ff */
[----:B------:R0:W-:Y:S04]  /*21f40*/  STL [R1+0xd28], R15 ;  /* 0x000d280f01007387 */ /* 0x0001e80000100800 */
[----:B------:R2:W-:Y:S01]  /*21f50*/  STL [R1+0xcfc], R13 ;  /* 0x000cfc0d01007387 */ /* 0x0005e20000100800 */
[----:B0-----:R-:W-:Y:S01]  /*21f60*/  LEA.HI.X.SX32 R15, R10, R156, 0x1, P6 ;  /* 0x0000009c0a0f7211 */ /* 0x001fe200030f0eff */
[----:B-1----:R-:W-:Y:S01]  /*21f70*/  IMAD R14, R12, 0xc, RZ ;  /* 0x0000000c0c0e7824 */ /* 0x002fe200078e02ff */
[----:B------:R-:W0:Y:S01]  /*21f80*/  LDC R10, c[0x0][0x238] ;  /* 0x00008e00ff0a7b82 */ /* 0x000e220000000800 */
[----:B--2---:R-:W-:-:S04]  /*21f90*/  IADD3 R13, P5, R5, R157, RZ ;  /* 0x0000009d050d7210 */ /* 0x004fc80007fbe0ff */
[----:B------:R-:W-:Y:S01]  /*21fa0*/  LEA.HI.X.SX32 R5, R5, R156, 0x1, P5 ;  /* 0x0000009c05057211 */ /* 0x000fe200028f0eff */
[----:B------:R-:W-:Y:S02]  /*21fb0*/  STL [R1+0xd30], R13 ;  /* 0x000d300d01007387 */ /* 0x000fe40000100800 */
[----:B------:R-:W1:Y:S02]  /*21fc0*/  LDC R12, c[0x0][0x238] ;  /* 0x00008e00ff0c7b82 */ /* 0x000e640000000800 */
[----:B------:R2:W-:Y:S02]  /*21fd0*/  STL [R1+0xd04], R15 ;  /* 0x000d040f01007387 */ /* 0x0005e40000100800 */
[----:B--2---:R-:W-:-:S05]  /*21fe0*/  IADD3 R15, P6, R14, R157, RZ ;  /* 0x0000009d0e0f7210 */ /* 0x004fca0007fde0ff */
[----:B------:R2:W-:Y:S04]  /*21ff0*/  STL [R1+0xd38], R15 ;  /* 0x000d380f01007387 */ /* 0x0005e80000100800 */
[----:B------:R3:W-:Y:S01]  /*22000*/  STL [R1+0xd0c], R11 ;  /* 0x000d0c0b01007387 */ /* 0x0007e20000100800 */
[----:B-1----:R-:W-:Y:S02]  /*22010*/  IMAD R13, R12, 0xb, RZ ;  /* 0x0000000b0c0d7824 */ /* 0x002fe400078e02ff */
[----:B0-----:R-:W-:Y:S01]  /*22020*/  IMAD R12, R10, 0xa, RZ ;  /* 0x0000000a0a0c7824 */ /* 0x001fe200078e02ff */
[----:B--2---:R-:W-:Y:S01]  /*22030*/  LEA.HI.X.SX32 R15, R8, R156, 0x1, P2 ;  /* 0x0000009c080f7211 */ /* 0x004fe200010f0eff */
[----:B------:R-:W0:Y:S01]  /*22040*/  LDC R10, c[0x0][0x238] ;  /* 0x00008e00ff0a7b82 */ /* 0x000e220000000800 */
[----:B---3--:R-:W-:-:S07]  /*22050*/  IADD3 R11, P1, R13, R157, RZ ;  /* 0x0000009d0d0b7210 */ /* 0x008fce0007f3e0ff */
[----:B------:R-:W1:Y:S01]  /*22060*/  LDC R8, c[0x0][0x238] ;  /* 0x00008e00ff087b82 */ /* 0x000e620000000800 */
[----:B------:R-:W-:Y:S04]  /*22070*/  STL [R1+0xd40], R11 ;  /* 0x000d400b01007387 */ /* 0x000fe80000100800 */
[----:B------:R2:W-:Y:S02]  /*22080*/  STL [R1+0xd14], R15 ;  /* 0x000d140f01007387 */ /* 0x0005e40000100800 */
[----:B--2---:R-:W-:Y:S01]  /*22090*/  IADD3 R15, P2, R12, R157, RZ ;  /* 0x0000009d0c0f7210 */ /* 0x004fe20007f5e0ff */
[----:B0-----:R-:W-:-:S04]  /*220a0*/  IMAD R11, R10, 0x9, RZ ;  /* 0x000000090a0b7824 */ /* 0x001fc800078e02ff */
[----:B------:R0:W-:Y:S01]  /*220b0*/  STL [R1+0xd48], R15 ;  /* 0x000d480f01007387 */ /* 0x0001e20000100800 */
[----:B-1----:R-:W-:-:S03]  /*220c0*/  IMAD.SHL.U32 R10, R8, 0x8, RZ ;  /* 0x00000008080a7824 */ /* 0x002fc600078e00ff */
[----:B------:R1:W-:Y:S01]  /*220d0*/  STL [R1+0xd1c], R9 ;  /* 0x000d1c0901007387 */ /* 0x0003e20000100800 */
[----:B------:R-:W2:Y:S01]  /*220e0*/  LDC R8, c[0x0][0x238] ;  /* 0x00008e00ff087b82 */ /* 0x000ea20000000800 */
[----:B0-----:R-:W-:-:S07]  /*220f0*/  LEA.HI.X.SX32 R15, R2, R156, 0x1, P4 ;  /* 0x0000009c020f7211 */ /* 0x001fce00020f0eff */
[----:B------:R-:W0:Y:S01]  /*22100*/  LDC R2, c[0x0][0x238] ;  /* 0x00008e00ff027b82 */ /* 0x000e220000000800 */
[----:B-1----:R-:W-:-:S04]  /*22110*/  IADD3 R9, P3, R11, R157, RZ ;  /* 0x0000009d0b097210 */ /* 0x002fc80007f7e0ff */
[----:B------:R-:W-:Y:S01]  /*22120*/  LEA.HI.X.SX32 R11, R11, R156, 0x1, P3 ;  /* 0x0000009c0b0b7211 */ /* 0x000fe200018f0eff */
[----:B------:R2:W-:Y:S04]  /*22130*/  STL [R1+0xd50], R9 ;  /* 0x000d500901007387 */ /* 0x0005e80000100800 */
[----:B------:R1:W-:Y:S01]  /*22140*/  STL [R1+0xd24], R15 ;  /* 0x000d240f01007387 */ /* 0x0003e20000100800 */
[----:B--2---:R-:W-:Y:S01]  /*22150*/  IMAD R9, R8, 0x7, RZ ;  /* 0x0000000708097824 */ /* 0x004fe200078e02ff */
[----:B-1----:R-:W-:-:S04]  /*22160*/  IADD3 R15, P4, R10, R157, RZ ;  /* 0x0000009d0a0f7210 */ /* 0x002fc80007f9e0ff */
[----:B------:R-:W-:Y:S01]  /*22170*/  IADD3 R16, P5, R9, R157, RZ ;  /* 0x0000009d09107210 */ /* 0x000fe20007fbe0ff */
[----:B0-----:R-:W-:Y:S01]  /*22180*/  IMAD R8, R2, 0x6, RZ ;  /* 0x0000000602087824 */ /* 0x001fe200078e02ff */
[----:B------:R0:W-:Y:S01]  /*22190*/  STL [R1+0xd58], R15 ;  /* 0x000d580f01007387 */ /* 0x0001e20000100800 */
[----:B------:R-:W1:Y:S03]  /*221a0*/  LDC R2, c[0x0][0x238] ;  /* 0x00008e00ff027b82 */ /* 0x000e660000000800 */
[----:B------:R2:W-:Y:S04]  /*221b0*/  STL [R1+0xd2c], R5 ;  /* 0x000d2c0501007387 */ /* 0x0005e80000100800 */
[----:B------:R-:W-:Y:S01]  /*221c0*/  STL [R1+0xd60], R16 ;  /* 0x000d601001007387 */ /* 0x000fe20000100800 */
[----:B0-----:R-:W-:-:S02]  /*221d0*/  LEA.HI.X.SX32 R15, R14, R156, 0x1, P6 ;  /* 0x0000009c0e0f7211 */ /* 0x001fc400030f0eff */
[C---:B------:R-:W-:Y:S01]  /*221e0*/  IADD3 R14, P6, R8.reuse, R157, RZ ;  /* 0x0000009d080e7210 */ /* 0x040fe20007fde0ff */
[----:B--2---:R-:W0:Y:S02]  /*221f0*/  LDC R5, c[0x0][0x238] ;  /* 0x00008e00ff057b82 */ /* 0x004e240000000800 */
[----:B------:R2:W-:Y:S01]  /*22200*/  STL [R1+0xd34], R15 ;  /* 0x000d340f01007387 */ /* 0x0005e20000100800 */
[----:B------:R-:W-:-:S03]  /*22210*/  LEA.HI.X.SX32 R8, R8, R156, 0x1, P6 ;  /* 0x0000009c08087211 */ /* 0x000fc600030f0eff */
[----:B------:R3:W-:Y:S01]  /*22220*/  STL [R1+0xd68], R14 ;  /* 0x000d680e01007387 */ /* 0x0007e20000100800 */
[----:B-1----:R-:W-:Y:S01]  /*22230*/  IMAD R2, R2, 0x5, RZ ;  /* 0x0000000502027824 */ /* 0x002fe200078e02ff */
[-C--:B--2---:R-:W-:Y:S02]  /*22240*/  LEA.HI.X.SX32 R15, R13, R156.reuse, 0x1, P1 ;  /* 0x0000009c0d0f7211 */ /* 0x084fe400008f0eff */
[----:B------:R-:W-:Y:S02]  /*22250*/  LEA.HI.X.SX32 R13, R12, R156, 0x1, P2 ;  /* 0x0000009c0c0d7211 */ /* 0x000fe400010f0eff */
[----:B---3--:R-:W-:Y:S01]  /*22260*/  IADD3 R14, P1, R2, R157, RZ ;  /* 0x0000009d020e7210 */ /* 0x008fe20007f3e0ff */
[----:B------:R-:W-:Y:S04]  /*22270*/  STL [R1+0xd3c], R15 ;  /* 0x000d3c0f01007387 */ /* 0x000fe80000100800 */
[----:B------:R-:W-:Y:S01]  /*22280*/  STL [R1+0xd70], R14 ;  /* 0x000d700e01007387 */ /* 0x000fe20000100800 */
[----:B0-----:R-:W-:-:S03]  /*22290*/  IMAD.SHL.U32 R5, R5, 0x4, RZ ;  /* 0x0000000405057824 */ /* 0x001fc600078e00ff */
[----:B------:R0:W-:Y:S02]  /*222a0*/  STL [R1+0xd44], R13 ;  /* 0x000d440d01007387 */ /* 0x0001e40000100800 */
[----:B------:R-:W-:-:S05]  /*222b0*/  IADD3 R12, P2, R5, R157, RZ ;  /* 0x0000009d050c7210 */ /* 0x000fca0007f5e0ff */
[----:B------:R1:W-:Y:S01]  /*222c0*/  STL [R1+0xd78], R12 ;  /* 0x000d780c01007387 */ /* 0x0003e20000100800 */
[----:B0-----:R-:W-:-:S03]  /*222d0*/  IADD3 R13, P3, R6, R157, RZ ;  /* 0x0000009d060d7210 */ /* 0x001fc60007f7e0ff */
[----:B------:R0:W-:Y:S01]  /*222e0*/  STL [R1+0xd4c], R11 ;  /* 0x000d4c0b01007387 */ /* 0x0001e20000100800 */
[----:B------:R-:W-:-:S03]  /*222f0*/  LEA.HI.X.SX32 R6, R6, R156, 0x1, P3 ;  /* 0x0000009c06067211 */ /* 0x000fc600018f0eff */
[----:B------:R-:W-:Y:S01]  /*22300*/  STL [R1+0xd80], R13 ;  /* 0x000d800d01007387 */ /* 0x000fe20000100800 */
[-C--:B-1----:R-:W-:Y:S02]  /*22310*/  LEA.HI.X.SX32 R12, R10, R156.reuse, 0x1, P4 ;  /* 0x0000009c0a0c7211 */ /* 0x082fe400020f0eff */
[-C--:B------:R-:W-:Y:S02]  /*22320*/  LEA.HI.X.SX32 R10, R9, R156.reuse, 0x1, P5 ;  /* 0x0000009c090a7211 */ /* 0x080fe400028f0eff */
[----:B------:R-:W-:Y:S01]  /*22330*/  LEA.HI.X.SX32 R9, R2, R156, 0x1, P1 ;  /* 0x0000009c02097211 */ /* 0x000fe200008f0eff */
[----:B------:R-:W-:Y:S01]  /*22340*/  STL [R1+0xd54], R12 ;  /* 0x000d540c01007387 */ /* 0x000fe20000100800 */
[----:B------:R-:W1:Y:S01]  /*22350*/  LDC R2, c[0x0][0x238] ;  /* 0x00008e00ff027b82 */ /* 0x000e620000000800 */
[----:B0-----:R-:W-:-:S05]  /*22360*/  IADD3 R11, P4, R7, R157, RZ ;  /* 0x0000009d070b7210 */ /* 0x001fca0007f9e0ff */
[----:B------:R-:W-:Y:S04]  /*22370*/  STL [R1+0xd88], R11 ;  /* 0x000d880b01007387 */ /* 0x000fe80000100800 */
[----:B------:R-:W-:Y:S04]  /*22380*/  STL [R1+0xd5c], R10 ;  /* 0x000d5c0a01007387 */ /* 0x000fe80000100800 */
[----:B------:R0:W-:Y:S04]  /*22390*/  STL [R1+0xd64], R8 ;  /* 0x000d640801007387 */ /* 0x0001e80000100800 */
[----:B------:R-:W-:Y:S01]  /*223a0*/  STL [R1+0xd6c], R9 ;  /* 0x000d6c0901007387 */ /* 0x000fe20000100800 */
[----:B0-----:R-:W-:-:S02]  /*223b0*/  LEA.HI.X.SX32 R8, R5, R156, 0x1, P2 ;  /* 0x0000009c05087211 */ /* 0x001fc400010f0eff */
[-C--:B------:R-:W-:Y:S02]  /*223c0*/  LEA.HI.X.SX32 R5, R7, R156.reuse, 0x1, P4 ;  /* 0x0000009c07057211 */ /* 0x080fe400020f0eff */
[----:B-1----:R-:W-:Y:S01]  /*223d0*/  LEA.HI.X.SX32 R2, R2, R156, 0x1, P0 ;  /* 0x0000009c02027211 */ /* 0x002fe200000f0eff */
[----:B------:R0:W-:Y:S01]  /*223e0*/  STL [R1+0xd74], R8 ;  /* 0x000d740801007387 */ /* 0x0001e20000100800 */
[----:B------:R-:W-:-:S03]  /*223f0*/  LOP3.LUT R7, R0, 0x20, RZ, 0x3c, !PT ;  /* 0x0000002000077812 */ /* 0x000fc600078e3cff */
[----:B------:R1:W-:Y:S04]  /*22400*/  STL [R1+0xd7c], R6 ;  /* 0x000d7c0601007387 */ /* 0x0003e80000100800 */
[----:B------:R2:W-:Y:S01]  /*22410*/  STL [R1+0xd84], R5 ;  /* 0x000d840501007387 */ /* 0x0005e20000100800 */
[----:B0-----:R-:W-:-:S03]  /*22420*/  LOP3.LUT R8, R0, 0x10, RZ, 0x3c, !PT ;  /* 0x0000001000087812 */ /* 0x001fc600078e3cff */
[----:B------:R0:W-:Y:S01]  /*22430*/  STL [R1+0xd8c], R2 ;  /* 0x000d8c0201007387 */ /* 0x0001e20000100800 */
[----:B-1----:R-:W-:-:S03]  /*22440*/  LOP3.LUT R6, R0, 0x30, RZ, 0x3c, !PT ;  /* 0x0000003000067812 */ /* 0x002fc600078e3cff */
[----:B------:R1:W-:Y:S01]  /*22450*/  STL [R1+0x1d90], R8 ;  /* 0x001d900801007387 */ /* 0x0003e20000100800 */
[----:B--2---:R-:W-:-:S03]  /*22460*/  SHF.R.S32.HI R5, RZ, 0x1f, R171 ;  /* 0x0000001fff057819 */ /* 0x004fc600000114ab */
[----:B------:R2:W-:Y:S01]  /*22470*/  STL [R1+0x1d8c], R7 ;  /* 0x001d8c0701007387 */ /* 0x0005e20000100800 */
[----:B0-----:R-:W-:-:S03]  /*22480*/  SHF.R.S32.HI R2, RZ, 0x1f, R3 ;  /* 0x0000001fff027819 */ /* 0x001fc60000011403 */
[----:B------:R0:W-:Y:S01]  /*22490*/  STL [R1+0x1d88], R6 ;  /* 0x001d880601007387 */ /* 0x0001e20000100800 */
[C---:B-1----:R-:W-:Y:S02]  /*224a0*/  LOP3.LUT R8, R0.reuse, 0x40, RZ, 0x3c, !PT ;  /* 0x0000004000087812 */ /* 0x042fe400078e3cff */
[----:B--2---:R-:W-:-:S03]  /*224b0*/  LOP3.LUT R7, R0, 0x50, RZ, 0x3c, !PT ;  /* 0x0000005000077812 */ /* 0x004fc600078e3cff */
[----:B------:R1:W-:Y:S01]  /*224c0*/  STL [R1+0x1d84], R8 ;  /* 0x001d840801007387 */ /* 0x0003e20000100800 */
[----:B0-----:R-:W-:-:S03]  /*224d0*/  LOP3.LUT R6, R0, 0x60, RZ, 0x3c, !PT ;  /* 0x0000006000067812 */ /* 0x001fc600078e3cff */
[----:B------:R1:W-:Y:S01]  /*224e0*/  STL [R1+0x1d80], R7 ;  /* 0x001d800701007387 */ /* 0x0003e20000100800 */
[----:B------:R-:W-:-:S03]  /*224f0*/  LOP3.LUT R0, R0, 0x70, RZ, 0x3c, !PT ;  /* 0x0000007000007812 */ /* 0x000fc600078e3cff */
[----:B------:R1:W-:Y:S04]  /*22500*/  STL [R1+0x1d7c], R6 ;  /* 0x001d7c0601007387 */ /* 0x0003e80000100800 */
[----:B------:R1:W-:Y:S02]  /*22510*/  STL [R1+0x1d78], R0 ;  /* 0x001d780001007387 */ /* 0x0003e40000100800 */
.L_x_2:
[----:B------:R-:W-:Y:S04]  /*22520*/  STL [R1+0x24d0], R15 ;  /* 0x0024d00f01007387 */ /* 0x000fe80000100800 */
        /* <DEDUP_REMOVED lines=56> */
[----:B------:R-:W-:Y:S04]  /*228b0*/  STL.64 [R1+0x1fc8], R150 ;  /* 0x001fc89601007387 */ /* 0x000fe80000100a00 */
        /* <DEDUP_REMOVED lines=65> */
[----:B------:R-:W-:Y:S04]  /*22cd0*/  STL.64 [R1+0x1f88], R134 ;  /* 0x001f888601007387 */ /* 0x000fe80000100a00 */
        /* <DEDUP_REMOVED lines=137> */
[----:B------:R-:W-:Y:S04]  /*23570*/  STL.64 [R1+0x1e08], R38 ;  /* 0x001e082601007387 */ /* 0x000fe80000100a00 */
        /* <DEDUP_REMOVED lines=18> */
[----:B------:R-:W2:Y:S01]  /*236a0*/  LDL.LU R171, [R1+0x574] ;  /* 0x0005740001ab7983 */ /* 0x000ea20000300800 */
[----:B------:R-:W-:-:S02]  /*236b0*/  MOV R5, UR49 ;  /* 0x0000003100057c02 */ /* 0x000fc40008000f00 */
[----:B-1----:R-:W-:Y:S01]  /*236c0*/  MOV R0, UR48 ;  /* 0x0000003000007c02 */ /* 0x002fe20008000f00 */
[----:B------:R-:W3:Y:S01]  /*236d0*/  LDL.LU R3, [R1+0x5c4] ;  /* 0x0005c40001037983 */ /* 0x000ee20000300800 */
[----:B0-----:R-:W-:-:S03]  /*236e0*/  MOV R6, UR53 ;  /* 0x0000003500067c02 */ /* 0x001fc60008000f00 */
[----:B-----5:R-:W-:Y:S04]  /*236f0*/  STL [R1+0x1db8], R4 ;  /* 0x001db80401007387 */ /* 0x020fe80000100800 */
[----:B------:R0:W-:Y:S04]  /*23700*/  STL [R1+0x1da8], R5 ;  /* 0x001da80501007387 */ /* 0x0001e80000100800 */
[----:B------:R1:W-:Y:S04]  /*23710*/  STL [R1+0x1da4], R0 ;  /* 0x001da40001007387 */ /* 0x0003e80000100800 */
[----:B------:R4:W-:Y:S01]  /*23720*/  STL [R1+0x1da0], R6 ;  /* 0x001da00601007387 */ /* 0x0009e20000100800 */
[----:B0-----:R-:W-:-:S02]  /*23730*/  MOV R5, UR52 ;  /* 0x0000003400057c02 */ /* 0x001fc40008000f00 */
[----:B-1----:R-:W-:-:S03]  /*23740*/  MOV R0, UR57 ;  /* 0x0000003900007c02 */ /* 0x002fc60008000f00 */
[----:B------:R0:W-:Y:S01]  /*23750*/  STL [R1+0x1d9c], R5 ;  /* 0x001d9c0501007387 */ /* 0x0001e20000100800 */
[----:B----4-:R-:W-:-:S03]  /*23760*/  MOV R6, UR56 ;  /* 0x0000003800067c02 */ /* 0x010fc60008000f00 */
[----:B0-----:R-:W4:Y:S01]  /*23770*/  LDL R5, [R1+0xd90] ;  /* 0x000d900001057983 */ /* 0x001f220000100800 */
[----:B------:R-:W-:Y:S02]  /*23780*/  PRMT R9, RZ, 0x7610, R9 ;  /* 0x00007610ff097816 */ /* 0x000fe40000000009 */
[----:B------:R-:W-:Y:S01]  /*23790*/  PRMT R8, RZ, 0x7610, R8 ;  /* 0x00007610ff087816 */ /* 0x000fe20000000008 */
[----:B------:R0:W-:Y:S04]  /*237a0*/  STL [R1+0x1d98], R0 ;  /* 0x001d980001007387 */ /* 0x0001e80000100800 */
[----:B------:R1:W-:Y:S01]  /*237b0*/  STL [R1+0x1d94], R6 ;  /* 0x001d940601007387 */ /* 0x0003e20000100800 */
[----:B0-----:R-:W2:Y:S02]  /*237c0*/  LDC R0, c[0x0][0x230] ;  /* 0x00008c00ff007b82 */ /* 0x001ea40000000800 */
[----:B--2---:R-:W-:Y:S01]  /*237d0*/  IMAD R0, R171, -0x100, R0 ;  /* 0xffffff00ab007824 */ /* 0x004fe200078e0200 */
[----:B------:R-:W-:Y:S04]  /*237e0*/  STL [R1+0x1fd0], R171 ;  /* 0x001fd0ab01007387 */ /* 0x000fe80000100800 */
[C---:B------:R-:W-:Y:S01]  /*237f0*/  ISETP.GT.AND P0, PT, R0.reuse, RZ, PT ;  /* 0x000000ff0000720c */ /* 0x040fe20003f04270 */
[----:B------:R-:W-:Y:S01]  /*23800*/  STL [R1+0x2350], R171 ;  /* 0x002350ab01007387 */ /* 0x000fe20000100800 */
[----:B------:R-:W-:-:S02]  /*23810*/  ISETP.GT.AND P1, PT, R0, 0x1, PT ;  /* 0x000000010000780c */ /* 0x000fc40003f24270 */
[C---:B------:R-:W-:Y:S01]  /*23820*/  ISETP.GT.AND P2, PT, R0.reuse, 0x2, PT ;  /* 0x000000020000780c */ /* 0x040fe20003f44270 */
[----:B------:R-:W-:Y:S01]  /*23830*/  STL [R1+0x1fd4], R157 ;  /* 0x001fd49d01007387 */ /* 0x000fe20000100800 */
[----:B------:R-:W-:Y:S02]  /*23840*/  PRMT R222, RZ, 0x7610, R222 ;  /* 0x00007610ffde7816 */ /* 0x000fe400000000de */
[----:B------:R-:W-:Y:S01]  /*23850*/  ISETP.GT.AND P3, PT, R0, 0x3, PT ;  /* 0x000000030000780c */ /* 0x000fe20003f64270 */
[----:B------:R-:W-:Y:S04]  /*23860*/  STL [R1+0x2354], R157 ;  /* 0x0023549d01007387 */ /* 0x000fe80000100800 */
[----:B-1----:R-:W-:Y:S01]  /*23870*/  @P0 IMAD.MOV.U32 R6, RZ, RZ, R157 ;  /* 0x000000ffff060224 */ /* 0x002fe200078e009d */
[----:B------:R0:W-:Y:S01]  /*23880*/  STL [R1+0x1dc8], R156 ;  /* 0x001dc89c01007387 */ /* 0x0001e20000100800 */
[----:B------:R-:W-:-:S05]  /*23890*/  @P0 IMAD.MOV.U32 R7, RZ, RZ, R156 ;  /* 0x000000ffff070224 */ /* 0x000fca00078e009c */
[----:B------:R4:W2:Y:S04]  /*238a0*/  @P0 LDG.E.U8 R9, desc[UR6][R6.64] ;  /* 0x0000000606090981 */ /* 0x0008a8000c1e1100 */
[----:B0-----:R-:W3:Y:S04]  /*238b0*/  LDL.LU R156, [R1+0xd78] ;  /* 0x000d7800019c7983 */ /* 0x001ee80000300800 */
[----:B------:R-:W2:Y:S01]  /*238c0*/  LDL R7, [R1+0xd8c] ;  /* 0x000d8c0001077983 */ /* 0x000ea20000100800 */
[----:B----4-:R-:W-:-:S03]  /*238d0*/  @P1 IMAD.MOV.U32 R6, RZ, RZ, R5 ;  /* 0x000000ffff061224 */ /* 0x010fc600078e0005 */
[----:B------:R-:W4:Y:S04]  /*238e0*/  LDL.LU R5, [R1+0xd70] ;  /* 0x000d700001057983 */ /* 0x000f280000300800 */
[----:B--2---:R0:W2:Y:S04]  /*238f0*/  @P1 LDG.E.U8 R8, desc[UR6][R6.64] ;  /* 0x0000000606081981 */ /* 0x0040a8000c1e1100 */
[----:B------:R-:W0:Y:S04]  /*23900*/  LDL R6, [R1+0xd84] ;  /* 0x000d840001067983 */ /* 0x000e280000100800 */
[----:B------:R-:W0:Y:S02]  /*23910*/  LDL R7, [R1+0xd88] ;  /* 0x000d880001077983 */ /* 0x000e240000100800 */
[----:B0-----:R-:W-:-:S04]  /*23920*/  @P2 LOP3.LUT R7, R7, R6, RZ, 0x3c, !PT ;  /* 0x0000000607072212 */ /* 0x001fc800078e3cff */
[----:B------:R-:W-:-:S04]  /*23930*/  @P2 LOP3.LUT R6, R7, R6, RZ, 0x3c, !PT ;  /* 0x0000000607062212 */ /* 0x000fc800078e3cff */
[----:B------:R-:W-:-:S05]  /*23940*/  @P2 LOP3.LUT R7, R7, R6, RZ, 0x3c, !PT ;  /* 0x0000000607072212 */ /* 0x000fca00078e3cff */
[----:B------:R0:W2:Y:S04]  /*23950*/  @P2 LDG.E.U8 R222, desc[UR6][R6.64] ;  /* 0x0000000606de2981 */ /* 0x0000a8000c1e1100 */
[----:B------:R-:W0:Y:S04]  /*23960*/  LDL R6, [R1+0xd7c] ;  /* 0x000d7c0001067983 */ /* 0x000e280000100800 */
[----:B------:R-:W0:Y:S01]  /*23970*/  LDL R7, [R1+0xd80] ;  /* 0x000d800001077983 */ /* 0x000e220000100800 */
[----:B------:R-:W-:Y:S02]  /*23980*/  PRMT R220, RZ, 0x7610, R220 ;  /* 0x00007610ffdc7816 */ /* 0x000fe400000000dc */
[----:B------:R-:W-:-:S02]  /*23990*/  ISETP.GT.AND P0, PT, R0, 0x4, PT ;  /* 0x000000040000780c */ /* 0x000fc40003f04270 */
[----:B0-----:R-:W-:-:S04]  /*239a0*/  @P3 LOP3.LUT R7, R7, R6, RZ, 0x3c, !PT ;  /* 0x0000000607073212 */ /* 0x001fc800078e3cff */
[----:B------:R-:W-:-:S04]  /*239b0*/  @P3 LOP3.LUT R6, R7, R6, RZ, 0x3c, !PT ;  /* 0x0000000607063212 */ /* 0x000fc800078e3cff */
[----:B------:R-:W-:-:S05]  /*239c0*/  @P3 LOP3.LUT R7, R7, R6, RZ, 0x3c, !PT ;  /* 0x0000000607073212 */ /* 0x000fca00078e3cff */
[----:B------:R3:W2:Y:S04]  /*239d0*/  @P3 LDG.E.U8 R220, desc[UR6][R6.64] ;  /* 0x0000000606dc3981 */ /* 0x0006a8000c1e1100 */
[----:B------:R-:W4:Y:S01]  /*239e0*/  LDL R7, [R1+0xd74] ;  /* 0x000d740001077983 */ /* 0x000f220000100800 */
[----:B------:R-:W-:Y:S01]  /*239f0*/  PRMT R218, RZ, 0x7610, R218 ;  /* 0x00007610ffda7816 */ /* 0x000fe200000000da */
[----:B---3--:R-:W-:Y:S02]  /*23a00*/  @P0 IMAD.MOV.U32 R6, RZ, RZ, R156 ;  /* 0x000000ffff060224 */ /* 0x008fe400078e009c */
[----:B------:R-:W-:Y:S04]  /*23a10*/  STL [R1+0x1fd8], R156 ;  /* 0x001fd89c01007387 */ /* 0x000fe80000100800 */
[----:B------:R-:W-:Y:S01]  /*23a20*/  STL [R1+0x2358], R156 ;  /* 0x0023589c01007387 */ /* 0x000fe20000100800 */
[----:B------:R-:W-:-:S03]  /*23a30*/  ISETP.GT.AND P1, PT, R0, 0x5, PT ;  /* 0x000000050000780c */ /* 0x000fc60003f24270 */
[----:B----4-:R0:W3:Y:S04]  /*23a40*/  @P0 LDG.E.U8 R218, desc[UR6][R6.64] ;  /* 0x0000000606da0981 */ /* 0x0100e8000c1e1100 */
[----:B------:R-:W4:Y:S01]  /*23a50*/  LDL R7, [R1+0xd6c] ;  /* 0x000d6c0001077983 */ /* 0x000f220000100800 */
[----:B------:R-:W-:-:S05]  /*23a60*/  PRMT R216, RZ, 0x7610, R216 ;  /* 0x00007610ffd87816 */ /* 0x000fca00000000d8 */
[----:B0-----:R-:W-:Y:S01]  /*23a70*/  @P1 IMAD.MOV.U32 R6, RZ, RZ, R5 ;  /* 0x000000ffff061224 */ /* 0x001fe200078e0005 */
[----:B------:R-:W-:Y:S04]  /*23a80*/  STL [R1+0x1fdc], R5 ;  /* 0x001fdc0501007387 */ /* 0x000fe80000100800 */
[----:B------:R-:W-:Y:S01]  /*23a90*/  STL [R1+0x235c], R5 ;  /* 0x00235c0501007387 */ /* 0x000fe20000100800 */
[----:B------:R-:W-:-:S03]  /*23aa0*/  ISETP.GT.AND P2, PT, R0, 0x6, PT ;  /* 0x000000060000780c */ /* 0x000fc60003f44270 */
[----:B----4-:R0:W4:Y:S04]  /*23ab0*/  @P1 LDG.E.U8 R216, desc[UR6][R6.64] ;  /* 0x0000000606d81981 */ /* 0x010128000c1e1100 */
[----:B------:R-:W0:Y:S04]  /*23ac0*/  LDL R6, [R1+0xd64] ;  /* 0x000d640001067983 */ /* 0x000e280000100800 */
[----:B------:R-:W0:Y:S01]  /*23ad0*/  LDL R7, [R1+0xd68] ;  /* 0x000d680001077983 */ /* 0x000e220000100800 */
[----:B------:R-:W-:Y:S02]  /*23ae0*/  PRMT R214, RZ, 0x7610, R214 ;  /* 0x00007610ffd67816 */ /* 0x000fe400000000d6 */
[----:B0-----:R-:W-:-:S04]  /*23af0*/  @P2 LOP3.LUT R7, R7, R6, RZ, 0x3c, !PT ;  /* 0x0000000607072212 */ /* 0x001fc800078e3cff */
[----:B------:R-:W-:-:S04]  /*23b00*/  @P2 LOP3.LUT R6, R7, R6, RZ, 0x3c, !PT ;  /* 0x0000000607062212 */ /* 0x000fc800078e3cff */
[----:B------:R-:W-:-:S05]  /*23b10*/  @P2 LOP3.LUT R7, R7, R6, RZ, 0x3c, !PT ;  /* 0x0000000607072212 */ /* 0x000fca00078e3cff */
[----:B------:R0:W4:Y:S04]  /*23b20*/  @P2 LDG.E.U8 R214, desc[UR6][R6.64] ;  /* 0x0000000606d62981 */ /* 0x000128000c1e1100 */
[----:B------:R-:W0:Y:S04]  /*23b30*/  LDL R6, [R1+0xd5c] ;  /* 0x000d5c0001067983 */ /* 0x000e280000100800 */
[----:B------:R-:W0:Y:S01]  /*23b40*/  LDL R7, [R1+0xd60] ;  /* 0x000d600001077983 */ /* 0x000e220000100800 */
[----:B------:R-:W-:Y:S02]  /*23b50*/  ISETP.GT.AND P3, PT, R0, 0x7, PT ;  /* 0x000000070000780c */ /* 0x000fe40003f64270 */
[----:B------:R-:W-:-:S11]  /*23b60*/  PRMT R213, RZ, 0x7610, R213 ;  /* 0x00007610ffd57816 */ /* 0x000fd600000000d5 */
        /* <DEDUP_REMOVED lines=459> */
[----:B------:R-:W2:Y:S01]  /*25820*/  @P0 LDG.E.U8 R15, desc[UR6][R6.64] ;  /* 0x00000006060f0981 */ /* 0x000ea2000c1e1100 */
[----:B------:R-:W-:-:S03]  /*25830*/  ISETP.GT.AND P1, PT, R0, 0x41, PT ;  /* 0x000000410000780c */ /* 0x000fc60003f24270 */
[----:B--2---:R0:W-:Y:S04]  /*25840*/  STL [R1+0x408], R15 ;  /* 0x0004080f01007387 */ /* 0x0041e80000100800 */
[----:B0-----:R-:W2:Y:S04]  /*25850*/  LDL.LU R15, [R1+0x24d0] ;  /* 0x0024d000010f7983 */ /* 0x001ea80000300800 */
[----:B------:R-:W3:Y:S04]  /*25860*/  LDL R6, [R1+0xb8c] ;  /* 0x000b8c0001067983 */ /* 0x000ee80000100800 */
[----:B------:R-:W3:Y:S01]  /*25870*/  LDL R7, [R1+0xb90] ;  /* 0x000b900001077983 */ /* 0x000ee20000100800 */
[----:B------:R-:W-:-:S02]  /*25880*/  PRMT R14, RZ, 0x7610, R14 ;  /* 0x00007610ff0e7816 */ /* 0x000fc4000000000e */
[----:B---3--:R-:W-:-:S04]  /*25890*/  @P1 LOP3.LUT R7, R7, R6, RZ, 0x3c, !PT ;  /* 0x0000000607071212 */ /* 0x008fc800078e3cff */
[----:B------:R-:W-:-:S04]  /*258a0*/  @P1 LOP3.LUT R6, R7, R6, RZ, 0x3c, !PT ;  /* 0x0000000607061212 */ /* 0x000fc800078e3cff */
[----:B------:R-:W-:-:S05]  /*258b0*/  @P1 LOP3.LUT R7, R7, R6, RZ, 0x3c, !PT ;  /* 0x0000000607071212 */ /* 0x000fca00078e3cff */
[----:B------:R-:W3:Y:S01]  /*258c0*/  @P1 LDG.E.U8 R14, desc[UR6][R6.64] ;  /* 0x00000006060e1981 */ /* 0x000ee2000c1e1100 */
[----:B------:R-:W-:-:S03]  /*258d0*/  ISETP.GT.AND P2, PT, R0, 0x42, PT ;  /* 0x000000420000780c */ /* 0x000fc60003f44270 */
[----:B---3--:R0:W-:Y:S04]  /*258e0*/  STL [R1+0x404], R14 ;  /* 0x0004040e01007387 */ /* 0x0081e80000100800 */
[----:B0-----:R-:W3:Y:S04]  /*258f0*/  LDL.LU R14, [R1+0x24cc] ;  /* 0x0024cc00010e7983 */ /* 0x001ee80000300800 */
[----:B------:R-:W4:Y:S04]  /*25900*/  LDL R6, [R1+0xb84] ;  /* 0x000b840001067983 */ /* 0x000f280000100800 */
[----:B------:R-:W4:Y:S01]  /*25910*/  LDL R7, [R1+0xb88] ;  /* 0x000b880001077983 */ /* 0x000f220000100800 */
[----:B------:R-:W-:-:S02]  /*25920*/  PRMT R13, RZ, 0x7610, R13 ;  /* 0x00007610ff0d7816 */ /* 0x000fc4000000000d */
[----:B----4-:R-:W-:-:S04]  /*25930*/  @P2 LOP3.LUT R7, R7, R6, RZ, 0x3c, !PT ;  /* 0x0000000607072212 */ /* 0x010fc800078e3cff */
[----:B------:R-:W-:-:S04]  /*25940*/  @P2 LOP3.LUT R6, R7, R6, RZ, 0x3c, !PT ;  /* 0x0000000607062212 */ /* 0x000fc800078e3cff */
[----:B------:R-:W-:-:S05]  /*25950*/  @P2 LOP3.LUT R7, R7, R6, RZ, 0x3c, !PT ;  /* 0x0000000607072212 */ /* 0x000fca00078e3cff */
[----:B------:R-:W4:Y:S01]  /*25960*/  @P2 LDG.E.U8 R13, desc[UR6][R6.64] ;  /* 0x00000006060d2981 */ /* 0x000f22000c1e1100 */
[----:B------:R-:W-:-:S03]  /*25970*/  ISETP.GT.AND P3, PT, R0, 0x43, PT ;  /* 0x000000430000780c */ /* 0x000fc60003f64270 */
[----:B----4-:R0:W-:Y:S04]  /*25980*/  STL [R1+0x400], R13 ;  /* 0x0004000d01007387 */ /* 0x0101e80000100800 */
[----:B0-----:R-:W4:Y:S04]  /*25990*/  LDL.LU R13, [R1+0x24c8] ;  /* 0x0024c800010d7983 */ /* 0x001f280000300800 */
[----:B------:R-:W2:Y:S04]  /*259a0*/  LDL R6, [R1+0xb7c] ;  /* 0x000b7c0001067983 */ /* 0x000ea80000100800 */
[----:B------:R-:W2:Y:S01]  /*259b0*/  LDL R7, [R1+0xb80] ;  /* 0x000b800001077983 */ /* 0x000ea20000100800 */
[----:B------:R-:W-:-:S02]  /*259c0*/  PRMT R12, RZ, 0x7610, R12 ;  /* 0x00007610ff0c7816 */ /* 0x000fc4000000000c */
[----:B--2---:R-:W-:-:S04]  /*259d0*/  @P3 LOP3.LUT R7, R7, R6, RZ, 0x3c, !PT ;  /* 0x0000000607073212 */ /* 0x004fc800078e3cff */
        /* <DEDUP_REMOVED lines=242> */
[----:B------:R-:W2:Y:S04]  /*26900*/  @P3 LDG.E.U8 R2, desc[UR6][R6.64] ;  /* 0x0000000606023981 */ /* 0x000ea8000c1e1100 */
[----:B------:R-:W3:Y:S04]  /*26910*/  LDL R6, [R1+0xab4] ;  /* 0x000ab40001067983 */ /* 0x000ee80000100800 */
[----:B------:R-:W3:Y:S01]  /*26920*/  LDL R7, [R1+0xab8] ;  /* 0x000ab80001077983 */ /* 0x000ee20000100800 */
[----:B------:R-:W-:Y:S02]  /*26930*/  ISETP.GT.AND P0, PT, R0, 0x5c, PT ;  /* 0x0000005c0000780c */ /* 0x000fe40003f04270 */
[----:B------:R-:W-:Y:S01]  /*26940*/  PRMT R52, RZ, 0x7610, R52 ;  /* 0x00007610ff347816 */ /* 0x000fe20000000034 */
[----:B--2---:R-:W-:Y:S10]  /*26950*/  STL [R1+0x237c], R2 ;  /* 0x00237c0201007387 */ /* 0x004ff40000100800 */
[----:B---3--:R-:W-:-:S04]  /*26960*/  @P0 LOP3.LUT R7, R7, R6, RZ, 0x3c, !PT ;  /* 0x0000000607070212 */ /* 0x008fc800078e3cff */
        /* <DEDUP_REMOVED lines=29> */
[----:B------:R0:W2:Y:S04]  /*26b40*/  @P3 LDG.E.U8 R4, desc[UR6][R6.64] ;  /* 0x0000000606043981 */ /* 0x0000a8000c1e1100 */
[----:B------:R-:W0:Y:S04]  /*26b50*/  LDL R6, [R1+0xa94] ;  /* 0x000a940001067983 */ /* 0x000e280000100800 */
[----:B------:R-:W0:Y:S01]  /*26b60*/  LDL R7, [R1+0xa98] ;  /* 0x000a980001077983 */ /* 0x000e220000100800 */
[----:B------:R-:W-:Y:S02]  /*26b70*/  ISETP.GT.AND P0, PT, R0, 0x60, PT ;  /* 0x000000600000780c */ /* 0x000fe40003f04270 */
[----:B------:R-:W-:-:S11]  /*26b80*/  PRMT R183, RZ, 0x7610, R183 ;  /* 0x00007610ffb77816 */ /* 0x000fd600000000b7 */
[----:B0-----:R-:W-:-:S04]  /*26b90*/  @P0 LOP3.LUT R7, R7, R6, RZ, 0x3c, !PT ;  /* 0x0000000607070212 */ /* 0x001fc800078e3cff */
[----:B------:R-:W-:-:S04]  /*26ba0*/  @P0 LOP3.LUT R6, R7, R6, RZ, 0x3c, !PT ;  /* 0x0000000607060212 */ /* 0x000fc800078e3cff */
[----:B------:R-:W-:-:S05]  /*26bb0*/  @P0 LOP3.LUT R7, R7, R6, RZ, 0x3c, !PT ;  /* 0x0000000607070212 */ /* 0x000fca00078e3cff */
[----:B------:R-:W3:Y:S04]  /*26bc0*/  @P0 LDG.E.U8 R183, desc[UR6][R6.64] ;  /* 0x0000000606b70981 */ /* 0x000ee8000c1e1100 */
[----:B--2---:R-:W-:Y:S01]  /*26bd0*/  STL [R1+0x238c], R4 ;  /* 0x00238c0401007387 */ /* 0x004fe20000100800 */
[----:B------:R-:W-:-:S03]  /*26be0*/  ISETP.GT.AND P1, PT, R0, 0x61, PT ;  /* 0x000000610000780c */ /* 0x000fc60003f24270 */
[----:B---3--:R0:W-:Y:S04]  /*26bf0*/  STL [R1+0x548], R183 ;  /* 0x000548b701007387 */ /* 0x0081e80000100800 */
        /* <DEDUP_REMOVED lines=310> */
[----:B------:R0:W3:Y:S04]  /*27f60*/  @P0 LDG.E.U8 R155, desc[UR6][R6.64] ;  /* 0x00000006069b0981 */ /* 0x0000e8000c1e1100 */
[----:B------:R-:W0:Y:S04]  /*27f70*/  LDL R6, [R1+0x98c] ;  /* 0x00098c0001067983 */ /* 0x000e280000100800 */
[----:B------:R-:W0:Y:S01]  /*27f80*/  LDL R7, [R1+0x990] ;  /* 0x0009900001077983 */ /* 0x000e220000100800 */
[----:B------:R-:W-:Y:S02]  /*27f90*/  ISETP.GT.AND P1, PT, R0, 0x81, PT ;  /* 0x000000810000780c */ /* 0x000fe40003f24270 */
[----:B------:R-:W-:-:S11]  /*27fa0*/  PRMT R154, RZ, 0x7610, R154 ;  /* 0x00007610ff9a7816 */ /* 0x000fd6000000009a */
[----:B0-----:R-:W-:-:S04]  /*27fb0*/  @P1 LOP3.LUT R7, R7, R6, RZ, 0x3c, !PT ;  /* 0x0000000607071212 */ /* 0x001fc800078e3cff */
        /* <DEDUP_REMOVED lines=486> */
[----:B----4-:R-:W-:-:S11]  /*29e20*/  PRMT R192, RZ, 0x7610, R192 ;  /* 0x00007610ffc07816 */ /* 0x010fd600000000c0 */
[----:B0-----:R-:W-:-:S04]  /*29e30*/  @P2 LOP3.LUT R7, R7, R6, RZ, 0x3c, !PT ;  /* 0x0000000607072212 */ /* 0x001fc800078e3cff */
[----:B------:R-:W-:-:S04]  /*29e40*/  @P2 LOP3.LUT R6, R7, R6, RZ, 0x3c, !PT ;  /* 0x0000000607062212 */ /* 0x000fc800078e3cff */
[----:B------:R-:W-:-:S05]  /*29e50*/  @P2 LOP3.LUT R7, R7, R6, RZ, 0x3c, !PT ;  /* 0x0000000607072212 */ /* 0x000fca00078e3cff */
[----:B------:R0:W4:Y:S04]  /*29e60*/  @P2 LDG.E.U8 R192, desc[UR6][R6.64] ;  /* 0x0000000606c02981 */ /* 0x000128000c1e1100 */
[----:B------:R-:W0:Y:S04]  /*29e70*/  LDL R6, [R1+0x79c] ;  /* 0x00079c0001067983 */ /* 0x000e280000100800 */
[----:B------:R-:W0:Y:S01]  /*29e80*/  LDL R7, [R1+0x7a0] ;  /* 0x0007a00001077983 */ /* 0x000e220000100800 */
[----:B------:R-:W-:Y:S02]  /*29e90*/  ISETP.GT.AND P3, PT, R0, 0xbf, PT ;  /* 0x000000bf0000780c */ /* 0x000fe40003f64270 */
[----:B--2---:R-:W-:-:S11]  /*29ea0*/  PRMT R191, RZ, 0x7610, R191 ;  /* 0x00007610ffbf7816 */ /* 0x004fd600000000bf */
[----:B0-----:R-:W-:-:S04]  /*29eb0*/  @P3 LOP3.LUT R7, R7, R6, RZ, 0x3c, !PT ;  /* 0x0000000607073212 */ /* 0x001fc800078e3cff */
        /* <DEDUP_REMOVED lines=26> */
[----:B---3--:R-:W-:-:S02]  /*2a060*/  PRMT R235, RZ, 0x7610, R235 ;  /* 0x00007610ffeb7816 */ /* 0x008fc400000000eb */
        /* <DEDUP_REMOVED lines=9> */
[----:B----4-:R-:W-:-:S02]  /*2a100*/  PRMT R150, RZ, 0x7610, R150 ;  /* 0x00007610ff967816 */ /* 0x010fc40000000096 */
        /* <DEDUP_REMOVED lines=9> */
[----:B--2---:R-:W-:-:S02]  /*2a1a0*/  PRMT R235, RZ, 0x7610, R235 ;  /* 0x00007610ffeb7816 */ /* 0x004fc400000000eb */
[----:B----4-:R-:W-:-:S04]  /*2a1b0*/  @P4 LOP3.LUT R7, R7, R6, RZ, 0x3c, !PT ;  /* 0x0000000607074212 */ /* 0x010fc800078e3cff */
[----:B------:R-:W-:-:S04]  /*2a1c0*/  @P4 LOP3.LUT R6, R7, R6, RZ, 0x3c, !PT ;  /* 0x0000000607064212 */ /* 0x000fc800078e3cff */
[----:B------:R-:W-:-:S05]  /*2a1d0*/  @P4 LOP3.LUT R7, R7, R6, RZ, 0x3c, !PT ;  /* 0x0000000607074212 */ /* 0x000fca00078e3cff */
[----:B------:R-:W2:Y:S01]  /*2a1e0*/  @P4 LDG.E.U8 R235, desc[UR6][R6.64] ;  /* 0x0000000606eb4981 */ /* 0x000ea2000c1e1100 */
[----:B------:R-:W-:-:S03]  /*2a1f0*/  ISETP.GT.AND P0, PT, R0, 0xc5, PT ;  /* 0x000000c50000780c */ /* 0x000fc60003f04270 */
[----:B--2---:R0:W-:Y:S04]  /*2a200*/  STL [R1+0x2e8], R235 ;  /* 0x0002e8eb01007387 */ /* 0x0041e80000100800 */
[----:B0-----:R-:W2:Y:S04]  /*2a210*/  LDL.LU R235, [R1+0x23f0] ;  /* 0x0023f00001eb7983 */ /* 0x001ea80000300800 */
[----:B------:R-:W4:Y:S04]  /*2a220*/  LDL R6, [R1+0x76c] ;  /* 0x00076c0001067983 */ /* 0x000f280000100800 */
[----:B------:R-:W4:Y:S01]  /*2a230*/  LDL R7, [R1+0x770] ;  /* 0x0007700001077983 */ /* 0x000f220000100800 */
[----:B---3--:R-:W-:-:S02]  /*2a240*/  PRMT R150, RZ, 0x7610, R150 ;  /* 0x00007610ff967816 */ /* 0x008fc40000000096 */
[----:B----4-:R-:W-:-:S04]  /*2a250*/  @P0 LOP3.LUT R7, R7, R6, RZ, 0x3c, !PT ;  /* 0x0000000607070212 */ /* 0x010fc800078e3cff */
        /* <DEDUP_REMOVED lines=38> */
[----:B------:R-:W-:-:S02]  /*2a4c0*/  PRMT R98, RZ, 0x7610, R98 ;  /* 0x00007610ff627816 */ /* 0x000fc40000000062 */
[----:B----4-:R-:W-:-:S04]  /*2a4d0*/  @P4 LOP3.LUT R7, R7, R6, RZ, 0x3c, !PT ;  /* 0x0000000607074212 */ /* 0x010fc800078e3cff */
[----:B------:R-:W-:-:S04]  /*2a4e0*/  @P4 LOP3.LUT R6, R7, R6, RZ, 0x3c, !PT ;  /* 0x0000000607064212 */ /* 0x000fc800078e3cff */
[----:B------:R-:W-:-:S05]  /*2a4f0*/  @P4 LOP3.LUT R7, R7, R6, RZ, 0x3c, !PT ;  /* 0x0000000607074212 */ /* 0x000fca00078e3cff */
[----:B------:R-:W4:Y:S04]  /*2a500*/  @P4 LDG.E.U8 R98, desc[UR6][R6.64] ;  /* 0x0000000606624981 */ /* 0x000f28000c1e1100 */
[----:B------:R-:W3:Y:S04]  /*2a510*/  LDL R6, [R1+0x744] ;  /* 0x0007440001067983 */ /* 0x000ee80000100800 */
[----:B------:R-:W3:Y:S01]  /*2a520*/  LDL R7, [R1+0x748] ;  /* 0x0007480001077983 */ /* 0x000ee20000100800 */
[C---:B------:R-:W-:Y:S02]  /*2a530*/  ISETP.GT.AND P0, PT, R0.reuse, 0xca, PT ;  /* 0x000000ca0000780c */ /* 0x040fe40003f04270 */
[----:B------:R-:W-:Y:S01]  /*2a540*/  PRMT R4, RZ, 0x7610, R4 ;  /* 0x00007610ff047816 */ /* 0x000fe20000000004 */
[----:B----4-:R0:W-:Y:S01]  /*2a550*/  STL [R1+0x2d4], R98 ;  /* 0x0002d46201007387 */ /* 0x0101e20000100800 */
[----:B------:R-:W-:-:S02]  /*2a560*/  ISETP.GT.AND P1, PT, R0, 0xcb, PT ;  /* 0x000000cb0000780c */ /* 0x000fc40003f24270 */
[----:B------:R-:W-:Y:S02]  /*2a570*/  PRMT R24, RZ, 0x7610, R24 ;  /* 0x00007610ff187816 */ /* 0x000fe40000000018 */
[----:B------:R-:W-:Y:S02]  /*2a580*/  PRMT R47, RZ, 0x7610, R47 ;  /* 0x00007610ff2f7816 */ /* 0x000fe4000000002f */
[----:B------:R-:W-:Y:S01]  /*2a590*/  PRMT R52, RZ, 0x7610, R52 ;  /* 0x00007610ff347816 */ /* 0x000fe20000000034 */
[----:B0-----:R-:W4:Y:S02]  /*2a5a0*/  LDL R98, [R1+0x728] ;  /* 0x0007280001627983 */ /* 0x001f240000100800 */
[----:B---3--:R-:W-:-:S04]  /*2a5b0*/  @P0 LOP3.LUT R7, R7, R6, RZ, 0x3c, !PT ;  /* 0x0000000607070212 */ /* 0x008fc800078e3cff */
[----:B------:R-:W-:-:S04]  /*2a5c0*/  @P0 LOP3.LUT R6, R7, R6, RZ, 0x3c, !PT ;  /* 0x0000000607060212 */ /* 0x000fc800078e3cff */
[----:B------:R-:W-:-:S05]  /*2a5d0*/  @P0 LOP3.LUT R7, R7, R6, RZ, 0x3c, !PT ;  /* 0x0000000607070212 */ /* 0x000fca00078e3cff */
[----:B------:R0:W3:Y:S04]  /*2a5e0*/  @P0 LDG.E.U8 R4, desc[UR6][R6.64] ;  /* 0x0000000606040981 */ /* 0x0000e8000c1e1100 */
[----:B------:R-:W0:Y:S04]  /*2a5f0*/  LDL R6, [R1+0x73c] ;  /* 0x00073c0001067983 */ /* 0x000e280000100800 */
[----:B------:R-:W0:Y:S02]  /*2a600*/  LDL R7, [R1+0x740] ;  /* 0x0007400001077983 */ /* 0x000e240000100800 */
[----:B0-----:R-:W-:-:S04]  /*2a610*/  @P1 LOP3.LUT R7, R7, R6, RZ, 0x3c, !PT ;  /* 0x0000000607071212 */ /* 0x001fc800078e3cff */
[----:B------:R-:W-:-:S04]  /*2a620*/  @P1 LOP3.LUT R6, R7, R6, RZ, 0x3c, !PT ;  /* 0x0000000607061212 */ /* 0x000fc800078e3cff */
[----:B------:R-:W-:-:S05]  /*2a630*/  @P1 LOP3.LUT R7, R7, R6, RZ, 0x3c, !PT ;  /* 0x0000000607071212 */ /* 0x000fca00078e3cff */
[----:B------:R0:W3:Y:S04]  /*2a640*/  @P1 LDG.E.U8 R24, desc[UR6][R6.64] ;  /* 0x0000000606181981 */ /* 0x0000e8000c1e1100 */
[----:B------:R-:W0:Y:S04]  /*2a650*/  LDL R6, [R1+0x734] ;  /* 0x0007340001067983 */ /* 0x000e280000100800 */
[----:B------:R-:W0:Y:S01]  /*2a660*/  LDL R7, [R1+0x738] ;  /* 0x0007380001077983 */ /* 0x000e220000100800 */
[----:B------:R-:W-:-:S13]  /*2a670*/  ISETP.GT.AND P0, PT, R0, 0xcc, PT ;  /* 0x000000cc0000780c */ /* 0x000fda0003f04270 */
[----:B0-----:R-:W-:-:S04]  /*2a680*/  @P0 LOP3.LUT R7, R7, R6, RZ, 0x3c, !PT ;  /* 0x0000000607070212 */ /* 0x001fc800078e3cff */
[----:B------:R-:W-:-:S04]  /*2a690*/  @P0 LOP3.LUT R6, R7, R6, RZ, 0x3c, !PT ;  /* 0x0000000607060212 */ /* 0x000fc800078e3cff */
[----:B------:R-:W-:-:S05]  /*2a6a0*/  @P0 LOP3.LUT R7, R7, R6, RZ, 0x3c, !PT ;  /* 0x0000000607070212 */ /* 0x000fca00078e3cff */
[----:B------:R0:W3:Y:S04]  /*2a6b0*/  @P0 LDG.E.U8 R47, desc[UR6][R6.64] ;  /* 0x00000006062f0981 */ /* 0x0000e8000c1e1100 */
[----:B------:R-:W0:Y:S04]  /*2a6c0*/  LDL R6, [R1+0x72c] ;  /* 0x00072c0001067983 */ /* 0x000e280000100800 */
[----:B------:R-:W0:Y:S01]  /*2a6d0*/  LDL R7, [R1+0x730] ;  /* 0x0007300001077983 */ /* 0x000e220000100800 */
[C---:B------:R-:W-:Y:S02]  /*2a6e0*/  ISETP.GT.AND P1, PT, R0.reuse, 0xcd, PT ;  /* 0x000000cd0000780c */ /* 0x040fe40003f24270 */
[----:B------:R-:W-:-:S11]  /*2a6f0*/  ISETP.GT.AND P0, PT, R0, 0xce, PT ;  /* 0x000000ce0000780c */ /* 0x000fd60003f04270 */
[----:B0-----:R-:W-:-:S04]  /*2a700*/  @P1 LOP3.LUT R7, R7, R6, RZ, 0x3c, !PT ;  /* 0x0000000607071212 */ /* 0x001fc800078e3cff */
[----:B------:R-:W-:-:S04]  /*2a710*/  @P1 LOP3.LUT R6, R7, R6, RZ, 0x3c, !PT ;  /* 0x0000000607061212 */ /* 0x000fc800078e3cff */
[----:B------:R-:W-:-:S05]  /*2a720*/  @P1 LOP3.LUT R7, R7, R6, RZ, 0x3c, !PT ;  /* 0x0000000607071212 */ /* 0x000fca00078e3cff */
[----:B------:R4:W3:Y:S04]  /*2a730*/  @P1 LDG.E.U8 R52, desc[UR6][R6.64] ;  /* 0x0000000606341981 */ /* 0x0008e8000c1e1100 */
[----:B------:R-:W2:Y:S01]  /*2a740*/  LDL R7, [R1+0x724] ;  /* 0x0007240001077983 */ /* 0x000ea20000100800 */
[----:B------:R-:W-:Y:S01]  /*2a750*/  PRMT R2, RZ, 0x7610, R2 ;  /* 0x00007610ff027816 */ /* 0x000fe20000000002 */
[----:B----4-:R-:W-:Y:S01]  /*2a760*/  @P0 IMAD.MOV.U32 R6, RZ, RZ, R98 ;  /* 0x000000ffff060224 */ /* 0x010fe200078e0062 */
[----:B------:R-:W-:Y:S01]  /*2a770*/  ISETP.GT.AND P1, PT, R0, 0xcf, PT ;  /* 0x000000cf0000780c */ /* 0x000fe20003f24270 */
[----:B------:R-:W4:Y:S04]  /*2a780*/  LDL R98, [R1+0x700] ;  /* 0x0007000001627983 */ /* 0x000f280000100800 */
[----:B--2---:R0:W2:Y:S04]  /*2a790*/  @P0 LDG.E.U8 R2, desc[UR6][R6.64] ;  /* 0x0000000606020981 */ /* 0x0040a8000c1e1100 */
[----:B------:R-:W0:Y:S04]  /*2a7a0*/  LDL R6, [R1+0x71c] ;  /* 0x00071c0001067983 */ /* 0x000e280000100800 */
[----:B------:R-:W0:Y:S01]  /*2a7b0*/  LDL R7, [R1+0x720] ;  /* 0x0007200001077983 */ /* 0x000e220000100800 */
[----:B------:R-:W-:-:S02]  /*2a7c0*/  PRMT R235, RZ, 0x7610, R235 ;  /* 0x00007610ffeb7816 */ /* 0x000fc400000000eb */
        /* <DEDUP_REMOVED lines=35> */
[----:B------:R-:W4:Y:S02]  /*2aa00*/  LDL R7, [R1+0x6fc] ;  /* 0x0006fc0001077983 */ /* 0x000f240000100800 */
[----:B------:R-:W-:-:S02]  /*2aa10*/  @P1 IMAD.MOV.U32 R6, RZ, RZ, R98 ;  /* 0x000000ffff061224 */ /* 0x000fc400078e0062 */
[----:B------:R-:W2:Y:S01]  /*2aa20*/  LDL R98, [R1+0x6e0] ;  /* 0x0006e00001627983 */ /* 0x000ea20000100800 */
[----:B---3--:R-:W-:-:S06]  /*2aa30*/  PRMT R150, RZ, 0x7610, R150 ;  /* 0x00007610ff967816 */ /* 0x008fcc0000000096 */
[----:B----4-:R-:W3:Y:S01]  /*2aa40*/  @P1 LDG.E.U8 R150, desc[UR6][R6.64] ;  /* 0x0000000606961981 */ /* 0x010ee2000c1e1100 */
        /* <DEDUP_REMOVED lines=25> */
[----:B------:R-:W-:-:S02]  /*2abe0*/  ISETP.GT.AND P1, PT, R0, 0xd7, PT ;  /* 0x000000d70000780c */ /* 0x000fc40003f24270 */
[----:B---3--:R-:W-:Y:S02]  /*2abf0*/  PRMT R150, RZ, 0x7610, R150 ;  /* 0x00007610ff967816 */ /* 0x008fe40000000096 */
[----:B----4-:R-:W-:-:S04]  /*2ac00*/  @P0 LOP3.LUT R7, R7, R6, RZ, 0x3c, !PT ;  /* 0x0000000607070212 */ /* 0x010fc800078e3cff */
[----:B------:R-:W-:-:S04]  /*2ac10*/  @P0 LOP3.LUT R6, R7, R6, RZ, 0x3c, !PT ;  /* 0x0000000607060212 */ /* 0x000fc800078e3cff */
[----:B------:R-:W-:-:S05]  /*2ac20*/  @P0 LOP3.LUT R7, R7, R6, RZ, 0x3c, !PT ;  /* 0x0000000607070212 */ /* 0x000fca00078e3cff */
[----:B------:R2:W3:Y:S04]  /*2ac30*/  @P0 LDG.E.U8 R150, desc[UR6][R6.64] ;  /* 0x0000000606960981 */ /* 0x0004e8000c1e1100 */
[----:B------:R-:W4:Y:S01]  /*2ac40*/  LDL R7, [R1+0x6dc] ;  /* 0x0006dc0001077983 */ /* 0x000f220000100800 */
[----:B------:R-:W-:Y:S01]  /*2ac50*/  PRMT R41, RZ, 0x7610, R41 ;  /* 0x00007610ff297816 */ /* 0x000fe20000000029 */
[----:B--2---:R-:W-:Y:S02]  /*2ac60*/  @P1 IMAD.MOV.U32 R6, RZ, RZ, R98 ;  /* 0x000000ffff061224 */ /* 0x004fe400078e0062 */
[----:B---3--:R0:W-:Y:S01]  /*2ac70*/  STL [R1+0x388], R150 ;  /* 0x0003889601007387 */ /* 0x0081e20000100800 */
[C---:B------:R-:W-:Y:S02]  /*2ac80*/  ISETP.GT.AND P0, PT, R0.reuse, 0xd8, PT ;  /* 0x000000d80000780c */ /* 0x040fe40003f04270 */
[----:B------:R-:W-:Y:S01]  /*2ac90*/  PRMT R40, RZ, 0x7610, R40 ;  /* 0x00007610ff287816 */ /* 0x000fe20000000028 */
[----:B------:R-:W2:Y:S04]  /*2aca0*/  LDL R98, [R1+0x6bc] ;  /* 0x0006bc0001627983 */ /* 0x000ea80000100800 */
[----:B----4-:R-:W3:Y:S04]  /*2acb0*/  @P1 LDG.E.U8 R41, desc[UR6][R6.64] ;  /* 0x0000000606291981 */ /* 0x010ee8000c1e1100 */
[----:B0-----:R-:W4:Y:S04]  /*2acc0*/  LDL R150, [R1+0x6c8] ;  /* 0x0006c80001967983 */ /* 0x001f280000100800 */
[----:B------:R-:W2:Y:S04]  /*2acd0*/  LDL R6, [R1+0x6d4] ;  /* 0x0006d40001067983 */ /* 0x000ea80000100800 */
[----:B------:R-:W2:Y:S04]  /*2ace0*/  LDL R7, [R1+0x6d8] ;  /* 0x0006d80001077983 */ /* 0x000ea80000100800 */
[----:B---3--:R0:W-:Y:S01]  /*2acf0*/  STL [R1+0x384], R41 ;  /* 0x0003842901007387 */ /* 0x0081e20000100800 */
[----:B------:R-:W-:-:S02]  /*2ad00*/  ISETP.GT.AND P1, PT, R0, 0xd9, PT ;  /* 0x000000d90000780c */ /* 0x000fc40003f24270 */
[----:B------:R-:W-:Y:S01]  /*2ad10*/  PRMT R56, RZ, 0x7610, R56 ;  /* 0x00007610ff387816 */ /* 0x000fe20000000038 */
[----:B0-----:R-:W3:Y:S01]  /*2ad20*/  LDL R41, [R1+0x6c0] ;  /* 0x0006c00001297983 */ /* 0x001ee20000100800 */
[----:B--2---:R-:W-:-:S04]  /*2ad30*/  @P0 LOP3.LUT R7, R7, R6, RZ, 0x3c, !PT ;  /* 0x0000000607070212 */ /* 0x004fc800078e3cff */
[----:B------:R-:W-:-:S04]  /*2ad40*/  @P0 LOP3.LUT R6, R7, R6, RZ, 0x3c, !PT ;  /* 0x0000000607060212 */ /* 0x000fc800078e3cff */
[----:B------:R-:W-:-:S05]  /*2ad50*/  @P0 LOP3.LUT R7, R7, R6, RZ, 0x3c, !PT ;  /* 0x0000000607070212 */ /* 0x000fca00078e3cff */
[----:B------:R-:W2:Y:S04]  /*2ad60*/  @P0 LDG.E.U8 R40, desc[UR6][R6.64] ;  /* 0x0000000606280981 */ /* 0x000ea8000c1e1100 */
[----:B------:R-:W4:Y:S04]  /*2ad70*/  LDL R6, [R1+0x6cc] ;  /* 0x0006cc0001067983 */ /* 0x000f280000100800 */
[----:B------:R-:W4:Y:S01]  /*2ad80*/  LDL R7, [R1+0x6d0] ;  /* 0x0006d00001077983 */ /* 0x000f220000100800 */
[----:B------:R-:W-:-:S03]  /*2ad90*/  ISETP.GT.AND P0, PT, R0, 0xda, PT ;  /* 0x000000da0000780c */ /* 0x000fc60003f04270 */
[----:B--2---:R0:W-:Y:S01]  /*2ada0*/  STL [R1+0x380], R40 ;  /* 0x0003802801007387 */ /* 0x0041e20000100800 */
[----:B------:R-:W-:Y:S02]  /*2adb0*/  PRMT R55, RZ, 0x7610, R55 ;  /* 0x00007610ff377816 */ /* 0x000fe40000000037 */
[----:B------:R-:W-:Y:S01]  /*2adc0*/  PRMT R53, RZ, 0x7610, R53 ;  /* 0x00007610ff357816 */ /* 0x000fe20000000035 */
[----:B0-----:R-:W2:Y:S01]  /*2add0*/  LDL R40, [R1+0x6b8] ;  /* 0x0006b80001287983 */ /* 0x001ea20000100800 */
[----:B----4-:R-:W-:-:S04]  /*2ade0*/  @P1 LOP3.LUT R7, R7, R6, RZ, 0x3c, !PT ;  /* 0x0000000607071212 */ /* 0x010fc800078e3cff */
[----:B------:R-:W-:-:S04]  /*2adf0*/  @P1 LOP3.LUT R6, R7, R6, RZ, 0x3c, !PT ;  /* 0x0000000607061212 */ /* 0x000fc800078e3cff */
[----:B------:R-:W-:-:S05]  /*2ae00*/  @P1 LOP3.LUT R7, R7, R6, RZ, 0x3c, !PT ;  /* 0x0000000607071212 */ /* 0x000fca00078e3cff */
[----:B------:R0:W4:Y:S04]  /*2ae10*/  @P1 LDG.E.U8 R56, desc[UR6][R6.64] ;  /* 0x0000000606381981 */ /* 0x000128000c1e1100 */
[----:B------:R-:W3:Y:S01]  /*2ae20*/  LDL R7, [R1+0x6c4] ;  /* 0x0006c40001077983 */ /* 0x000ee20000100800 */
[----:B------:R-:W-:Y:S01]  /*2ae30*/  ISETP.GT.AND P1, PT, R0, 0xdb, PT ;  /* 0x000000db0000780c */ /* 0x000fe20003f24270 */
[----:B0-----:R-:W-:Y:S01]  /*2ae40*/  @P0 IMAD.MOV.U32 R6, RZ, RZ, R150 ;  /* 0x000000ffff060224 */ /* 0x001fe200078e0096 */
[----:B------:R-:W-:Y:S01]  /*2ae50*/  PRMT R51, RZ, 0x7610, R51 ;  /* 0x00007610ff337816 */ /* 0x000fe20000000033 */
[----:B------:R-:W4:Y:S04]  /*2ae60*/  LDL R150, [R1+0x6a8] ;  /* 0x0006a80001967983 */ /* 0x000f280000100800 */
[----:B---3--:R0:W3:Y:S06]  /*2ae70*/  @P0 LDG.E.U8 R55, desc[UR6][R6.64] ;  /* 0x0000000606370981 */ /* 0x0080ec000c1e1100 */
[----:B0-----:R-:W-:-:S02]  /*2ae80*/  @P1 IMAD.MOV.U32 R6, RZ, RZ, R41 ;  /* 0x000000ffff061224 */ /* 0x001fc400078e0029 */
[----:B------:R-:W-:Y:S01]  /*2ae90*/  @P1 IMAD.MOV.U32 R7, RZ, RZ, R98 ;  /* 0x000000ffff071224 */ /* 0x000fe200078e0062 */
[----:B------:R-:W-:Y:S01]  /*2aea0*/  ISETP.GT.AND P0, PT, R0, 0xdc, PT ;  /* 0x000000dc0000780c */ /* 0x000fe20003f04270 */
[----:B------:R-:W3:Y:S04]  /*2aeb0*/  LDL R98, [R1+0x69c] ;  /* 0x00069c0001627983 */ /* 0x000ee80000100800 */
[----:B------:R2:W3:Y:S01]  /*2aec0*/  @P1 LDG.E.U8 R53, desc[UR6][R6.64] ;  /* 0x0000000606351981 */ /* 0x0004e2000c1e1100 */
[----:B------:R-:W-:-:S03]  /*2aed0*/  PRMT R50, RZ, 0x7610, R50 ;  /* 0x00007610ff327816 */ /* 0x000fc60000000032 */
[----:B------:R-:W3:Y:S04]  /*2aee0*/  LDL R41, [R1+0x6a0] ;  /* 0x0006a00001297983 */ /* 0x000ee80000100800 */
[----:B------:R-:W4:Y:S01]  /*2aef0*/  LDL R7, [R1+0x6b4] ;  /* 0x0006b40001077983 */ /* 0x000f220000100800 */
[----:B--2---:R-:W-:Y:S01]  /*2af00*/  @P0 IMAD.MOV.U32 R6, RZ, RZ, R40 ;  /* 0x000000ffff060224 */ /* 0x004fe200078e0028 */
[C---:B------:R-:W-:Y:S02]  /*2af10*/  ISETP.GT.AND P1, PT, R0.reuse, 0xdd, PT ;  /* 0x000000dd0000780c */ /* 0x040fe40003f24270 */
[----:B------:R-:W-:Y:S01]  /*2af20*/  PRMT R38, RZ, 0x7610, R38 ;  /* 0x00007610ff267816 */ /* 0x000fe20000000026 */
[----:B------:R-:W2:Y:S04]  /*2af30*/  LDL R40, [R1+0x698] ;  /* 0x0006980001287983 */ /* 0x000ea80000100800 */
[----:B----4-:R0:W4:Y:S04]  /*2af40*/  @P0 LDG.E.U8 R51, desc[UR6][R6.64] ;  /* 0x0000000606330981 */ /* 0x010128000c1e1100 */
[----:B------:R-:W0:Y:S04]  /*2af50*/  LDL R6, [R1+0x6ac] ;  /* 0x0006ac0001067983 */ /* 0x000e280000100800 */
[----:B------:R-:W0:Y:S01]  /*2af60*/  LDL R7, [R1+0x6b0] ;  /* 0x0006b00001077983 */ /* 0x000e220000100800 */
[----:B------:R-:W-:-:S02]  /*2af70*/  ISETP.GT.AND P0, PT, R0, 0xde, PT ;  /* 0x000000de0000780c */ /* 0x000fc40003f04270 */
[----:B0-----:R-:W-:-:S04]  /*2af80*/  @P1 LOP3.LUT R7, R7, R6, RZ, 0x3c, !PT ;  /* 0x0000000607071212 */ /* 0x001fc800078e3cff */
        /* <DEDUP_REMOVED lines=11> */
[C---:B------:R-:W-:Y:S01]  /*2b040*/  ISETP.GT.AND P0, PT, R0.reuse, 0xe0, PT ;  /* 0x000000e00000780c */ /* 0x040fe20003f04270 */
[----:B------:R-:W3:Y:S04]  /*2b050*/  LDL R98, [R1+0x67c] ;  /* 0x00067c0001627983 */ /* 0x000ee80000100800 */
[----:B------:R2:W3:Y:S01]  /*2b060*/  @P1 LDG.E.U8 R49, desc[UR6][R6.64] ;  /* 0x0000000606311981 */ /* 0x0004e2000c1e1100 */
[----:B------:R-:W-:Y:S02]  /*2b070*/  PRMT R39, RZ, 0x7610, R39 ;  /* 0x00007610ff277816 */ /* 0x000fe40000000027 */
[----:B------:R-:W-:Y:S01]  /*2b080*/  PRMT R136, RZ, 0x7610, R136 ;  /* 0x00007610ff887816 */ /* 0x000fe20000000088 */
[----:B------:R-:W3:Y:S04]  /*2b090*/  LDL R41, [R1+0x680] ;  /* 0x0006800001297983 */ /* 0x000ee80000100800 */
[----:B------:R-:W4:Y:S01]  /*2b0a0*/  LDL R7, [R1+0x694] ;  /* 0x0006940001077983 */ /* 0x000f220000100800 */
[----:B--2---:R-:W-:Y:S01]  /*2b0b0*/  @P0 IMAD.MOV.U32 R6, RZ, RZ, R40 ;  /* 0x000000ffff060224 */ /* 0x004fe200078e0028 */
[----:B------:R-:W-:-:S02]  /*2b0c0*/  ISETP.GT.AND P1, PT, R0, 0xe1, PT ;  /* 0x000000e10000780c */ /* 0x000fc40003f24270 */
[----:B------:R-:W2:Y:S04]  /*2b0d0*/  LDL R40, [R1+0x674] ;  /* 0x0006740001287983 */ /* 0x000ea80000100800 */
[----:B----4-:R0:W4:Y:S04]  /*2b0e0*/  @P0 LDG.E.U8 R39, desc[UR6][R6.64] ;  /* 0x0000000606270981 */ /* 0x010128000c1e1100 */
[----:B------:R-:W0:Y:S04]  /*2b0f0*/  LDL R6, [R1+0x68c] ;  /* 0x00068c0001067983 */ /* 0x000e280000100800 */
[----:B------:R-:W0:Y:S02]  /*2b100*/  LDL R7, [R1+0x690] ;  /* 0x0006900001077983 */ /* 0x000e240000100800 */
[----:B0-----:R-:W-:-:S04]  /*2b110*/  @P1 LOP3.LUT R7, R7, R6, RZ, 0x3c, !PT ;  /* 0x0000000607071212 */ /* 0x001fc800078e3cff */
[----:B------:R-:W-:-:S04]  /*2b120*/  @P1 LOP3.LUT R6, R7, R6, RZ, 0x3c, !PT ;  /* 0x0000000607061212 */ /* 0x000fc800078e3cff */
[----:B------:R-:W-:-:S05]  /*2b130*/  @P1 LOP3.LUT R7, R7, R6, RZ, 0x3c, !PT ;  /* 0x0000000607071212 */ /* 0x000fca00078e3cff */
[----:B------:R-:W3:Y:S04]  /*2b140*/  @P1 LDG.E.U8 R136, desc[UR6][R6.64] ;  /* 0x0000000606881981 */ /* 0x000ee8000c1e1100 */
[----:B----4-:R0:W-:Y:S04]  /*2b150*/  STL [R1+0x488], R39 ;  /* 0x0004882701007387 */ /* 0x0101e80000100800 */
[----:B0-----:R-:W4:Y:S01]  /*2b160*/  LDL R39, [R1+0x678] ;  /* 0x0006780001277983 */ /* 0x001f220000100800 */
[----:B------:R-:W-:-:S03]  /*2b170*/  ISETP.GT.AND P0, PT, R0, 0xe2, PT ;  /* 0x000000e20000780c */ /* 0x000fc60003f04270 */
[----:B---3--:R0:W-:Y:S04]  /*2b180*/  STL [R1+0x484], R136 ;  /* 0x0004848801007387 */ /* 0x0081e80000100800 */
[----:B0-----:R-:W3:Y:S04]  /*2b190*/  LDL.LU R136, [R1+0x23c4] ;  /* 0x0023c40001887983 */ /* 0x001ee80000300800 */
[----:B------:R-:W2:Y:S01]  /*2b1a0*/  LDL R7, [R1+0x684] ;  /* 0x0006840001077983 */ /* 0x000ea20000100800 */
[----:B------:R-:W-:Y:S01]  /*2b1b0*/  PRMT R5, RZ, 0x7610, R5 ;  /* 0x00007610ff057816 */ /* 0x000fe20000000005 */
[----:B------:R-:W-:Y:S01]  /*2b1c0*/  @P0 IMAD.MOV.U32 R6, RZ, RZ, R150 ;  /* 0x000000ffff060224 */ /* 0x000fe200078e0096 */
[----:B------:R-:W-:Y:S01]  /*2b1d0*/  ISETP.GT.AND P1, PT, R0, 0xe3, PT ;  /* 0x000000e30000780c */ /* 0x000fe20003f24270 */
[----:B------:R-:W3:Y:S01]  /*2b1e0*/  LDL R150, [R1+0x668] ;  /* 0x0006680001967983 */ /* 0x000ee20000100800 */
[----:B------:R-:W-:-:S02]  /*2b1f0*/  PRMT R57, RZ, 0x7610, R57 ;  /* 0x00007610ff397816 */ /* 0x000fc40000000039 */
[----:B------:R-:W-:Y:S01]  /*2b200*/  PRMT R156, RZ, 0x7610, R156 ;  /* 0x00007610ff9c7816 */ /* 0x000fe2000000009c */
[----:B--2---:R0:W2:Y:S01]  /*2b210*/  @P0 LDG.E.U8 R5, desc[UR6][R6.64] ;  /* 0x0000000606050981 */ /* 0x0040a2000c1e1100 */
[----:B------:R-:W-:-:S07]  /*2b220*/  ISETP.GT.AND P0, PT, R0, 0xe4, PT ;  /* 0x000000e40000780c */ /* 0x000fce0003f04270 */
[----:B0-----:R-:W-:Y:S02]  /*2b230*/  @P1 IMAD.MOV.U32 R6, RZ, RZ, R41 ;  /* 0x000000ffff061224 */ /* 0x001fe400078e0029 */
[----:B------:R-:W-:Y:S01]  /*2b240*/  @P1 IMAD.MOV.U32 R7, RZ, RZ, R98 ;  /* 0x000000ffff071224 */ /* 0x000fe200078e0062 */
[----:B------:R-:W-:Y:S01]  /*2b250*/  PRMT R157, RZ, 0x7610, R157 ;  /* 0x00007610ff9d7816 */ /* 0x000fe2000000009d */
[----:B------:R-:W2:Y:S04]  /*2b260*/  LDL R98, [R1+0x65c] ;  /* 0x00065c0001627983 */ /* 0x000ea80000100800 */
[----:B------:R4:W2:Y:S04]  /*2b270*/  @P1 LDG.E.U8 R57, desc[UR6][R6.64] ;  /* 0x0000000606391981 */ /* 0x0008a8000c1e1100 */
[----:B------:R-:W2:Y:S01]  /*2b280*/  LDL R41, [R1+0x660] ;  /* 0x0006600001297983 */ /* 0x000ea20000100800 */
[----:B----4-:R-:W-:-:S02]  /*2b290*/  @P0 IMAD.MOV.U32 R6, RZ, RZ, R39 ;  /* 0x000000ffff060224 */ /* 0x010fc400078e0027 */
[----:B------:R-:W-:Y:S01]  /*2b2a0*/  @P0 IMAD.MOV.U32 R7, RZ, RZ, R40 ;  /* 0x000000ffff070224 */ /* 0x000fe200078e0028 */
[C---:B------:R-:W-:Y:S01]  /*2b2b0*/  ISETP.GT.AND P1, PT, R0.reuse, 0xe5, PT ;  /* 0x000000e50000780c */ /* 0x040fe20003f24270 */
[----:B------:R-:W4:Y:S04]  /*2b2c0*/  LDL R40, [R1+0x654] ;  /* 0x0006540001287983 */ /* 0x000f280000100800 */
[----:B------:R0:W4:Y:S04]  /*2b2d0*/  @P0 LDG.E.U8 R156, desc[UR6][R6.64] ;  /* 0x00000006069c0981 */ /* 0x000128000c1e1100 */
[----:B------:R-:W4:Y:S04]  /*2b2e0*/  LDL R39, [R1+0x658] ;  /* 0x0006580001277983 */ /* 0x000f280000100800 */
[----:B------:R-:W0:Y:S04]  /*2b2f0*/  LDL R6, [R1+0x66c] ;  /* 0x00066c0001067983 */ /* 0x000e280000100800 */
[----:B------:R-:W0:Y:S01]  /*2b300*/  LDL R7, [R1+0x670] ;  /* 0x0006700001077983 */ /* 0x000e220000100800 */
[----:B------:R-:W-:-:S02]  /*2b310*/  ISETP.GT.AND P0, PT, R0, 0xe6, PT ;  /* 0x000000e60000780c */ /* 0x000fc40003f04270 */
[----:B0-----:R-:W-:-:S04]  /*2b320*/  @P1 LOP3.LUT R7, R7, R6, RZ, 0x3c, !PT ;  /* 0x0000000607071212 */ /* 0x001fc800078e3cff */
[----:B------:R-:W-:-:S04]  /*2b330*/  @P1 LOP3.LUT R6, R7, R6, RZ, 0x3c, !PT ;  /* 0x0000000607061212 */ /* 0x000fc800078e3cff */
[----:B------:R-:W-:-:S05]  /*2b340*/  @P1 LOP3.LUT R7, R7, R6, RZ, 0x3c, !PT ;  /* 0x0000000607071212 */ /* 0x000fca00078e3cff */
[----:B------:R3:W4:Y:S04]  /*2b350*/  @P1 LDG.E.U8 R157, desc[UR6][R6.64] ;  /* 0x00000006069d1981 */ /* 0x000728000c1e1100 */
[----:B------:R-:W2:Y:S01]  /*2b360*/  LDL R7, [R1+0x664] ;  /* 0x0006640001077983 */ /* 0x000ea20000100800 */
[----:B------:R-:W-:Y:S01]  /*2b370*/  PRMT R171, RZ, 0x7610, R171 ;  /* 0x00007610ffab7816 */ /* 0x000fe200000000ab */
[----:B---3--:R-:W-:Y:S01]  /*2b380*/  @P0 IMAD.MOV.U32 R6, RZ, RZ, R150 ;  /* 0x000000ffff060224 */ /* 0x008fe200078e0096 */
[C---:B------:R-:W-:Y:S01]  /*2b390*/  ISETP.GT.AND P1, PT, R0.reuse, 0xe7, PT ;  /* 0x000000e70000780c */ /* 0x040fe20003f24270 */
[----:B------:R-:W3:Y:S01]  /*2b3a0*/  LDL R150, [R1+0x648] ;  /* 0x0006480001967983 */ /* 0x000ee20000100800 */
[----:B------:R-:W-:Y:S02]  /*2b3b0*/  PRMT R58, RZ, 0x7610, R58 ;  /* 0x00007610ff3a7816 */ /* 0x000fe4000000003a */
        /* <DEDUP_REMOVED lines=91> */
[----:B------:R4:W2:Y:S01]  /*2b970*/  @P1 LDG.E.U8 R61, desc[UR6][R6.64] ;  /* 0x00000006063d1981 */ /* 0x0008a2000c1e1100 */
[----:B------:R-:W-:-:S03]  /*2b980*/  PRMT R64, RZ, 0x7610, R64 ;  /* 0x00007610ff407816 */ /* 0x000fc60000000040 */
[----:B------:R-:W2:Y:S01]  /*2b990*/  LDL R41, [R1+0x5d8] ;  /* 0x0005d80001297983 */ /* 0x000ea20000100800 */
[----:B----4-:R-:W-:Y:S02]  /*2b9a0*/  @P0 IMAD.MOV.U32 R6, RZ, RZ, R39 ;  /* 0x000000ffff060224 */ /* 0x010fe400078e0027 */
[----:B------:R-:W-:Y:S01]  /*2b9b0*/  @P0 IMAD.MOV.U32 R7, RZ, RZ, R40 ;  /* 0x000000ffff070224 */ /* 0x000fe200078e0028 */
[----:B------:R-:W-:Y:S01]  /*2b9c0*/  ISETP.GT.AND P1, PT, R0, 0xf5, PT ;  /* 0x000000f50000780c */ /* 0x000fe20003f24270 */
[----:B------:R-:W4:Y:S04]  /*2b9d0*/  LDL R40, [R1+0x5cc] ;  /* 0x0005cc0001287983 */ /* 0x000f280000100800 */
[----:B------:R0:W4:Y:S04]  /*2b9e0*/  @P0 LDG.E.U8 R35, desc[UR6][R6.64] ;  /* 0x0000000606230981 */ /* 0x000128000c1e1100 */
[----:B------:R-:W4:Y:S04]  /*2b9f0*/  LDL R39, [R1+0x5d0] ;  /* 0x0005d00001277983 */ /* 0x000f280000100800 */
[----:B------:R-:W0:Y:S04]  /*2ba00*/  LDL R6, [R1+0x5ec] ;  /* 0x0005ec0001067983 */ /* 0x000e280000100800 */
[----:B------:R-:W0:Y:S02]  /*2ba10*/  LDL R7, [R1+0x5f0] ;  /* 0x0005f00001077983 */ /* 0x000e240000100800 */
[----:B0-----:R-:W-:-:S04]  /*2ba20*/  @P1 LOP3.LUT R7, R7, R6, RZ, 0x3c, !PT ;  /* 0x0000000607071212 */ /* 0x001fc800078e3cff */
[----:B------:R-:W-:-:S04]  /*2ba30*/  @P1 LOP3.LUT R6, R7, R6, RZ, 0x3c, !PT ;  /* 0x0000000607061212 */ /* 0x000fc800078e3cff */
[----:B------:R-:W-:-:S05]  /*2ba40*/  @P1 LOP3.LUT R7, R7, R6, RZ, 0x3c, !PT ;  /* 0x0000000607071212 */ /* 0x000fca00078e3cff */
[----:B------:R0:W4:Y:S04]  /*2ba50*/  @P1 LDG.E.U8 R36, desc[UR6][R6.64] ;  /* 0x0000000606241981 */ /* 0x000128000c1e1100 */
[----:B------:R-:W0:Y:S04]  /*2ba60*/  LDL R6, [R1+0x5e4] ;  /* 0x0005e40001067983 */ /* 0x000e280000100800 */
[----:B------:R-:W0:Y:S01]  /*2ba70*/  LDL R7, [R1+0x5e8] ;  /* 0x0005e80001077983 */ /* 0x000e220000100800 */
[C---:B------:R-:W-:Y:S02]  /*2ba80*/  ISETP.GT.AND P0, PT, R0.reuse, 0xf6, PT ;  /* 0x000000f60000780c */ /* 0x040fe40003f04270 */
[----:B------:R-:W-:-:S11]  /*2ba90*/  ISETP.GT.AND P1, PT, R0, 0xf7, PT ;  /* 0x000000f70000780c */ /* 0x000fd60003f24270 */
        /* <DEDUP_REMOVED lines=26> */
[----:B------:R1:W-:Y:S01]  /*2bc40*/  STL [R1+0x1dc4], R3 ;  /* 0x001dc40301007387 */ /* 0x0003e20000100800 */
[----:B------:R-:W-:Y:S01]  /*2bc50*/  ISETP.GT.AND P1, PT, R0, 0xfb, PT ;  /* 0x000000fb0000780c */ /* 0x000fe20003f24270 */
[----:B0-----:R-:W-:-:S02]  /*2bc60*/  @P0 IMAD.MOV.U32 R6, RZ, RZ, R7 ;  /* 0x000000ffff060224 */ /* 0x001fc400078e0007 */
[----:B------:R-:W-:Y:S02]  /*2bc70*/  @P0 IMAD.MOV.U32 R7, RZ, RZ, R3 ;  /* 0x000000ffff070224 */ /* 0x000fe400078e0003 */
[----:B-1----:R-:W2:Y:S04]  /*2bc80*/  LDL R3, [R1+0x5b4] ;  /* 0x0005b40001037983 */ /* 0x002ea80000100800 */
[----:B------:R0:W4:Y:S04]  /*2bc90*/  @P0 LDG.E.U8 R43, desc[UR6][R6.64] ;  /* 0x00000006062b0981 */ /* 0x000128000c1e1100 */
[----:B------:R-:W0:Y:S04]  /*2bca0*/  LDL R6, [R1+0x5bc] ;  /* 0x0005bc0001067983 */ /* 0x000e280000100800 */
[----:B------:R-:W0:Y:S01]  /*2bcb0*/  LDL R7, [R1+0x5c0] ;  /* 0x0005c00001077983 */ /* 0x000e220000100800 */
[----:B------:R-:W-:-:S02]  /*2bcc0*/  ISETP.GT.AND P0, PT, R0, 0xfc, PT ;  /* 0x000000fc0000780c */ /* 0x000fc40003f04270 */
[----:B------:R-:W-:Y:S02]  /*2bcd0*/  PRMT R65, RZ, 0x7610, R65 ;  /* 0x00007610ff417816 */ /* 0x000fe40000000041 */
[----:B------:R-:W-:Y:S02]  /*2bce0*/  PRMT R44, RZ, 0x7610, R44 ;  /* 0x00007610ff2c7816 */ /* 0x000fe4000000002c */
[----:B------:R-:W-:Y:S02]  /*2bcf0*/  PRMT R45, RZ, 0x7610, R45 ;  /* 0x00007610ff2d7816 */ /* 0x000fe4000000002d */
[----:B0-----:R-:W-:-:S04]  /*2bd00*/  @P1 LOP3.LUT R7, R7, R6, RZ, 0x3c, !PT ;  /* 0x0000000607071212 */ /* 0x001fc800078e3cff */
[----:B------:R-:W-:-:S04]  /*2bd10*/  @P1 LOP3.LUT R6, R7, R6, RZ, 0x3c, !PT ;  /* 0x0000000607061212 */ /* 0x000fc800078e3cff */
[----:B------:R-:W-:-:S05]  /*2bd20*/  @P1 LOP3.LUT R7, R7, R6, RZ, 0x3c, !PT ;  /* 0x0000000607071212 */ /* 0x000fca00078e3cff */
[----:B------:R3:W4:Y:S01]  /*2bd30*/  @P1 LDG.E.U8 R65, desc[UR6][R6.64] ;  /* 0x0000000606411981 */ /* 0x000722000c1e1100 */
[----:B------:R-:W-:Y:S01]  /*2bd40*/  ISETP.GT.AND P1, PT, R0, 0xfd, PT ;  /* 0x000000fd0000780c */ /* 0x000fe20003f24270 */
[----:B---3--:R-:W-:Y:S02]  /*2bd50*/  @P0 IMAD.MOV.U32 R6, RZ, RZ, R150 ;  /* 0x000000ffff060224 */ /* 0x008fe400078e0096 */
[----:B--2---:R-:W-:-:S05]  /*2bd60*/  @P0 IMAD.MOV.U32 R7, RZ, RZ, R3 ;  /* 0x000000ffff070224 */ /* 0x004fca00078e0003 */
[----:B------:R0:W2:Y:S01]  /*2bd70*/  @P0 LDG.E.U8 R44, desc[UR6][R6.64] ;  /* 0x00000006062c0981 */ /* 0x0000a2000c1e1100 */
[----:B------:R-:W-:-:S04]  /*2bd80*/  ISETP.GT.AND P0, PT, R0, 0xfe, PT ;  /* 0x000000fe0000780c */ /* 0x000fc80003f04270 */
[----:B0-----:R-:W-:Y:S02]  /*2bd90*/  @P1 IMAD.MOV.U32 R6, RZ, RZ, R41 ;  /* 0x000000ffff061224 */ /* 0x001fe400078e0029 */
[----:B------:R-:W-:-:S05]  /*2bda0*/  @P1 IMAD.MOV.U32 R7, RZ, RZ, R98 ;  /* 0x000000ffff071224 */ /* 0x000fca00078e0062 */
[----:B------:R4:W3:Y:S02]  /*2bdb0*/  @P1 LDG.E.U8 R45, desc[UR6][R6.64] ;  /* 0x00000006062d1981 */ /* 0x0008e4000c1e1100 */
[----:B----4-:R-:W-:Y:S02]  /*2bdc0*/  @P0 IMAD.MOV.U32 R6, RZ, RZ, R39 ;  /* 0x000000ffff060224 */ /* 0x010fe400078e0027 */
[----:B------:R-:W-:Y:S01]  /*2bdd0*/  @P0 IMAD.MOV.U32 R7, RZ, RZ, R40 ;  /* 0x000000ffff070224 */ /* 0x000fe200078e0028 */
[----:B------:R-:W4:Y:S04]  /*2bde0*/  LDL R39, [R1+0x1d74] ;  /* 0x001d740001277983 */ /* 0x000f280000100800 */
[----:B------:R-:W2:Y:S04]  /*2bdf0*/  LDL R40, [R1+0x59c] ;  /* 0x00059c0001287983 */ /* 0x000ea80000100800 */
[----:B------:R-:W3:Y:S01]  /*2be00*/  LDL.LU R3, [R1+0x5a0] ;  /* 0x0005a00001037983 */ /* 0x000ee20000300800 */
[----:B------:R-:W-:-:S02]  /*2be10*/  PRMT R46, RZ, 0x7610, R46 ;  /* 0x00007610ff2e7816 */ /* 0x000fc4000000002e */
[----:B------:R-:W-:Y:S02]  /*2be20*/  LOP3.LUT R9, R9, 0xffff, RZ, 0xc0, !PT ;  /* 0x0000ffff09097812 */ /* 0x000fe400078ec0ff */
[----:B------:R-:W-:Y:S02]  /*2be30*/  LOP3.LUT R8, R8, 0xffff, RZ, 0xc0, !PT ;  /* 0x0000ffff08087812 */ /* 0x000fe400078ec0ff */
[----:B------:R0:W4:Y:S02]  /*2be40*/  @P0 LDG.E.U8 R46, desc[UR6][R6.64] ;  /* 0x00000006062e0981 */ /* 0x000124000c1e1100 */
[----:B0-----:R-:W-:Y:S02]  /*2be50*/  LOP3.LUT R7, R222, 0xffff, RZ, 0xc0, !PT ;  /* 0x0000ffffde077812 */ /* 0x001fe400078ec0ff */
[----:B------:R-:W-:Y:S02]  /*2be60*/  LOP3.LUT R6, R220, 0xffff, RZ, 0xc0, !PT ;  /* 0x0000ffffdc067812 */ /* 0x000fe400078ec0ff */
[----:B------:R-:W-:-:S02]  /*2be70*/  PRMT R222, R9, 0x3340, R8 ;  /* 0x0000334009de7816 */ /* 0x000fc40000000008 */
[----:B------:R-:W-:Y:S02]  /*2be80*/  PRMT R220, R7, 0x3340, R6 ;  /* 0x0000334007dc7816 */ /* 0x000fe40000000006 */
[----:B------:R-:W-:Y:S02]  /*2be90*/  LOP3.LUT R9, R218, 0xffff, RZ, 0xc0, !PT ;  /* 0x0000ffffda097812 */ /* 0x000fe400078ec0ff */
[----:B------:R-:W-:Y:S02]  /*2bea0*/  LOP3.LUT R8, R216, 0xffff, RZ, 0xc0, !PT ;  /* 0x0000ffffd8087812 */ /* 0x000fe400078ec0ff */
[----:B------:R-:W-:Y:S02]  /*2beb0*/  LOP3.LUT R7, R214, 0xffff, RZ, 0xc0, !PT ;  /* 0x0000ffffd6077812 */ /* 0x000fe400078ec0ff */
[----:B------:R-:W-:Y:S02]  /*2bec0*/  LOP3.LUT R6, R213, 0xffff, RZ, 0xc0, !PT ;  /* 0x0000ffffd5067812 */ /* 0x000fe400078ec0ff */
[----:B------:R-:W-:-:S02]  /*2bed0*/  PRMT R214, R9, 0x3340, R8 ;  /* 0x0000334009d67816 */ /* 0x000fc40000000008 */
[----:B------:R-:W-:Y:S02]  /*2bee0*/  PRMT R213, R7, 0x3340, R6 ;  /* 0x0000334007d57816 */ /* 0x000fe40000000006 */
[----:B------:R-:W-:Y:S02]  /*2bef0*/  LOP3.LUT R9, R212, 0xffff, RZ, 0xc0, !PT ;  /* 0x0000ffffd4097812 */ /* 0x000fe400078ec0ff */
[----:B------:R-:W-:Y:S02]  /*2bf00*/  LOP3.LUT R8, R211, 0xffff, RZ, 0xc0, !PT ;  /* 0x0000ffffd3087812 */ /* 0x000fe400078ec0ff */
[----:B------:R-:W-:Y:S02]  /*2bf10*/  LOP3.LUT R7, R210, 0xffff, RZ, 0xc0, !PT ;  /* 0x0000ffffd2077812 */ /* 0x000fe400078ec0ff */
[----:B------:R-:W-:Y:S02]  /*2bf20*/  LOP3.LUT R6, R209, 0xffff, RZ, 0xc0, !PT ;  /* 0x0000ffffd1067812 */ /* 0x000fe400078ec0ff */
[----:B------:R-:W-:-:S02]  /*2bf30*/  ISETP.GT.AND P0, PT, R0, 0xff, PT ;  /* 0x000000ff0000780c */ /* 0x000fc40003f04270 */
[----:B------:R-:W-:Y:S02]  /*2bf40*/  PRMT R210, R9, 0x3340, R8 ;  /* 0x0000334009d27816 */ /* 0x000fe40000000008 */
[----:B------:R-:W-:Y:S02]  /*2bf50*/  PRMT R209, R7, 0x3340, R6 ;  /* 0x0000334007d17816 */ /* 0x000fe40000000006 */
[----:B------:R-:W-:Y:S02]  /*2bf60*/  LOP3.LUT R9, R208, 0xffff, RZ, 0xc0, !PT ;  /* 0x0000ffffd0097812 */ /* 0x000fe400078ec0ff */
[----:B------:R-:W-:Y:S02]  /*2bf70*/  LOP3.LUT R8, R207, 0xffff, RZ, 0xc0, !PT ;  /* 0x0000ffffcf087812 */ /* 0x000fe400078ec0ff */
[----:B------:R-:W-:Y:S02]  /*2bf80*/  LOP3.LUT R7, R11, 0xffff, RZ, 0xc0, !PT ;  /* 0x0000ffff0b077812 */ /* 0x000fe400078ec0ff */
[----:B------:R-:W-:-:S02]  /*2bf90*/  LOP3.LUT R6, R10, 0xffff, RZ, 0xc0, !PT ;  /* 0x0000ffff0a067812 */ /* 0x000fc400078ec0ff */
[----:B------:R-:W-:Y:S02]  /*2bfa0*/  PRMT R11, R9, 0x3340, R8 ;  /* 0x00003340090b7816 */ /* 0x000fe40000000008 */
[----:B------:R-:W-:Y:S02]  /*2bfb0*/  PRMT R6, R7, 0x3340, R6 ;  /* 0x0000334007067816 */ /* 0x000fe40000000006 */
[----:B------:R-:W-:Y:S02]  /*2bfc0*/  PRMT R48, RZ, 0x7610, R48 ;  /* 0x00007610ff307816 */ /* 0x000fe40000000030 */
[----:B------:R-:W-:Y:S02]  /*2bfd0*/  PRMT R11, R11, 0x5410, R6 ;  /* 0x000054100b0b7816 */ /* 0x000fe40000000006 */
[----:B------:R-:W-:Y:S02]  /*2bfe0*/  PRMT R8, R222, 0x5410, R220 ;  /* 0x00005410de087816 */ /* 0x000fe400000000dc */
[----:B------:R-:W-:-:S02]  /*2bff0*/  PRMT R9, R214, 0x5410, R213 ;  /* 0x00005410d6097816 */ /* 0x000fc400000000d5 */
[----:B------:R-:W-:Y:S01]  /*2c000*/  PRMT R10, R210, 0x5410, R209 ;  /* 0x00005410d20a7816 */ /* 0x000fe200000000d1 */
[----:B--2---:R-:W-:Y:S02]  /*2c010*/  @P0 IMAD.MOV.U32 R7, RZ, RZ, R40 ;  /* 0x000000ffff070224 */ /* 0x004fe400078e0028 */
[----:B---3--:R-:W-:-:S05]  /*2c020*/  @P0 IMAD.MOV.U32 R6, RZ, RZ, R3 ;  /* 0x000000ffff060224 */ /* 0x008fca00078e0003 */
[----:B------:R0:W2:Y:S01]  /*2c030*/  @P0 LDG.E.U8 R48, desc[UR6][R6.64] ;  /* 0x0000000606300981 */ /* 0x0000a2000c1e1100 */
[----:B------:R-:W-:Y:S01]  /*2c040*/  BAR.SYNC.DEFER_BLOCKING 0x0 ;  /* 0x0000000000007b1d */ /* 0x000fe20000010000 */
[----:B0-----:R-:W-:Y:S02]  /*2c050*/  LOP3.LUT R7, R153, 0xffff, RZ, 0xc0, !PT ;  /* 0x0000ffff99077812 */ /* 0x001fe400078ec0ff */
[----:B------:R-:W-:-:S04]  /*2c060*/  LOP3.LUT R6, R152, 0xffff, RZ, 0xc0, !PT ;  /* 0x0000ffff98067812 */ /* 0x000fc800078ec0ff */
[----:B------:R-:W-:Y:S02]  /*2c070*/  PRMT R152, R7, 0x3340, R6 ;  /* 0x0000334007987816 */ /* 0x000fe40000000006 */
[----:B------:R-:W-:Y:S02]  /*2c080*/  LOP3.LUT R7, R21, 0xffff, RZ, 0xc0, !PT ;  /* 0x0000ffff15077812 */ /* 0x000fe400078ec0ff */
[----:B------:R-:W-:Y:S01]  /*2c090*/  LOP3.LUT R6, R20, 0xffff, RZ, 0xc0, !PT ;  /* 0x0000ffff14067812 */ /* 0x000fe200078ec0ff */
[----:B----4-:R0:W-:Y:S03]  /*2c0a0*/  STS.128 [R39+UR4+0x10000], R8 ;  /* 0x0100000827007988 */ /* 0x0101e60008000c04 */
[----:B------:R-:W-:Y:S02]  /*2c0b0*/  PRMT R20, R7, 0x3340, R6 ;  /* 0x0000334007147816 */ /* 0x000fe40000000006 */
[----:B------:R-:W-:-:S02]  /*2c0c0*/  LOP3.LUT R7, R17, 0xffff, RZ, 0xc0, !PT ;  /* 0x0000ffff11077812 */ /* 0x000fc400078ec0ff */
[----:B------:R-:W-:Y:S02]  /*2c0d0*/  LOP3.LUT R6, R16, 0xffff, RZ, 0xc0, !PT ;  /* 0x0000ffff10067812 */ /* 0x000fe400078ec0ff */
[----:B0-----:R-:W-:Y:S02]  /*2c0e0*/  LOP3.LUT R9, R155, 0xffff, RZ, 0xc0, !PT ;  /* 0x0000ffff9b097812 */ /* 0x001fe400078ec0ff */
[----:B------:R-:W-:-:S04]  /*2c0f0*/  LOP3.LUT R8, R154, 0xffff, RZ, 0xc0, !PT ;  /* 0x0000ffff9a087812 */ /* 0x000fc800078ec0ff */
[----:B------:R-:W-:Y:S02]  /*2c100*/  PRMT R153, R9, 0x3340, R8 ;  /* 0x0000334009997816 */ /* 0x000fe40000000008 */
[----:B------:R-:W-:Y:S02]  /*2c110*/  LOP3.LUT R9, R23, 0xffff, RZ, 0xc0, !PT ;  /* 0x0000ffff17097812 */ /* 0x000fe400078ec0ff */
[----:B------:R-:W-:-:S04]  /*2c120*/  LOP3.LUT R8, R22, 0xffff, RZ, 0xc0, !PT ;  /* 0x0000ffff16087812 */ /* 0x000fc800078ec0ff */
[----:B------:R-:W-:Y:S02]  /*2c130*/  PRMT R21, R9, 0x3340, R8 ;  /* 0x0000334009157816 */ /* 0x000fe40000000008 */
[----:B------:R-:W-:Y:S02]  /*2c140*/  LOP3.LUT R9, R19, 0xffff, RZ, 0xc0, !PT ;  /* 0x0000ffff13097812 */ /* 0x000fe400078ec0ff */
[----:B------:R-:W-:Y:S02]  /*2c150*/  LOP3.LUT R8, R18, 0xffff, RZ, 0xc0, !PT ;  /* 0x0000ffff12087812 */ /* 0x000fe400078ec0ff */
[----:B------:R-:W-:Y:S02]  /*2c160*/  PRMT R10, R7, 0x3340, R6 ;  /* 0x00003340070a7816 */ /* 0x000fe40000000006 */
[----:B------:R-:W-:Y:S02]  /*2c170*/  LOP3.LUT R7, R13, 0xffff, RZ, 0xc0, !PT ;  /* 0x0000ffff0d077812 */ /* 0x000fe400078ec0ff */
[----:B------:R-:W-:-:S02]  /*2c180*/  LOP3.LUT R6, R12, 0xffff, RZ, 0xc0, !PT ;  /* 0x0000ffff0c067812 */ /* 0x000fc400078ec0ff */
[----:B------:R-:W-:Y:S02]  /*2c190*/  PRMT R16, R9, 0x3340, R8 ;  /* 0x0000334009107816 */ /* 0x000fe40000000008 */
[----:B------:R-:W-:Y:S02]  /*2c1a0*/  LOP3.LUT R9, R15, 0xffff, RZ, 0xc0, !PT ;  /* 0x0000ffff0f097812 */ /* 0x000fe400078ec0ff */
[----:B------:R-:W-:Y:S02]  /*2c1b0*/  LOP3.LUT R8, R14, 0xffff, RZ, 0xc0, !PT ;  /* 0x0000ffff0e087812 */ /* 0x000fe400078ec0ff */
[----:B------:R-:W-:Y:S02]  /*2c1c0*/  PRMT R6, R7, 0x3340, R6 ;  /* 0x0000334007067816 */ /* 0x000fe40000000006 */
[----:B------:R-:W-:Y:S02]  /*2c1d0*/  PRMT R11, R9, 0x3340, R8 ;  /* 0x00003340090b7816 */ /* 0x000fe40000000008 */
[----:B------:R-:W-:-:S02]  /*2c1e0*/  LOP3.LUT R7, R232, 0xffff, RZ, 0xc0, !PT ;  /* 0x0000ffffe8077812 */ /* 0x000fc400078ec0ff */
[----:B------:R-:W-:Y:S02]  /*2c1f0*/  PRMT R11, R11, 0x5410, R6 ;  /* 0x000054100b0b7816 */ /* 0x000fe40000000006 */
[----:B------:R-:W-:-:S04]  /*2c200*/  LOP3.LUT R6, R231, 0xffff, RZ, 0xc0, !PT ;  /* 0x0000ffffe7067812 */ /* 0x000fc800078ec0ff */
[----:B------:R-:W-:Y:S02]  /*2c210*/  PRMT R15, R7, 0x3340, R6 ;  /* 0x00003340070f7816 */ /* 0x000fe40000000006 */
[----:B------:R-:W-:Y:S02]  /*2c220*/  LOP3.LUT R7, R228, 0xffff, RZ, 0xc0, !PT ;  /* 0x0000ffffe4077812 */ /* 0x000fe400078ec0ff */
[----:B------:R-:W-:Y:S02]  /*2c230*/  LOP3.LUT R6, R227, 0xffff, RZ, 0xc0, !PT ;  /* 0x0000ffffe3067812 */ /* 0x000fe400078ec0ff */
[----:B------:R-:W-:Y:S02]  /*2c240*/  PRMT R8, R153, 0x5410, R152 ;  /* 0x0000541099087816 */ /* 0x000fe40000000098 */
[----:B------:R-:W-:Y:S02]  /*2c250*/  PRMT R9, R21, 0x5410, R20 ;  /* 0x0000541015097816 */ /* 0x000fe40000000014 */
[----:B------:R-:W-:-:S02]  /*2c260*/  PRMT R10, R16, 0x5410, R10 ;  /* 0x00005410100a7816 */ /* 0x000fc4000000000a */
[----:B------:R-:W-:Y:S02]  /*2c270*/  PRMT R13, R7, 0x3340, R6 ;  /* 0x00003340070d7816 */ /* 0x000fe40000000006 */
[----:B------:R-:W-:Y:S02]  /*2c280*/  LOP3.LUT R7, R224, 0xffff, RZ, 0xc0, !PT ;  /* 0x0000ffffe0077812 */ /* 0x000fe400078ec0ff */
[----:B------:R-:W-:Y:S01]  /*2c290*/  LOP3.LUT R6, R223, 0xffff, RZ, 0xc0, !PT ;  /* 0x0000ffffdf067812 */ /* 0x000fe200078ec0ff */
[----:B------:R-:W-:Y:S04]  /*2c2a0*/  STL [R1+0x1fe0], R3 ;  /* 0x001fe00301007387 */ /* 0x000fe80000100800 */
[----:B------:R0:W-:Y:S04]  /*2c2b0*/  STS.128 [R39+UR4+0x14000], R8 ;  /* 0x0140000827007988 */ /* 0x0001e80008000c04 */
[----:B------:R-:W3:Y:S04]  /*2c2c0*/  LDL R41, [R1+0x1d6c] ;  /* 0x001d6c0001297983 */ /* 0x000ee80000100800 */
[----:B------:R-:W4:Y:S04]  /*2c2d0*/  LDL R23, [R1+0x1d64] ;  /* 0x001d640001177983 */ /* 0x000f280000100800 */
[----:B------:R-:W2:Y:S04]  /*2c2e0*/  LDL R22, [R1+0x1d68] ;  /* 0x001d680001167983 */ /* 0x000ea80000100800 */
[----:B------:R-:W4:Y:S04]  /*2c2f0*/  LDL R20, [R1+0x1d14] ;  /* 0x001d140001147983 */ /* 0x000f280000100800 */
[----:B------:R-:W4:Y:S04]  /*2c300*/  LDL R19, [R1+0x1d18] ;  /* 0x001d180001137983 */ /* 0x000f280000100800 */
[----:B------:R-:W4:Y:S04]  /*2c310*/  LDL R18, [R1+0x1d0c] ;  /* 0x001d0c0001127983 */ /* 0x000f280000100800 */
[----:B------:R-:W4:Y:S04]  /*2c320*/  LDL R17, [R1+0x1d10] ;  /* 0x001d100001117983 */ /* 0x000f280000100800 */
[----:B------:R-:W4:Y:S01]  /*2c330*/  LDL R21, [R1+0x1d90] ;  /* 0x001d900001157983 */ /* 0x000f220000100800 */
[----:B0-----:R-:W-:-:S03]  /*2c340*/  PRMT R10, R7, 0x3340, R6 ;  /* 0x00003340070a7816 */ /* 0x001fc60000000006 */
[----:B------:R-:W3:Y:S01]  /*2c350*/  LDL R39, [R1+0x1d70] ;  /* 0x001d700001277983 */ /* 0x000ee20000100800 */
[----:B------:R-:W-:-:S03]  /*2c360*/  LOP3.LUT R7, R217, 0xffff, RZ, 0xc0, !PT ;  /* 0x0000ffffd9077812 */ /* 0x000fc600078ec0ff */
[----:B------:R-:W2:Y:S01]  /*2c370*/  LDL.LU R40, [R1+0xda0] ;  /* 0x000da00001287983 */ /* 0x000ea20000300800 */
[----:B------:R-:W-:-:S04]  /*2c380*/  LOP3.LUT R6, R215, 0xffff, RZ, 0xc0, !PT ;  /* 0x0000ffffd7067812 */ /* 0x000fc800078ec0ff */
[----:B------:R-:W-:Y:S02]  /*2c390*/  PRMT R6, R7, 0x3340, R6 ;  /* 0x0000334007067816 */ /* 0x000fe40000000006 */
[----:B------:R-:W4:Y:S01]  /*2c3a0*/  LDL R7, [R1+0xd9c] ;  /* 0x000d9c0001077983 */ /* 0x000f220000100800 */
[----:B------:R-:W0:Y:S01]  /*2c3b0*/  S2R R98, SR_TID.X ;  /* 0x0000000000627919 */ /* 0x000e220000002100 */
[----:B------:R-:W-:Y:S02]  /*2c3c0*/  LOP3.LUT R9, R234, 0xffff, RZ, 0xc0, !PT ;  /* 0x0000ffffea097812 */ /* 0x000fe400078ec0ff */
[----:B------:R-:W-:-:S04]  /*2c3d0*/  LOP3.LUT R8, R233, 0xffff, RZ, 0xc0, !PT ;  /* 0x0000ffffe9087812 */ /* 0x000fc800078ec0ff */
[----:B------:R-:W-:Y:S02]  /*2c3e0*/  PRMT R16, R9, 0x3340, R8 ;  /* 0x0000334009107816 */ /* 0x000fe40000000008 */
        /* <DEDUP_REMOVED lines=9> */
[----:B------:R-:W-:Y:S02]  /*2c480*/  PRMT R8, R16, 0x5410, R15 ;  /* 0x0000541010087816 */ /* 0x000fe4000000000f */
[----:B0-----:R-:W-:-:S04]  /*2c490*/  LOP3.LUT R98, R98, 0x7f, RZ, 0xc0, !PT ;  /* 0x0000007f62627812 */ /* 0x001fc800078ec0ff */
[----:B------:R-:W-:-:S04]  /*2c4a0*/  LOP3.LUT R15, R98, 0x80, RZ, 0xfc, !PT ;  /* 0x00000080620f7812 */ /* 0x000fc800078efcff */
[----:B------:R-:W-:Y:S02]  /*2c4b0*/  ISETP.GE.AND P1, PT, R15, R0, PT ;  /* 0x000000000f00720c */ /* 0x000fe40003f26270 */
[----:B------:R-:W-:Y:S02]  /*2c4c0*/  PRMT R11, R11, 0x5410, R6 ;  /* 0x000054100b0b7816 */ /* 0x000fe40000000006 */
[----:B------:R-:W-:Y:S01]  /*2c4d0*/  PRMT R54, RZ, 0x7610, R54 ;  /* 0x00007610ff367816 */ /* 0x000fe20000000036 */
[----:B------:R-:W0:Y:S08]  /*2c4e0*/  S2R R150, SR_TID.X ;  /* 0x0000000000967919 */ /* 0x000e300000002100 */
[----:B--2---:R-:W-:-:S05]  /*2c4f0*/  @!P1 IMAD.MOV.U32 R6, RZ, RZ, R40 ;  /* 0x000000ffff069224 */ /* 0x004fca00078e0028 */
[----:B----4-:R3:W2:Y:S01]  /*2c500*/  @!P1 LDG.E.U8 R54, desc[UR6][R6.64] ;  /* 0x0000000606369981 */ /* 0x0106a2000c1e1100 */
[----:B0-----:R-:W-:-:S04]  /*2c510*/  LOP3.LUT R98, R150, 0x7f, RZ, 0xc0, !PT ;  /* 0x0000007f96627812 */ /* 0x001fc800078ec0ff */
[----:B------:R-:W-:Y:S02]  /*2c520*/  ISETP.GE.AND P0, PT, R98, R0, PT ;  /* 0x000000006200720c */ /* 0x000fe40003f06270 */
[----:B------:R-:W-:Y:S02]  /*2c530*/  PRMT R66, RZ, 0x7610, R66 ;  /* 0x00007610ff427816 */ /* 0x000fe40000000042 */
[----:B------:R-:W-:-:S09]  /*2c540*/  PRMT R67, RZ, 0x7610, R67 ;  /* 0x00007610ff437816 */ /* 0x000fd20000000043 */
[----:B---3--:R-:W-:Y:S02]  /*2c550*/  @!P0 IMAD.MOV.U32 R6, RZ, RZ, R39 ;  /* 0x000000ffff068224 */ /* 0x008fe400078e0027 */
[----:B------:R-:W-:-:S05]  /*2c560*/  @!P0 IMAD.MOV.U32 R7, RZ, RZ, R41 ;  /* 0x000000ffff078224 */ /* 0x000fca00078e0029 */
[----:B------:R0:W3:Y:S01]  /*2c570*/  @!P0 LDG.E.U8 R66, desc[UR6][R6.64] ;  /* 0x0000000606428981 */ /* 0x0000e2000c1e1100 */
[----:B------:R-:W-:Y:S01]  /*2c580*/  PRMT R68, RZ, 0x7610, R68 ;  /* 0x00007610ff447816 */ /* 0x000fe20000000044 */
[----:B0-----:R-:W-:Y:S02]  /*2c590*/  @!P1 IMAD.MOV.U32 R6, RZ, RZ, R22 ;  /* 0x000000ffff069224 */ /* 0x001fe400078e0016 */
[----:B------:R-:W-:-:S05]  /*2c5a0*/  @!P1 IMAD.MOV.U32 R7, RZ, RZ, R23 ;  /* 0x000000ffff079224 */ /* 0x000fca00078e0017 */
[----:B------:R0:W4:Y:S04]  /*2c5b0*/  @!P1 LDG.E.U8 R67, desc[UR6][R6.64] ;  /* 0x0000000606439981 */ /* 0x000128000c1e1100 */
[----:B------:R-:W-:Y:S01]  /*2c5c0*/  STL [R1+0x1fe4], R40 ;  /* 0x001fe42801007387 */ /* 0x000fe20000100800 */
[----:B0-----:R-:W-:Y:S02]  /*2c5d0*/  @!P0 IMAD.MOV.U32 R6, RZ, RZ, R19 ;  /* 0x000000ffff068224 */ /* 0x001fe400078e0013 */
[----:B------:R-:W-:-:S05]  /*2c5e0*/  @!P0 IMAD.MOV.U32 R7, RZ, RZ, R20 ;  /* 0x000000ffff078224 */ /* 0x000fca00078e0014 */
[----:B------:R0:W4:Y:S02]  /*2c5f0*/  @!P0 LDG.E.U8 R68, desc[UR6][R6.64] ;  /* 0x0000000606448981 */ /* 0x000124000c1e1100 */
[----:B0-----:R-:W-:Y:S02]  /*2c600*/  @!P1 IMAD.MOV.U32 R6, RZ, RZ, R17 ;  /* 0x000000ffff069224 */ /* 0x001fe400078e0011 */
[----:B------:R-:W-:Y:S01]  /*2c610*/  @!P1 IMAD.MOV.U32 R7, RZ, RZ, R18 ;  /* 0x000000ffff079224 */ /* 0x000fe200078e0012 */
[----:B--2---:R-:W-:Y:S04]  /*2c620*/  STL [R1+0x1fe8], R54 ;  /* 0x001fe83601007387 */ /* 0x004fe80000100800 */
[----:B------:R-:W2:Y:S04]  /*2c630*/  LDL R18, [R1+0x1c94] ;  /* 0x001c940001127983 */ /* 0x000ea80000100800 */
[----:B------:R-:W3:Y:S04]  /*2c640*/  LDL R17, [R1+0x1c98] ;  /* 0x001c980001117983 */ /* 0x000ee80000100800 */
[----:B------:R-:W4:Y:S04]  /*2c650*/  LDL R16, [R1+0x1c8c] ;  /* 0x001c8c0001107983 */ /* 0x000f280000100800 */
[----:B------:R-:W4:Y:S01]  /*2c660*/  LDL R15, [R1+0x1c90] ;  /* 0x001c9000010f7983 */ /* 0x000f220000100800 */
[----:B------:R-:W-:-:S02]  /*2c670*/  PRMT R69, RZ, 0x7610, R69 ;  /* 0x00007610ff457816 */ /* 0x000fc40000000045 */
[----:B------:R-:W-:Y:S02]  /*2c680*/  PRMT R9, R14, 0x5410, R13 ;  /* 0x000054100e097816 */ /* 0x000fe4000000000d */
[----:B------:R-:W-:Y:S02]  /*2c690*/  PRMT R10, R12, 0x5410, R10 ;  /* 0x000054100c0a7816 */ /* 0x000fe4000000000a */
[----:B------:R-:W-:Y:S01]  /*2c6a0*/  LOP3.LUT R0, R170, 0xffff, RZ, 0xc0, !PT ;  /* 0x0000ffffaa007812 */ /* 0x000fe200078ec0ff */
[----:B------:R-:W4:Y:S04]  /*2c6b0*/  LDL R20, [R1+0x1c14] ;  /* 0x001c140001147983 */ /* 0x000f280000100800 */
[----:B------:R0:W-:Y:S04]  /*2c6c0*/  STS.128 [R21+UR4+0x10000], R8 ;  /* 0x0100000815007988 */ /* 0x0001e80008000c04 */
[----:B------:R1:W4:Y:S04]  /*2c6d0*/  @!P1 LDG.E.U8 R69, desc[UR6][R6.64] ;  /* 0x0000000606459981 */ /* 0x000328000c1e1100 */
[----:B------:R-:W4:Y:S01]  /*2c6e0*/  LDL R19, [R1+0x1c18] ;  /* 0x001c180001137983 */ /* 0x000f220000100800 */
[----:B------:R-:W-:-:S02]  /*2c6f0*/  PRMT R70, RZ, 0x7610, R70 ;  /* 0x00007610ff467816 */ /* 0x000fc40000000046 */
[----:B------:R-:W-:Y:S02]  /*2c700*/  PRMT R71, RZ, 0x7610, R71 ;  /* 0x00007610ff477816 */ /* 0x000fe40000000047 */
[----:B------:R-:W-:Y:S02]  /*2c710*/  PRMT R72, RZ, 0x7610, R72 ;  /* 0x00007610ff487816 */ /* 0x000fe40000000048 */
[----:B------:R-:W-:Y:S02]  /*2c720*/  PRMT R73, RZ, 0x7610, R73 ;  /* 0x00007610ff497816 */ /* 0x000fe40000000049 */
[----:B------:R-:W-:Y:S02]  /*2c730*/  PRMT R74, RZ, 0x7610, R74 ;  /* 0x00007610ff4a7816 */ /* 0x000fe4000000004a */
[----:B------:R-:W-:Y:S02]  /*2c740*/  PRMT R75, RZ, 0x7610, R75 ;  /* 0x00007610ff4b7816 */ /* 0x000fe4000000004b */
[----:B------:R-:W-:-:S02]  /*2c750*/  PRMT R76, RZ, 0x7610, R76 ;  /* 0x00007610ff4c7816 */ /* 0x000fc4000000004c */
[----:B------:R-:W-:Y:S02]  /*2c760*/  PRMT R77, RZ, 0x7610, R77 ;  /* 0x00007610ff4d7816 */ /* 0x000fe4000000004d */
[----:B-1----:R-:W-:Y:S02]  /*2c770*/  LOP3.LUT R7, R173, 0xffff, RZ, 0xc0, !PT ;  /* 0x0000ffffad077812 */ /* 0x002fe400078ec0ff */
[----:B------:R-:W-:Y:S02]  /*2c780*/  LOP3.LUT R6, R172, 0xffff, RZ, 0xc0, !PT ;  /* 0x0000ffffac067812 */ /* 0x000fe400078ec0ff */
[----:B------:R-:W-:Y:S02]  /*2c790*/  PRMT R78, RZ, 0x7610, R78 ;  /* 0x00007610ff4e7816 */ /* 0x000fe4000000004e */
[----:B------:R-:W-:Y:S02]  /*2c7a0*/  PRMT R79, RZ, 0x7610, R79 ;  /* 0x00007610ff4f7816 */ /* 0x000fe4000000004f */
[----:B------:R-:W-:-:S02]  /*2c7b0*/  PRMT R80, RZ, 0x7610, R80 ;  /* 0x00007610ff507816 */ /* 0x000fc40000000050 */
[----:B0-----:R-:W-:Y:S02]  /*2c7c0*/  LOP3.LUT R8, R174, 0xffff, RZ, 0xc0, !PT ;  /* 0x0000ffffae087812 */ /* 0x001fe400078ec0ff */
[----:B------:R-:W-:Y:S02]  /*2c7d0*/  PRMT R13, R6, 0x3340, R0 ;  /* 0x00003340060d7816 */ /* 0x000fe40000000000 */
[----:B------:R-:W-:Y:S02]  /*2c7e0*/  LOP3.LUT R6, R167, 0xffff, RZ, 0xc0, !PT ;  /* 0x0000ffffa7067812 */ /* 0x000fe400078ec0ff */
[----:B------:R-:W-:Y:S02]  /*2c7f0*/  LOP3.LUT R0, R166, 0xffff, RZ, 0xc0, !PT ;  /* 0x0000ffffa6007812 */ /* 0x000fe400078ec0ff */
[----:B------:R-:W-:Y:S02]  /*2c800*/  PRMT R14, R8, 0x3340, R7 ;  /* 0x00003340080e7816 */ /* 0x000fe40000000007 */
[----:B------:R-:W-:-:S02]  /*2c810*/  LOP3.LUT R8, R169, 0xffff, RZ, 0xc0, !PT ;  /* 0x0000ffffa9087812 */ /* 0x000fc400078ec0ff */
[----:B------:R-:W-:Y:S02]  /*2c820*/  LOP3.LUT R7, R168, 0xffff, RZ, 0xc0, !PT ;  /* 0x0000ffffa8077812 */ /* 0x000fe400078ec0ff */
        /* <DEDUP_REMOVED lines=13> */
[----:B------:R-:W-:Y:S02]  /*2c900*/  PRMT R81, RZ, 0x7610, R81 ;  /* 0x00007610ff517816 */ /* 0x000fe40000000051 */
[----:B------:R-:W-:Y:S02]  /*2c910*/  PRMT R82, RZ, 0x7610, R82 ;  /* 0x00007610ff527816 */ /* 0x000fe40000000052 */
[----:B------:R-:W-:Y:S02]  /*2c920*/  PRMT R7, R8, 0x3340, R7 ;  /* 0x0000334008077816 */ /* 0x000fe40000000007 */
[----:B------:R-:W-:-:S02]  /*2c930*/  PRMT R10, R11, 0x5410, R10 ;  /* 0x000054100b0a7816 */ /* 0x000fc4000000000a */
[----:B------:R-:W-:Y:S02]  /*2c940*/  PRMT R83, RZ, 0x7610, R83 ;  /* 0x00007610ff537816 */ /* 0x000fe40000000053 */
[----:B------:R-:W-:Y:S02]  /*2c950*/  PRMT R84, RZ, 0x7610, R84 ;  /* 0x00007610ff547816 */ /* 0x000fe40000000054 */
[----:B------:R-:W-:Y:S02]  /*2c960*/  PRMT R11, R7, 0x5410, R0 ;  /* 0x00005410070b7816 */ /* 0x000fe40000000000 */
[----:B------:R-:W-:Y:S02]  /*2c970*/  PRMT R8, R14, 0x5410, R13 ;  /* 0x000054100e087816 */ /* 0x000fe4000000000d */
[----:B------:R-:W-:Y:S01]  /*2c980*/  PRMT R9, R12, 0x5410, R9 ;  /* 0x000054100c097816 */ /* 0x000fe20000000009 */
[----:B------:R-:W4:Y:S04]  /*2c990*/  LDL R14, [R1+0x1b8c] ;  /* 0x001b8c00010e7983 */ /* 0x000f280000100800 */
[----:B------:R-:W4:Y:S04]  /*2c9a0*/  LDL R13, [R1+0x1b90] ;  /* 0x001b9000010d7983 */ /* 0x000f280000100800 */
[----:B------:R0:W-:Y:S04]  /*2c9b0*/  STS.128 [R21+UR4+0x14000], R8 ;  /* 0x0140000815007988 */ /* 0x0001e80008000c04 */
[----:B------:R-:W4:Y:S04]  /*2c9c0*/  LDL R0, [R1+0x1b18] ;  /* 0x001b180001007983 */ /* 0x000f280000100800 */
[----:B------:R-:W4:Y:S01]  /*2c9d0*/  LDL R12, [R1+0x1b0c] ;  /* 0x001b0c00010c7983 */ /* 0x000f220000100800 */
[----:B------:R-:W-:-:S03]  /*2c9e0*/  PRMT R85, RZ, 0x7610, R85 ;  /* 0x00007610ff557816 */ /* 0x000fc60000000055 */
[----:B------:R-:W4:Y:S04]  /*2c9f0*/  LDL R22, [R1+0x188c] ;  /* 0x00188c0001167983 */ /* 0x000f280000100800 */
[----:B0-----:R-:W4:Y:S04]  /*2ca00*/  LDL R8, [R1+0x1b14] ;  /* 0x001b140001087983 */ /* 0x001f280000100800 */
[----:B------:R-:W4:Y:S04]  /*2ca10*/  LDL R11, [R1+0x1b10] ;  /* 0x001b1000010b7983 */ /* 0x000f280000100800 */
[----:B------:R-:W4:Y:S04]  /*2ca20*/  LDL R10, [R1+0x1a94] ;  /* 0x001a9400010a7983 */ /* 0x000f280000100800 */
[----:B------:R-:W4:Y:S04]  /*2ca30*/  LDL R9, [R1+0x1a98] ;  /* 0x001a980001097983 */ /* 0x000f280000100800 */
[----:B------:R-:W4:Y:S01]  /*2ca40*/  LDL R21, [R1+0x1d8c] ;  /* 0x001d8c0001157983 */ /* 0x000f220000100800 */
[----:B--2---:R-:W-:-:S02]  /*2ca50*/  @!P0 IMAD.MOV.U32 R7, RZ, RZ, R18 ;  /* 0x000000ffff078224 */ /* 0x004fc400078e0012 */
[----:B---3--:R-:W-:Y:S01]  /*2ca60*/  @!P0 IMAD.MOV.U32 R6, RZ, RZ, R17 ;  /* 0x000000ffff068224 */ /* 0x008fe200078e0011 */
[----:B------:R-:W2:Y:S04]  /*2ca70*/  LDL R18, [R1+0x1c0c] ;  /* 0x001c0c0001127983 */ /* 0x000ea80000100800 */
[----:B------:R-:W3:Y:S04]  /*2ca80*/  LDL R17, [R1+0x1c10] ;  /* 0x001c100001117983 */ /* 0x000ee80000100800 */
[----:B------:R4:W3:Y:S02]  /*2ca90*/  @!P0 LDG.E.U8 R70, desc[UR6][R6.64] ;  /* 0x0000000606468981 */ /* 0x0008e4000c1e1100 */
[----:B----4-:R-:W-:-:S02]  /*2caa0*/  @!P1 IMAD.MOV.U32 R6, RZ, RZ, R15 ;  /* 0x000000ffff069224 */ /* 0x010fc400078e000f */
[----:B------:R-:W-:Y:S01]  /*2cab0*/  @!P1 IMAD.MOV.U32 R7, RZ, RZ, R16 ;  /* 0x000000ffff079224 */ /* 0x000fe200078e0010 */
[----:B------:R-:W4:Y:S04]  /*2cac0*/  LDL R15, [R1+0x1b98] ;  /* 0x001b9800010f7983 */ /* 0x000f280000100800 */
[----:B------:R-:W4:Y:S04]  /*2cad0*/  LDL R16, [R1+0x1b94] ;  /* 0x001b940001107983 */ /* 0x000f280000100800 */
[----:B------:R0:W4:Y:S02]  /*2cae0*/  @!P1 LDG.E.U8 R71, desc[UR6][R6.64] ;  /* 0x0000000606479981 */ /* 0x000124000c1e1100 */
[----:B0-----:R-:W-:-:S02]  /*2caf0*/  @!P0 IMAD.MOV.U32 R6, RZ, RZ, R19 ;  /* 0x000000ffff068224 */ /* 0x001fc400078e0013 */
[----:B------:R-:W-:Y:S02]  /*2cb00*/  @!P0 IMAD.MOV.U32 R7, RZ, RZ, R20 ;  /* 0x000000ffff078224 */ /* 0x000fe400078e0014 */
[----:B------:R-:W4:Y:S04]  /*2cb10*/  LDL R20, [R1+0x1890] ;  /* 0x0018900001147983 */ /* 0x000f280000100800 */
[----:B------:R2:W4:Y:S02]  /*2cb20*/  @!P0 LDG.E.U8 R72, desc[UR6][R6.64] ;  /* 0x0000000606488981 */ /* 0x000524000c1e1100 */
[----:B--2---:R-:W-:Y:S02]  /*2cb30*/  @!P1 IMAD.MOV.U32 R7, RZ, RZ, R18 ;  /* 0x000000ffff079224 */ /* 0x004fe400078e0012 */
[----:B---3--:R-:W-:Y:S01]  /*2cb40*/  @!P1 IMAD.MOV.U32 R6, RZ, RZ, R17 ;  /* 0x000000ffff069224 */ /* 0x008fe200078e0011 */
[----:B------:R-:W2:Y:S04]  /*2cb50*/  LDL R18, [R1+0x1a14] ;  /* 0x001a140001127983 */ /* 0x000ea80000100800 */
[----:B------:R-:W3:Y:S04]  /*2cb60*/  LDL R17, [R1+0x1a18] ;  /* 0x001a180001117983 */ /* 0x000ee80000100800 */
[----:B------:R4:W2:Y:S02]  /*2cb70*/  @!P1 LDG.E.U8 R73, desc[UR6][R6.64] ;  /* 0x0000000606499981 */ /* 0x0008a4000c1e1100 */
[----:B----4-:R-:W-:-:S02]  /*2cb80*/  @!P0 IMAD.MOV.U32 R6, RZ, RZ, R15 ;  /* 0x000000ffff068224 */ /* 0x010fc400078e000f */
[----:B------:R-:W-:Y:S01]  /*2cb90*/  @!P0 IMAD.MOV.U32 R7, RZ, RZ, R16 ;  /* 0x000000ffff078224 */ /* 0x000fe200078e0010 */
[----:B------:R-:W4:Y:S04]  /*2cba0*/  LDL R15, [R1+0x1a10] ;  /* 0x001a1000010f7983 */ /* 0x000f280000100800 */
[----:B------:R-:W4:Y:S04]  /*2cbb0*/  LDL R16, [R1+0x1a0c] ;  /* 0x001a0c0001107983 */ /* 0x000f280000100800 */
[----:B------:R0:W4:Y:S02]  /*2cbc0*/  @!P0 LDG.E.U8 R74, desc[UR6][R6.64] ;  /* 0x00000006064a8981 */ /* 0x000124000c1e1100 */
[----:B0-----:R-:W-:-:S02]  /*2cbd0*/  @!P1 IMAD.MOV.U32 R6, RZ, RZ, R13 ;  /* 0x000000ffff069224 */ /* 0x001fc400078e000d */
[----:B------:R-:W-:Y:S01]  /*2cbe0*/  @!P1 IMAD.MOV.U32 R7, RZ, RZ, R14 ;  /* 0x000000ffff079224 */ /* 0x000fe200078e000e */
[----:B------:R-:W4:Y:S04]  /*2cbf0*/  LDL R13, [R1+0x1998] ;  /* 0x00199800010d7983 */ /* 0x000f280000100800 */
[----:B------:R-:W4:Y:S04]  /*2cc00*/  LDL R14, [R1+0x1994] ;  /* 0x00199400010e7983 */ /* 0x000f280000100800 */
[----:B------:R0:W4:Y:S02]  /*2cc10*/  @!P1 LDG.E.U8 R75, desc[UR6][R6.64] ;  /* 0x00000006064b9981 */ /* 0x000124000c1e1100 */
[----:B0-----:R-:W-:-:S02]  /*2cc20*/  @!P0 IMAD.MOV.U32 R6, RZ, RZ, R0 ;  /* 0x000000ffff068224 */ /* 0x001fc400078e0000 */
[----:B------:R-:W-:Y:S01]  /*2cc30*/  @!P0 IMAD.MOV.U32 R7, RZ, RZ, R8 ;  /* 0x000000ffff078224 */ /* 0x000fe200078e0008 */
[----:B------:R-:W3:Y:S04]  /*2cc40*/  LDL R0, [R1+0x1a90] ;  /* 0x001a900001007983 */ /* 0x000ee80000100800 */
[----:B------:R-:W2:Y:S04]  /*2cc50*/  LDL R8, [R1+0x1a8c] ;  /* 0x001a8c0001087983 */ /* 0x000ea80000100800 */
        /* <DEDUP_REMOVED lines=11> */
[----:B---3--:R-:W-:-:S02]  /*2cd10*/  @!P1 IMAD.MOV.U32 R6, RZ, RZ, R0 ;  /* 0x000000ffff069224 */ /* 0x008fc400078e0000 */
[----:B--2---:R-:W-:Y:S01]  /*2cd20*/  @!P1 IMAD.MOV.U32 R7, RZ, RZ, R8 ;  /* 0x000000ffff079224 */ /* 0x004fe200078e0008 */
[----:B------:R-:W2:Y:S04]  /*2cd30*/  LDL R0, [R1+0x1910] ;  /* 0x0019100001007983 */ /* 0x000ea80000100800 */
[----:B------:R-:W3:Y:S04]  /*2cd40*/  LDL R8, [R1+0x190c] ;  /* 0x00190c0001087983 */ /* 0x000ee80000100800 */
[----:B------:R0:W3:Y:S02]  /*2cd50*/  @!P1 LDG.E.U8 R79, desc[UR6][R6.64] ;  /* 0x00000006064f9981 */ /* 0x0000e4000c1e1100 */
[----:B0-----:R-:W-:-:S02]  /*2cd60*/  @!P0 IMAD.MOV.U32 R6, RZ, RZ, R17 ;  /* 0x000000ffff068224 */ /* 0x001fc400078e0011 */
[----:B------:R-:W-:-:S05]  /*2cd70*/  @!P0 IMAD.MOV.U32 R7, RZ, RZ, R18 ;  /* 0x000000ffff078224 */ /* 0x000fca00078e0012 */
[----:B------:R4:W3:Y:S02]  /*2cd80*/  @!P0 LDG.E.U8 R80, desc[UR6][R6.64] ;  /* 0x0000000606508981 */ /* 0x0008e4000c1e1100 */
[----:B----4-:R-:W-:Y:S02]  /*2cd90*/  @!P1 IMAD.MOV.U32 R6, RZ, RZ, R15 ;  /* 0x000000ffff069224 */ /* 0x010fe400078e000f */
[----:B------:R-:W-:Y:S01]  /*2cda0*/  @!P1 IMAD.MOV.U32 R7, RZ, RZ, R16 ;  /* 0x000000ffff079224 */ /* 0x000fe200078e0010 */
[----:B------:R-:W4:Y:S04]  /*2cdb0*/  LDL R15, [R1+0x1898] ;  /* 0x00189800010f7983 */ /* 0x000f280000100800 */
[----:B------:R-:W4:Y:S04]  /*2cdc0*/  LDL R16, [R1+0x1894] ;  /* 0x0018940001107983 */ /* 0x000f280000100800 */
[----:B------:R0:W4:Y:S04]  /*2cdd0*/  @!P1 LDG.E.U8 R81, desc[UR6][R6.64] ;  /* 0x0000000606519981 */ /* 0x000128000c1e1100 */
[----:B------:R-:W4:Y:S04]  /*2cde0*/  LDL.LU R39, [R1+0x1818] ;  /* 0x0018180001277983 */ /* 0x000f280000300800 */
[----:B------:R-:W4:Y:S04]  /*2cdf0*/  LDL R19, [R1+0x1814] ;  /* 0x0018140001137983 */ /* 0x000f280000100800 */
[----:B------:R-:W4:Y:S04]  /*2ce00*/  LDL R18, [R1+0x180c] ;  /* 0x00180c0001127983 */ /* 0x000f280000100800 */
[----:B------:R-:W4:Y:S01]  /*2ce10*/  LDL R17, [R1+0x1810] ;  /* 0x0018100001117983 */ /* 0x000f220000100800 */
[----:B0-----:R-:W-:-:S02]  /*2ce20*/  @!P0 IMAD.MOV.U32 R6, RZ, RZ, R13 ;  /* 0x000000ffff068224 */ /* 0x001fc400078e000d */
[----:B------:R-:W-:-:S05]  /*2ce30*/  @!P0 IMAD.MOV.U32 R7, RZ, RZ, R14 ;  /* 0x000000ffff078224 */ /* 0x000fca00078e000e */
[----:B------:R0:W4:Y:S02]  /*2ce40*/  @!P0 LDG.E.U8 R82, desc[UR6][R6.64] ;  /* 0x0000000606528981 */ /* 0x000124000c1e1100 */
[----:B0-----:R-:W-:Y:S02]  /*2ce50*/  @!P1 IMAD.MOV.U32 R6, RZ, RZ, R11 ;  /* 0x000000ffff069224 */ /* 0x001fe400078e000b */
[----:B------:R-:W-:-:S05]  /*2ce60*/  @!P1 IMAD.MOV.U32 R7, RZ, RZ, R12 ;  /* 0x000000ffff079224 */ /* 0x000fca00078e000c */
[----:B------:R0:W4:Y:S02]  /*2ce70*/  @!P1 LDG.E.U8 R83, desc[UR6][R6.64] ;  /* 0x0000000606539981 */ /* 0x000124000c1e1100 */
[----:B0-----:R-:W-:Y:S02]  /*2ce80*/  @!P0 IMAD.MOV.U32 R6, RZ, RZ, R9 ;  /* 0x000000ffff068224 */ /* 0x001fe400078e0009 */
[----:B------:R-:W-:-:S05]  /*2ce90*/  @!P0 IMAD.MOV.U32 R7, RZ, RZ, R10 ;  /* 0x000000ffff078224 */ /* 0x000fca00078e000a */
[----:B------:R2:W4:Y:S02]  /*2cea0*/  @!P0 LDG.E.U8 R84, desc[UR6][R6.64] ;  /* 0x0000000606548981 */ /* 0x000524000c1e1100 */
[----:B--2---:R-:W-:Y:S02]  /*2ceb0*/  @!P1 IMAD.MOV.U32 R6, RZ, RZ, R0 ;  /* 0x000000ffff069224 */ /* 0x004fe400078e0000 */
[----:B---3--:R-:W-:Y:S01]  /*2cec0*/  @!P1 IMAD.MOV.U32 R7, RZ, RZ, R8 ;  /* 0x000000ffff079224 */ /* 0x008fe200078e0008 */
[----:B------:R-:W-:Y:S02]  /*2ced0*/  LOP3.LUT R8, R251, 0xffff, RZ, 0xc0, !PT ;  /* 0x0000fffffb087812 */ /* 0x000fe400078ec0ff */
[----:B------:R-:W-:Y:S02]  /*2cee0*/  LOP3.LUT R0, R248, 0xffff, RZ, 0xc0, !PT ;  /* 0x0000fffff8007812 */ /* 0x000fe400078ec0ff */
[----:B------:R0:W2:Y:S02]  /*2cef0*/  @!P1 LDG.E.U8 R85, desc[UR6][R6.64] ;  /* 0x0000000606559981 */ /* 0x0000a4000c1e1100 */
[----:B0-----:R-:W-:-:S02]  /*2cf00*/  LOP3.LUT R7, R250, 0xffff, RZ, 0xc0, !PT ;  /* 0x0000fffffa077812 */ /* 0x001fc400078ec0ff */
[----:B------:R-:W-:Y:S02]  /*2cf10*/  LOP3.LUT R6, R249, 0xffff, RZ, 0xc0, !PT ;  /* 0x0000fffff9067812 */ /* 0x000fe400078ec0ff */
[----:B------:R-:W-:Y:S02]  /*2cf20*/  PRMT R14, R8, 0x3340, R7 ;  /* 0x00003340080e7816 */ /* 0x000fe40000000007 */
[----:B------:R-:W-:Y:S02]  /*2cf30*/  PRMT R13, R6, 0x3340, R0 ;  /* 0x00003340060d7816 */ /* 0x000fe40000000000 */
[----:B------:R-:W-:Y:S02]  /*2cf40*/  LOP3.LUT R8, R247, 0xffff, RZ, 0xc0, !PT ;  /* 0x0000fffff7087812 */ /* 0x000fe400078ec0ff */
[----:B------:R-:W-:Y:S02]  /*2cf50*/  LOP3.LUT R7, R246, 0xffff, RZ, 0xc0, !PT ;  /* 0x0000fffff6077812 */ /* 0x000fe400078ec0ff */
[----:B------:R-:W-:-:S02]  /*2cf60*/  LOP3.LUT R6, R245, 0xffff, RZ, 0xc0, !PT ;  /* 0x0000fffff5067812 */ /* 0x000fc400078ec0ff */
[----:B------:R-:W-:Y:S02]  /*2cf70*/  LOP3.LUT R0, R244, 0xffff, RZ, 0xc0, !PT ;  /* 0x0000fffff4007812 */ /* 0x000fe400078ec0ff */
[----:B------:R-:W-:Y:S02]  /*2cf80*/  PRMT R12, R8, 0x3340, R7 ;  /* 0x00003340080c7816 */ /* 0x000fe40000000007 */
[----:B------:R-:W-:Y:S02]  /*2cf90*/  LOP3.LUT R8, R243, 0xffff, RZ, 0xc0, !PT ;  /* 0x0000fffff3087812 */ /* 0x000fe400078ec0ff */
[----:B------:R-:W-:Y:S02]  /*2cfa0*/  PRMT R9, R6, 0x3340, R0 ;  /* 0x0000334006097816 */ /* 0x000fe40000000000 */
        /* <DEDUP_REMOVED lines=10> */
[----:B------:R-:W-:Y:S02]  /*2d050*/  PRMT R0, R6, 0x3340, R0 ;  /* 0x0000334006007816 */ /* 0x000fe40000000000 */
[----:B------:R-:W-:Y:S01]  /*2d060*/  PRMT R10, R11, 0x5410, R10 ;  /* 0x000054100b0a7816 */ /* 0x000fe2000000000a */
[----:B----4-:R-:W-:Y:S01]  /*2d070*/  @!P0 IMAD.MOV.U32 R6, RZ, RZ, R15 ;  /* 0x000000ffff068224 */ /* 0x010fe200078e000f */
[----:B------:R-:W-:Y:S01]  /*2d080*/  PRMT R11, R7, 0x5410, R0 ;  /* 0x00005410070b7816 */ /* 0x000fe20000000000 */
[----:B------:R-:W-:Y:S01]  /*2d090*/  @!P0 IMAD.MOV.U32 R7, RZ, RZ, R16 ;  /* 0x000000ffff078224 */ /* 0x000fe200078e0010 */
[----:B------:R-:W-:-:S02]  /*2d0a0*/  PRMT R8, R14, 0x5410, R13 ;  /* 0x000054100e087816 */ /* 0x000fc4000000000d */
[----:B------:R-:W-:Y:S01]  /*2d0b0*/  PRMT R9, R12, 0x5410, R9 ;  /* 0x000054100c097816 */ /* 0x000fe20000000009 */
[----:B------:R-:W3:Y:S04]  /*2d0c0*/  LDL R16, [R1+0x1794] ;  /* 0x0017940001107983 */ /* 0x000ee80000100800 */
[----:B------:R-:W4:Y:S04]  /*2d0d0*/  LDL R15, [R1+0x1798] ;  /* 0x00179800010f7983 */ /* 0x000f280000100800 */
[----:B------:R0:W-:Y:S04]  /*2d0e0*/  STS.128 [R21+UR4+0x10000], R8 ;  /* 0x0100000815007988 */ /* 0x0001e80008000c04 */
[----:B------:R-:W2:Y:S01]  /*2d0f0*/  LDL R0, [R1+0x1790] ;  /* 0x0017900001007983 */ /* 0x000ea20000100800 */
[----:B------:R-:W-:-:S02]  /*2d100*/  PRMT R86, RZ, 0x7610, R86 ;  /* 0x00007610ff567816 */ /* 0x000fc40000000056 */
[----:B------:R-:W-:Y:S01]  /*2d110*/  PRMT R87, RZ, 0x7610, R87 ;  /* 0x00007610ff577816 */ /* 0x000fe20000000057 */
[----:B------:R-:W2:Y:S01]  /*2d120*/  LDL R14, [R1+0x1714] ;  /* 0x00171400010e7983 */ /* 0x000ea20000100800 */
[----:B------:R-:W-:-:S03]  /*2d130*/  PRMT R88, RZ, 0x7610, R88 ;  /* 0x00007610ff587816 */ /* 0x000fc60000000058 */
[----:B------:R-:W2:Y:S04]  /*2d140*/  LDL R13, [R1+0x1718] ;  /* 0x00171800010d7983 */ /* 0x000ea80000100800 */
[----:B------:R1:W2:Y:S01]  /*2d150*/  @!P0 LDG.E.U8 R86, desc[UR6][R6.64] ;  /* 0x0000000606568981 */ /* 0x0002a2000c1e1100 */
[----:B------:R-:W-:-:S03]  /*2d160*/  PRMT R89, RZ, 0x7610, R89 ;  /* 0x00007610ff597816 */ /* 0x000fc60000000059 */
[----:B------:R-:W2:Y:S04]  /*2d170*/  LDL R12, [R1+0x170c] ;  /* 0x00170c00010c7983 */ /* 0x000ea80000100800 */
[----:B0-----:R-:W2:Y:S01]  /*2d180*/  LDL R8, [R1+0x178c] ;  /* 0x00178c0001087983 */ /* 0x001ea20000100800 */
[----:B-1----:R-:W-:Y:S02]  /*2d190*/  @!P1 IMAD.MOV.U32 R6, RZ, RZ, R20 ;  /* 0x000000ffff069224 */ /* 0x002fe400078e0014 */
[----:B------:R-:W-:Y:S01]  /*2d1a0*/  @!P1 IMAD.MOV.U32 R7, RZ, RZ, R22 ;  /* 0x000000ffff079224 */ /* 0x000fe200078e0016 */
[----:B------:R-:W2:Y:S04]  /*2d1b0*/  LDL R11, [R1+0x1710] ;  /* 0x00171000010b7983 */ /* 0x000ea80000100800 */
[----:B------:R0:W2:Y:S02]  /*2d1c0*/  @!P1 LDG.E.U8 R87, desc[UR6][R6.64] ;  /* 0x0000000606579981 */ /* 0x0000a4000c1e1100 */
[----:B0-----:R-:W-:-:S02]  /*2d1d0*/  @!P0 IMAD.MOV.U32 R6, RZ, RZ, R39 ;  /* 0x000000ffff068224 */ /* 0x001fc400078e0027 */
[----:B------:R-:W-:-:S05]  /*2d1e0*/  @!P0 IMAD.MOV.U32 R7, RZ, RZ, R19 ;  /* 0x000000ffff078224 */ /* 0x000fca00078e0013 */
[----:B------:R0:W2:Y:S01]  /*2d1f0*/  @!P0 LDG.E.U8 R88, desc[UR6][R6.64] ;  /* 0x0000000606588981 */ /* 0x0000a2000c1e1100 */
[----:B------:R-:W-:-:S03]  /*2d200*/  PRMT R90, RZ, 0x7610, R90 ;  /* 0x00007610ff5a7816 */ /* 0x000fc6000000005a */
[----:B------:R-:W-:Y:S04]  /*2d210*/  STL [R1+0x1fec], R39 ;  /* 0x001fec2701007387 */ /* 0x000fe80000100800 */
[----:B------:R-:W2:Y:S04]  /*2d220*/  LDL R10, [R1+0x1694] ;  /* 0x00169400010a7983 */ /* 0x000ea80000100800 */
[----:B------:R-:W2:Y:S01]  /*2d230*/  LDL R9, [R1+0x1698] ;  /* 0x0016980001097983 */ /* 0x000ea20000100800 */
[----:B0-----:R-:W-:Y:S02]  /*2d240*/  @!P1 IMAD.MOV.U32 R6, RZ, RZ, R17 ;  /* 0x000000ffff069224 */ /* 0x001fe400078e0011 */
[----:B------:R-:W-:-:S05]  /*2d250*/  @!P1 IMAD.MOV.U32 R7, RZ, RZ, R18 ;  /* 0x000000ffff079224 */ /* 0x000fca00078e0012 */
[----:B------:R3:W2:Y:S02]  /*2d260*/  @!P1 LDG.E.U8 R89, desc[UR6][R6.64] ;  /* 0x0000000606599981 */ /* 0x0006a4000c1e1100 */
[----:B---3--:R-:W-:Y:S02]  /*2d270*/  @!P0 IMAD.MOV.U32 R7, RZ, RZ, R16 ;  /* 0x000000ffff078224 */ /* 0x008fe400078e0010 */
[----:B----4-:R-:W-:-:S05]  /*2d280*/  @!P0 IMAD.MOV.U32 R6, RZ, RZ, R15 ;  /* 0x000000ffff068224 */ /* 0x010fca00078e000f */
[----:B------:R2:W3:Y:S02]  /*2d290*/  @!P0 LDG.E.U8 R90, desc[UR6][R6.64] ;  /* 0x00000006065a8981 */ /* 0x0004e4000c1e1100 */
[----:B--2---:R-:W-:Y:S02]  /*2d2a0*/  @!P1 IMAD.MOV.U32 R6, RZ, RZ, R0 ;  /* 0x000000ffff069224 */ /* 0x004fe400078e0000 */
[----:B------:R-:W-:Y:S01]  /*2d2b0*/  @!P1 IMAD.MOV.U32 R7, RZ, RZ, R8 ;  /* 0x000000ffff079224 */ /* 0x000fe200078e0008 */
[----:B------:R-:W2:Y:S04]  /*2d2c0*/  LDL R0, [R1+0x1690] ;  /* 0x0016900001007983 */ /* 0x000ea80000100800 */
[----:B------:R-:W4:Y:S04]  /*2d2d0*/  LDL R8, [R1+0x168c] ;  /* 0x00168c0001087983 */ /* 0x000f280000100800 */
[----:B------:R-:W3:Y:S04]  /*2d2e0*/  LDL.LU R41, [R1+0x1594] ;  /* 0x0015940001297983 */ /* 0x000ee80000300800 */
[----:B------:R-:W3:Y:S04]  /*2d2f0*/  LDL R17, [R1+0x1614] ;  /* 0x0016140001117983 */ /* 0x000ee80000100800 */
[----:B------:R-:W3:Y:S04]  /*2d300*/  LDL R16, [R1+0x1618] ;  /* 0x0016180001107983 */ /* 0x000ee80000100800 */
[----:B------:R-:W3:Y:S01]  /*2d310*/  LDL R15, [R1+0x160c] ;  /* 0x00160c00010f7983 */ /* 0x000ee20000100800 */
[----:B------:R-:W-:-:S06]  /*2d320*/  PRMT R91, RZ, 0x7610, R91 ;  /* 0x00007610ff5b7816 */ /* 0x000fcc000000005b */
[----:B------:R0:W3:Y:S01]  /*2d330*/  @!P1 LDG.E.U8 R91, desc[UR6][R6.64] ;  /* 0x00000006065b9981 */ /* 0x0000e2000c1e1100 */
[----:B------:R-:W-:Y:S01]  /*2d340*/  PRMT R92, RZ, 0x7610, R92 ;  /* 0x00007610ff5c7816 */ /* 0x000fe2000000005c */
[----:B0-----:R-:W-:Y:S02]  /*2d350*/  @!P0 IMAD.MOV.U32 R7, RZ, RZ, R14 ;  /* 0x000000ffff078224 */ /* 0x001fe400078e000e */
[----:B------:R-:W3:Y:S01]  /*2d360*/  LDL R14, [R1+0x1610] ;  /* 0x00161000010e7983 */ /* 0x000ee20000100800 */
[----:B------:R-:W-:-:S03]  /*2d370*/  @!P0 IMAD.MOV.U32 R6, RZ, RZ, R13 ;  /* 0x000000ffff068224 */ /* 0x000fc600078e000d */
[----:B------:R-:W3:Y:S01]  /*2d380*/  LDL R13, [R1+0x1598] ;  /* 0x00159800010d7983 */ /* 0x000ee20000100800 */
[----:B------:R-:W-:-:S03]  /*2d390*/  PRMT R93, RZ, 0x7610, R93 ;  /* 0x00007610ff5d7816 */ /* 0x000fc6000000005d */
[----:B------:R0:W3:Y:S01]  /*2d3a0*/  @!P0 LDG.E.U8 R92, desc[UR6][R6.64] ;  /* 0x00000006065c8981 */ /* 0x0000e2000c1e1100 */
[----:B------:R-:W-:Y:S01]  /*2d3b0*/  PRMT R94, RZ, 0x7610, R94 ;  /* 0x00007610ff5e7816 */ /* 0x000fe2000000005e */
[----:B0-----:R-:W-:Y:S02]  /*2d3c0*/  @!P1 IMAD.MOV.U32 R6, RZ, RZ, R11 ;  /* 0x000000ffff069224 */ /* 0x001fe400078e000b */
[----:B------:R-:W-:Y:S01]  /*2d3d0*/  @!P1 IMAD.MOV.U32 R7, RZ, RZ, R12 ;  /* 0x000000ffff079224 */ /* 0x000fe200078e000c */
[----:B------:R-:W3:Y:S04]  /*2d3e0*/  LDL R11, [R1+0x1590] ;  /* 0x00159000010b7983 */ /* 0x000ee80000100800 */
[----:B------:R-:W3:Y:S04]  /*2d3f0*/  LDL R12, [R1+0x158c] ;  /* 0x00158c00010c7983 */ /* 0x000ee80000100800 */
[----:B------:R0:W3:Y:S02]  /*2d400*/  @!P1 LDG.E.U8 R93, desc[UR6][R6.64] ;  /* 0x00000006065d9981 */ /* 0x0000e4000c1e1100 */
[----:B0-----:R-:W-:-:S02]  /*2d410*/  @!P0 IMAD.MOV.U32 R6, RZ, RZ, R9 ;  /* 0x000000ffff068224 */ /* 0x001fc400078e0009 */
[----:B------:R-:W-:Y:S01]  /*2d420*/  @!P0 IMAD.MOV.U32 R7, RZ, RZ, R10 ;  /* 0x000000ffff078224 */ /* 0x000fe200078e000a */
[----:B------:R-:W3:Y:S04]  /*2d430*/  LDL R9, [R1+0x1518] ;  /* 0x0015180001097983 */ /* 0x000ee80000100800 */
[----:B------:R-:W3:Y:S04]  /*2d440*/  LDL R10, [R1+0x1514] ;  /* 0x00151400010a7983 */ /* 0x000ee80000100800 */
[----:B------:R2:W3:Y:S01]  /*2d450*/  @!P0 LDG.E.U8 R94, desc[UR6][R6.64] ;  /* 0x00000006065e8981 */ /* 0x0004e2000c1e1100 */
[----:B------:R-:W-:-:S02]  /*2d460*/  PRMT R95, RZ, 0x7610, R95 ;  /* 0x00007610ff5f7816 */ /* 0x000fc4000000005f */
[----:B------:R-:W-:Y:S01]  /*2d470*/  PRMT R96, RZ, 0x7610, R96 ;  /* 0x00007610ff607816 */ /* 0x000fe20000000060 */
[----:B--2---:R-:W-:Y:S02]  /*2d480*/  @!P1 IMAD.MOV.U32 R6, RZ, RZ, R0 ;  /* 0x000000ffff069224 */ /* 0x004fe400078e0000 */
[----:B----4-:R-:W-:Y:S01]  /*2d490*/  @!P1 IMAD.MOV.U32 R7, RZ, RZ, R8 ;  /* 0x000000ffff079224 */ /* 0x010fe200078e0008 */
[----:B------:R-:W2:Y:S04]  /*2d4a0*/  LDL R0, [R1+0x1510] ;  /* 0x0015100001007983 */ /* 0x000ea80000100800 */
[----:B------:R-:W4:Y:S04]  /*2d4b0*/  LDL R8, [R1+0x150c] ;  /* 0x00150c0001087983 */ /* 0x000f280000100800 */
[----:B------:R0:W4:Y:S04]  /*2d4c0*/  @!P1 LDG.E.U8 R95, desc[UR6][R6.64] ;  /* 0x00000006065f9981 */ /* 0x000128000c1e1100 */
[----:B---3--:R-:W-:Y:S04]  /*2d4d0*/  STL [R1+0x1ff0], R41 ;  /* 0x001ff02901007387 */ /* 0x008fe80000100800 */
[----:B------:R-:W3:Y:S01]  /*2d4e0*/  LDL R18, [R1+0x1494] ;  /* 0x0014940001127983 */ /* 0x000ee20000100800 */
[----:B------:R-:W-:-:S02]  /*2d4f0*/  PRMT R97, RZ, 0x7610, R97 ;  /* 0x00007610ff617816 */ /* 0x000fc40000000061 */
[----:B------:R-:W-:Y:S02]  /*2d500*/  PRMT R99, RZ, 0x7610, R99 ;  /* 0x00007610ff637816 */ /* 0x000fe40000000063 */
[----:B------:R-:W-:Y:S02]  /*2d510*/  PRMT R100, RZ, 0x7610, R100 ;  /* 0x00007610ff647816 */ /* 0x000fe40000000064 */
[----:B------:R-:W-:Y:S02]  /*2d520*/  PRMT R101, RZ, 0x7610, R101 ;  /* 0x00007610ff657816 */ /* 0x000fe40000000065 */
[----:B------:R-:W-:Y:S01]  /*2d530*/  PRMT R102, RZ, 0x7610, R102 ;  /* 0x00007610ff667816 */ /* 0x000fe20000000066 */
[----:B------:R-:W3:Y:S04]  /*2d540*/  LDL R20, [R1+0x1414] ;  /* 0x0014140001147983 */ /* 0x000ee80000100800 */
[----:B------:R-:W3:Y:S01]  /*2d550*/  LDL R19, [R1+0x1418] ;  /* 0x0014180001137983 */ /* 0x000ee20000100800 */
[----:B0-----:R-:W-:-:S02]  /*2d560*/  @!P0 IMAD.MOV.U32 R6, RZ, RZ, R16 ;  /* 0x000000ffff068224 */ /* 0x001fc400078e0010 */
[----:B------:R-:W-:Y:S01]  /*2d570*/  @!P0 IMAD.MOV.U32 R7, RZ, RZ, R17 ;  /* 0x000000ffff078224 */ /* 0x000fe200078e0011 */
[----:B------:R-:W3:Y:S04]  /*2d580*/  LDL R16, [R1+0x148c] ;  /* 0x00148c0001107983 */ /* 0x000ee80000100800 */
[----:B------:R-:W3:Y:S04]  /*2d590*/  LDL R17, [R1+0x1498] ;  /* 0x0014980001117983 */ /* 0x000ee80000100800 */
[----:B------:R0:W3:Y:S02]  /*2d5a0*/  @!P0 LDG.E.U8 R96, desc[UR6][R6.64] ;  /* 0x0000000606608981 */ /* 0x0000e4000c1e1100 */
[----:B0-----:R-:W-:-:S02]  /*2d5b0*/  @!P1 IMAD.MOV.U32 R7, RZ, RZ, R15 ;  /* 0x000000ffff079224 */ /* 0x001fc400078e000f */
[----:B------:R-:W3:Y:S01]  /*2d5c0*/  LDL R15, [R1+0x1490] ;  /* 0x00149000010f7983 */ /* 0x000ee20000100800 */
[----:B------:R-:W-:-:S05]  /*2d5d0*/  @!P1 IMAD.MOV.U32 R6, RZ, RZ, R14 ;  /* 0x000000ffff069224 */ /* 0x000fca00078e000e */
[----:B------:R0:W3:Y:S02]  /*2d5e0*/  @!P1 LDG.E.U8 R97, desc[UR6][R6.64] ;  /* 0x0000000606619981 */ /* 0x0000e4000c1e1100 */
[----:B0-----:R-:W-:Y:S02]  /*2d5f0*/  @!P0 IMAD.MOV.U32 R6, RZ, RZ, R13 ;  /* 0x000000ffff068224 */ /* 0x001fe400078e000d */
[----:B------:R-:W-:-:S05]  /*2d600*/  @!P0 IMAD.MOV.U32 R7, RZ, RZ, R41 ;  /* 0x000000ffff078224 */ /* 0x000fca00078e0029 */
[----:B------:R0:W3:Y:S02]  /*2d610*/  @!P0 LDG.E.U8 R99, desc[UR6][R6.64] ;  /* 0x0000000606638981 */ /* 0x0000e4000c1e1100 */
[----:B0-----:R-:W-:Y:S02]  /*2d620*/  @!P1 IMAD.MOV.U32 R6, RZ, RZ, R11 ;  /* 0x000000ffff069224 */ /* 0x001fe400078e000b */
[----:B------:R-:W-:-:S05]  /*2d630*/  @!P1 IMAD.MOV.U32 R7, RZ, RZ, R12 ;  /* 0x000000ffff079224 */ /* 0x000fca00078e000c */
[----:B------:R0:W3:Y:S02]  /*2d640*/  @!P1 LDG.E.U8 R100, desc[UR6][R6.64] ;  /* 0x0000000606649981 */ /* 0x0000e4000c1e1100 */
[----:B0-----:R-:W-:Y:S02]  /*2d650*/  @!P0 IMAD.MOV.U32 R6, RZ, RZ, R9 ;  /* 0x000000ffff068224 */ /* 0x001fe400078e0009 */
[----:B------:R-:W-:-:S05]  /*2d660*/  @!P0 IMAD.MOV.U32 R7, RZ, RZ, R10 ;  /* 0x000000ffff078224 */ /* 0x000fca00078e000a */
[----:B------:R2:W3:Y:S01]  /*2d670*/  @!P0 LDG.E.U8 R101, desc[UR6][R6.64] ;  /* 0x0000000606658981 */ /* 0x0004e2000c1e1100 */
[----:B------:R-:W-:Y:S01]  /*2d680*/  PRMT R103, RZ, 0x7610, R103 ;  /* 0x00007610ff677816 */ /* 0x000fe20000000067 */
[----:B--2---:R-:W-:Y:S02]  /*2d690*/  @!P1 IMAD.MOV.U32 R6, RZ, RZ, R0 ;  /* 0x000000ffff069224 */ /* 0x004fe400078e0000 */
[----:B----4-:R-:W-:Y:S01]  /*2d6a0*/  @!P1 IMAD.MOV.U32 R7, RZ, RZ, R8 ;  /* 0x000000ffff079224 */ /* 0x010fe200078e0008 */
        /* <DEDUP_REMOVED lines=26> */
[----:B---3--:R-:W-:Y:S01]  /*2d850*/  @!P0 IMAD.MOV.U32 R6, RZ, RZ, R17 ;  /* 0x000000ffff068224 */ /* 0x008fe200078e0011 */
[----:B------:R-:W-:Y:S01]  /*2d860*/  PRMT R11, R7, 0x5410, R0 ;  /* 0x00005410070b7816 */ /* 0x000fe20000000000 */
[----:B------:R-:W-:Y:S01]  /*2d870*/  @!P0 IMAD.MOV.U32 R7, RZ, RZ, R18 ;  /* 0x000000ffff078224 */ /* 0x000fe200078e0012 */
[----:B------:R-:W3:Y:S04]  /*2d880*/  LDL R17, [R1+0x1410] ;  /* 0x0014100001117983 */ /* 0x000ee80000100800 */
[----:B------:R-:W4:Y:S04]  /*2d890*/  LDL R18, [R1+0x140c] ;  /* 0x00140c0001127983 */ /* 0x000f280000100800 */
[----:B------:R0:W2:Y:S01]  /*2d8a0*/  @!P0 LDG.E.U8 R103, desc[UR6][R6.64] ;  /* 0x0000000606678981 */ /* 0x0000a2000c1e1100 */
[----:B------:R-:W-:-:S02]  /*2d8b0*/  PRMT R8, R14, 0x5410, R13 ;  /* 0x000054100e087816 */ /* 0x000fc4000000000d */
[----:B------:R-:W-:Y:S01]  /*2d8c0*/  PRMT R9, R12, 0x5410, R9 ;  /* 0x000054100c097816 */ /* 0x000fe20000000009 */
[----:B------:R-:W2:Y:S04]  /*2d8d0*/  LDL R14, [R1+0x138c] ;  /* 0x00138c00010e7983 */ /* 0x000ea80000100800 */
[----:B------:R-:W2:Y:S04]  /*2d8e0*/  LDL R13, [R1+0x1390] ;  /* 0x00139000010d7983 */ /* 0x000ea80000100800 */
[----:B------:R-:W2:Y:S01]  /*2d8f0*/  LDL R0, [R1+0x1318] ;  /* 0x0013180001007983 */ /* 0x000ea20000100800 */
[----:B0-----:R-:W-:-:S02]  /*2d900*/  @!P1 IMAD.MOV.U32 R6, RZ, RZ, R15 ;  /* 0x000000ffff069224 */ /* 0x001fc400078e000f */
[----:B------:R-:W-:Y:S01]  /*2d910*/  @!P1 IMAD.MOV.U32 R7, RZ, RZ, R16 ;  /* 0x000000ffff079224 */ /* 0x000fe200078e0010 */
[----:B------:R-:W2:Y:S04]  /*2d920*/  LDL R15, [R1+0x1398] ;  /* 0x00139800010f7983 */ /* 0x000ea80000100800 */
[----:B------:R-:W2:Y:S04]  /*2d930*/  LDL R16, [R1+0x1394] ;  /* 0x0013940001107983 */ /* 0x000ea80000100800 */
[----:B------:R0:W-:Y:S01]  /*2d940*/  STS.128 [R21+UR4+0x14000], R8 ;  /* 0x0140000815007988 */ /* 0x0001e20008000c04 */
[----:B------:R-:W-:-:S02]  /*2d950*/  PRMT R104, RZ, 0x7610, R104 ;  /* 0x00007610ff687816 */ /* 0x000fc40000000068 */
[----:B------:R-:W-:Y:S02]  /*2d960*/  PRMT R105, RZ, 0x7610, R105 ;  /* 0x00007610ff697816 */ /* 0x000fe40000000069 */
[----:B------:R-:W-:Y:S02]  /*2d970*/  PRMT R106, RZ, 0x7610, R106 ;  /* 0x00007610ff6a7816 */ /* 0x000fe4000000006a */
[----:B------:R-:W-:Y:S01]  /*2d980*/  PRMT R107, RZ, 0x7610, R107 ;  /* 0x00007610ff6b7816 */ /* 0x000fe2000000006b */
[----:B------:R-:W2:Y:S04]  /*2d990*/  LDL R12, [R1+0x130c] ;  /* 0x00130c00010c7983 */ /* 0x000ea80000100800 */
[----:B------:R1:W2:Y:S04]  /*2d9a0*/  @!P1 LDG.E.U8 R104, desc[UR6][R6.64] ;  /* 0x0000000606689981 */ /* 0x0002a8000c1e1100 */
[----:B0-----:R-:W2:Y:S01]  /*2d9b0*/  LDL R8, [R1+0x1314] ;  /* 0x0013140001087983 */ /* 0x001ea20000100800 */
[----:B-1----:R-:W-:-:S02]  /*2d9c0*/  @!P0 IMAD.MOV.U32 R6, RZ, RZ, R19 ;  /* 0x000000ffff068224 */ /* 0x002fc400078e0013 */
[----:B------:R-:W-:Y:S01]  /*2d9d0*/  @!P0 IMAD.MOV.U32 R7, RZ, RZ, R20 ;  /* 0x000000ffff078224 */ /* 0x000fe200078e0014 */
[----:B------:R-:W2:Y:S01]  /*2d9e0*/  LDL R11, [R1+0x1310] ;  /* 0x00131000010b7983 */ /* 0x000ea20000100800 */
[----:B------:R-:W-:-:S03]  /*2d9f0*/  PRMT R108, RZ, 0x7610, R108 ;  /* 0x00007610ff6c7816 */ /* 0x000fc6000000006c */
[----:B------:R-:W2:Y:S04]  /*2da00*/  LDL R10, [R1+0x1294] ;  /* 0x00129400010a7983 */ /* 0x000ea80000100800 */
[----:B------:R3:W2:Y:S04]  /*2da10*/  @!P0 LDG.E.U8 R105, desc[UR6][R6.64] ;  /* 0x0000000606698981 */ /* 0x0006a8000c1e1100 */
[----:B------:R-:W2:Y:S01]  /*2da20*/  LDL R9, [R1+0x1298] ;  /* 0x0012980001097983 */ /* 0x000ea20000100800 */
[----:B---3--:R-:W-:Y:S02]  /*2da30*/  @!P1 IMAD.MOV.U32 R6, RZ, RZ, R17 ;  /* 0x000000ffff069224 */ /* 0x008fe400078e0011 */
[----:B----4-:R-:W-:Y:S01]  /*2da40*/  @!P1 IMAD.MOV.U32 R7, RZ, RZ, R18 ;  /* 0x000000ffff079224 */ /* 0x010fe200078e0012 */
[----:B------:R-:W3:Y:S04]  /*2da50*/  LDL R17, [R1+0x1218] ;  /* 0x0012180001117983 */ /* 0x000ee80000100800 */
[----:B------:R-:W4:Y:S04]  /*2da60*/  LDL R18, [R1+0x1214] ;  /* 0x0012140001127983 */ /* 0x000f280000100800 */
[----:B------:R2:W4:Y:S02]  /*2da70*/  @!P1 LDG.E.U8 R106, desc[UR6][R6.64] ;  /* 0x00000006066a9981 */ /* 0x000524000c1e1100 */
[----:B--2---:R-:W-:-:S02]  /*2da80*/  @!P0 IMAD.MOV.U32 R6, RZ, RZ, R15 ;  /* 0x000000ffff068224 */ /* 0x004fc400078e000f */
[----:B------:R-:W-:Y:S01]  /*2da90*/  @!P0 IMAD.MOV.U32 R7, RZ, RZ, R16 ;  /* 0x000000ffff078224 */ /* 0x000fe200078e0010 */
[----:B------:R-:W2:Y:S04]  /*2daa0*/  LDL R15, [R1+0x1210] ;  /* 0x00121000010f7983 */ /* 0x000ea80000100800 */
[----:B------:R-:W2:Y:S04]  /*2dab0*/  LDL R16, [R1+0x120c] ;  /* 0x00120c0001107983 */ /* 0x000ea80000100800 */
[----:B------:R0:W2:Y:S02]  /*2dac0*/  @!P0 LDG.E.U8 R107, desc[UR6][R6.64] ;  /* 0x00000006066b8981 */ /* 0x0000a4000c1e1100 */
[----:B0-----:R-:W-:-:S02]  /*2dad0*/  @!P1 IMAD.MOV.U32 R6, RZ, RZ, R13 ;  /* 0x000000ffff069224 */ /* 0x001fc400078e000d */
[----:B------:R-:W-:Y:S01]  /*2dae0*/  @!P1 IMAD.MOV.U32 R7, RZ, RZ, R14 ;  /* 0x000000ffff079224 */ /* 0x000fe200078e000e */
[----:B------:R-:W-:Y:S01]  /*2daf0*/  PRMT R109, RZ, 0x7610, R109 ;  /* 0x00007610ff6d7816 */ /* 0x000fe2000000006d */
[----:B------:R-:W2:Y:S04]  /*2db00*/  LDL R14, [R1+0x1194] ;  /* 0x00119400010e7983 */ /* 0x000ea80000100800 */
[----:B------:R0:W2:Y:S04]  /*2db10*/  @!P1 LDG.E.U8 R108, desc[UR6][R6.64] ;  /* 0x00000006066c9981 */ /* 0x0000a8000c1e1100 */
[----:B------:R-:W2:Y:S01]  /*2db20*/  LDL R13, [R1+0x1198] ;  /* 0x00119800010d7983 */ /* 0x000ea20000100800 */
[----:B0-----:R-:W-:-:S02]  /*2db30*/  @!P0 IMAD.MOV.U32 R6, RZ, RZ, R0 ;  /* 0x000000ffff068224 */ /* 0x001fc400078e0000 */
[----:B------:R-:W-:Y:S01]  /*2db40*/  @!P0 IMAD.MOV.U32 R7, RZ, RZ, R8 ;  /* 0x000000ffff078224 */ /* 0x000fe200078e0008 */
[----:B------:R-:W3:Y:S04]  /*2db50*/  LDL R0, [R1+0x1290] ;  /* 0x0012900001007983 */ /* 0x000ee80000100800 */
[----:B------:R-:W4:Y:S04]  /*2db60*/  LDL R8, [R1+0x128c] ;  /* 0x00128c0001087983 */ /* 0x000f280000100800 */
[----:B------:R0:W2:Y:S01]  /*2db70*/  @!P0 LDG.E.U8 R109, desc[UR6][R6.64] ;  /* 0x00000006066d8981 */ /* 0x0000a2000c1e1100 */
[----:B------:R-:W-:-:S02]  /*2db80*/  PRMT R110, RZ, 0x7610, R110 ;  /* 0x00007610ff6e7816 */ /* 0x000fc4000000006e */
[----:B------:R-:W-:Y:S01]  /*2db90*/  PRMT R111, RZ, 0x7610, R111 ;  /* 0x00007610ff6f7816 */ /* 0x000fe2000000006f */
[----:B0-----:R-:W-:Y:S02]  /*2dba0*/  @!P1 IMAD.MOV.U32 R6, RZ, RZ, R11 ;  /* 0x000000ffff069224 */ /* 0x001fe400078e000b */
[----:B------:R-:W-:Y:S01]  /*2dbb0*/  @!P1 IMAD.MOV.U32 R7, RZ, RZ, R12 ;  /* 0x000000ffff079224 */ /* 0x000fe200078e000c */
[----:B------:R-:W2:Y:S04]  /*2dbc0*/  LDL R11, [R1+0x1190] ;  /* 0x00119000010b7983 */ /* 0x000ea80000100800 */
[----:B------:R-:W2:Y:S04]  /*2dbd0*/  LDL R12, [R1+0x118c] ;  /* 0x00118c00010c7983 */ /* 0x000ea80000100800 */
[----:B------:R0:W2:Y:S02]  /*2dbe0*/  @!P1 LDG.E.U8 R110, desc[UR6][R6.64] ;  /* 0x00000006066e9981 */ /* 0x0000a4000c1e1100 */
[----:B0-----:R-:W-:-:S02]  /*2dbf0*/  @!P0 IMAD.MOV.U32 R6, RZ, RZ, R9 ;  /* 0x000000ffff068224 */ /* 0x001fc400078e0009 */
[----:B------:R-:W-:Y:S01]  /*2dc00*/  @!P0 IMAD.MOV.U32 R7, RZ, RZ, R10 ;  /* 0x000000ffff078224 */ /* 0x000fe200078e000a */
[----:B------:R-:W2:Y:S04]  /*2dc10*/  LDL R9, [R1+0x1118] ;  /* 0x0011180001097983 */ /* 0x000ea80000100800 */
[----:B------:R-:W2:Y:S04]  /*2dc20*/  LDL R10, [R1+0x1114] ;  /* 0x00111400010a7983 */ /* 0x000ea80000100800 */
[----:B------:R3:W2:Y:S01]  /*2dc30*/  @!P0 LDG.E.U8 R111, desc[UR6][R6.64] ;  /* 0x00000006066f8981 */ /* 0x0006a2000c1e1100 */
[----:B------:R-:W-:Y:S01]  /*2dc40*/  PRMT R112, RZ, 0x7610, R112 ;  /* 0x00007610ff707816 */ /* 0x000fe20000000070 */
[----:B---3--:R-:W-:-:S02]  /*2dc50*/  @!P1 IMAD.MOV.U32 R6, RZ, RZ, R0 ;  /* 0x000000ffff069224 */ /* 0x008fc400078e0000 */
[----:B----4-:R-:W-:Y:S01]  /*2dc60*/  @!P1 IMAD.MOV.U32 R7, RZ, RZ, R8 ;  /* 0x000000ffff079224 */ /* 0x010fe200078e0008 */
[----:B------:R-:W3:Y:S04]  /*2dc70*/  LDL R0, [R1+0x1110] ;  /* 0x0011100001007983 */ /* 0x000ee80000100800 */
[----:B------:R-:W4:Y:S04]  /*2dc80*/  LDL R8, [R1+0x110c] ;  /* 0x00110c0001087983 */ /* 0x000f280000100800 */
[----:B------:R0:W4:Y:S01]  /*2dc90*/  @!P1 LDG.E.U8 R112, desc[UR6][R6.64] ;  /* 0x0000000606709981 */ /* 0x000122000c1e1100 */
[----:B------:R-:W-:-:S02]  /*2dca0*/  PRMT R113, RZ, 0x7610, R113 ;  /* 0x00007610ff717816 */ /* 0x000fc40000000071 */
[----:B------:R-:W-:Y:S01]  /*2dcb0*/  PRMT R114, RZ, 0x7610, R114 ;  /* 0x00007610ff727816 */ /* 0x000fe20000000072 */
[----:B0-----:R-:W-:Y:S02]  /*2dcc0*/  @!P0 IMAD.MOV.U32 R6, RZ, RZ, R17 ;  /* 0x000000ffff068224 */ /* 0x001fe400078e0011 */
[----:B------:R-:W-:-:S05]  /*2dcd0*/  @!P0 IMAD.MOV.U32 R7, RZ, RZ, R18 ;  /* 0x000000ffff078224 */ /* 0x000fca00078e0012 */
[----:B------:R2:W4:Y:S01]  /*2dce0*/  @!P0 LDG.E.U8 R113, desc[UR6][R6.64] ;  /* 0x0000000606718981 */ /* 0x000522000c1e1100 */
[----:B------:R-:W-:Y:S01]  /*2dcf0*/  PRMT R115, RZ, 0x7610, R115 ;  /* 0x00007610ff737816 */ /* 0x000fe20000000073 */
[----:B--2---:R-:W-:Y:S02]  /*2dd00*/  @!P1 IMAD.MOV.U32 R6, RZ, RZ, R15 ;  /* 0x000000ffff069224 */ /* 0x004fe400078e000f */
[----:B------:R-:W-:-:S05]  /*2dd10*/  @!P1 IMAD.MOV.U32 R7, RZ, RZ, R16 ;  /* 0x000000ffff079224 */ /* 0x000fca00078e0010 */
[----:B------:R0:W2:Y:S01]  /*2dd20*/  @!P1 LDG.E.U8 R114, desc[UR6][R6.64] ;  /* 0x0000000606729981 */ /* 0x0000a2000c1e1100 */
[----:B------:R-:W-:Y:S01]  /*2dd30*/  PRMT R116, RZ, 0x7610, R116 ;  /* 0x00007610ff747816 */ /* 0x000fe20000000074 */
[----:B0-----:R-:W-:Y:S02]  /*2dd40*/  @!P0 IMAD.MOV.U32 R6, RZ, RZ, R13 ;  /* 0x000000ffff068224 */ /* 0x001fe400078e000d */
        /* <DEDUP_REMOVED lines=9> */
[----:B------:R3:W2:Y:S02]  /*2dde0*/  @!P0 LDG.E.U8 R117, desc[UR6][R6.64] ;  /* 0x0000000606758981 */ /* 0x0006a4000c1e1100 */
[----:B---3--:R-:W-:Y:S02]  /*2ddf0*/  @!P1 IMAD.MOV.U32 R6, RZ, RZ, R0 ;  /* 0x000000ffff069224 */ /* 0x008fe400078e0000 */
[----:B----4-:R-:W-:Y:S01]  /*2de00*/  @!P1 IMAD.MOV.U32 R7, RZ, RZ, R8 ;  /* 0x000000ffff079224 */ /* 0x010fe200078e0008 */
[----:B------:R-:W-:Y:S02]  /*2de10*/  LOP3.LUT R8, R139, 0xffff, RZ, 0xc0, !PT ;  /* 0x0000ffff8b087812 */ /* 0x000fe400078ec0ff */
[----:B------:R-:W-:Y:S01]  /*2de20*/  LOP3.LUT R0, R140, 0xffff, RZ, 0xc0, !PT ;  /* 0x0000ffff8c007812 */ /* 0x000fe200078ec0ff */
[----:B------:R-:W3:Y:S04]  /*2de30*/  LDL.LU R139, [R1+0x23c0] ;  /* 0x0023c000018b7983 */ /* 0x000ee80000300800 */
[----:B------:R0:W4:Y:S02]  /*2de40*/  @!P1 LDG.E.U8 R118, desc[UR6][R6.64] ;  /* 0x0000000606769981 */ /* 0x000124000c1e1100 */
[----:B0-----:R-:W-:-:S02]  /*2de50*/  LOP3.LUT R7, R138, 0xffff, RZ, 0xc0, !PT ;  /* 0x0000ffff8a077812 */ /* 0x001fc400078ec0ff */
[----:B------:R-:W-:Y:S01]  /*2de60*/  LOP3.LUT R6, R141, 0xffff, RZ, 0xc0, !PT ;  /* 0x0000ffff8d067812 */ /* 0x000fe200078ec0ff */
[----:B------:R-:W2:Y:S04]  /*2de70*/  LDL.LU R138, [R1+0x23bc] ;  /* 0x0023bc00018a7983 */ /* 0x000ea80000300800 */
[----:B------:R-:W4:Y:S01]  /*2de80*/  LDL.LU R141, [R1+0x23b8] ;  /* 0x0023b800018d7983 */ /* 0x000f220000300800 */
[----:B------:R-:W-:Y:S02]  /*2de90*/  PRMT R14, R8, 0x3340, R7 ;  /* 0x00003340080e7816 */ /* 0x000fe40000000007 */
[----:B------:R-:W-:Y:S02]  /*2dea0*/  LOP3.LUT R8, R143, 0xffff, RZ, 0xc0, !PT ;  /* 0x0000ffff8f087812 */ /* 0x000fe400078ec0ff */
[----:B------:R-:W-:Y:S01]  /*2deb0*/  LOP3.LUT R7, R142, 0xffff, RZ, 0xc0, !PT ;  /* 0x0000ffff8e077812 */ /* 0x000fe200078ec0ff */
[----:B------:R-:W4:Y:S01]  /*2dec0*/  LDL.LU R140, [R1+0x23b4] ;  /* 0x0023b400018c7983 */ /* 0x000f220000300800 */
[----:B------:R-:W-:-:S03]  /*2ded0*/  PRMT R13, R6, 0x3340, R0 ;  /* 0x00003340060d7816 */ /* 0x000fc60000000000 */
[----:B------:R-:W4:Y:S04]  /*2dee0*/  LDL.LU R143, [R1+0x23b0] ;  /* 0x0023b000018f7983 */ /* 0x000f280000300800 */
[----:B------:R-:W4:Y:S01]  /*2def0*/  LDL.LU R142, [R1+0x23ac] ;  /* 0x0023ac00018e7983 */ /* 0x000f220000300800 */
[----:B------:R-:W-:Y:S02]  /*2df00*/  LOP3.LUT R6, R145, 0xffff, RZ, 0xc0, !PT ;  /* 0x0000ffff91067812 */ /* 0x000fe400078ec0ff */
[----:B------:R-:W-:Y:S01]  /*2df10*/  LOP3.LUT R0, R144, 0xffff, RZ, 0xc0, !PT ;  /* 0x0000ffff90007812 */ /* 0x000fe200078ec0ff */
[----:B------:R-:W4:Y:S01]  /*2df20*/  LDL.LU R145, [R1+0x23a8] ;  /* 0x0023a80001917983 */ /* 0x000f220000300800 */
[----:B------:R-:W-:-:S03]  /*2df30*/  PRMT R12, R8, 0x3340, R7 ;  /* 0x00003340080c7816 */ /* 0x000fc60000000007 */
[----:B------:R-:W4:Y:S01]  /*2df40*/  LDL.LU R144, [R1+0x23a4] ;  /* 0x0023a40001907983 */ /* 0x000f220000300800 */
[----:B------:R-:W-:Y:S02]  /*2df50*/  LOP3.LUT R8, R147, 0xffff, RZ, 0xc0, !PT ;  /* 0x0000ffff93087812 */ /* 0x000fe400078ec0ff */
[----:B------:R-:W-:Y:S01]  /*2df60*/  LOP3.LUT R7, R146, 0xffff, RZ, 0xc0, !PT ;  /* 0x0000ffff92077812 */ /* 0x000fe200078ec0ff */
[----:B------:R-:W4:Y:S01]  /*2df70*/  LDL.LU R147, [R1+0x23a0] ;  /* 0x0023a00001937983 */ /* 0x000f220000300800 */
[----:B------:R-:W-:-:S03]  /*2df80*/  PRMT R9, R6, 0x3340, R0 ;  /* 0x0000334006097816 */ /* 0x000fc60000000000 */
[----:B------:R-:W4:Y:S04]  /*2df90*/  LDL.LU R146, [R1+0x239c] ;  /* 0x00239c0001927983 */ /* 0x000f280000300800 */
[----:B------:R-:W3:Y:S01]  /*2dfa0*/  LDL R17, [R1+0x1098] ;  /* 0x0010980001117983 */ /* 0x000ee20000100800 */
[----:B------:R-:W-:-:S03]  /*2dfb0*/  LOP3.LUT R6, R149, 0xffff, RZ, 0xc0, !PT ;  /* 0x0000ffff95067812 */ /* 0x000fc600078ec0ff */
[----:B------:R-:W4:Y:S04]  /*2dfc0*/  LDL.LU R149, [R1+0x2398] ;  /* 0x0023980001957983 */ /* 0x000f280000300800 */
[----:B------:R-:W2:Y:S01]  /*2dfd0*/  LDL R18, [R1+0x1094] ;  /* 0x0010940001127983 */ /* 0x000ea20000100800 */
[----:B------:R-:W-:Y:S02]  /*2dfe0*/  LOP3.LUT R0, R148, 0xffff, RZ, 0xc0, !PT ;  /* 0x0000ffff94007812 */ /* 0x000fe400078ec0ff */
[----:B------:R-:W-:Y:S01]  /*2dff0*/  PRMT R11, R8, 0x3340, R7 ;  /* 0x00003340080b7816 */ /* 0x000fe20000000007 */
[----:B------:R-:W4:Y:S04]  /*2e000*/  LDL.LU R148, [R1+0x2394] ;  /* 0x0023940001947983 */ /* 0x000f280000300800 */
[----:B------:R-:W4:Y:S04]  /*2e010*/  LDL R15, [R1+0x1090] ;  /* 0x00109000010f7983 */ /* 0x000f280000100800 */
[----:B------:R-:W4:Y:S01]  /*2e020*/  LDL R19, [R1+0x1d88] ;  /* 0x001d880001137983 */ /* 0x000f220000100800 */
[----:B------:R-:W-:-:S03]  /*2e030*/  LOP3.LUT R8, R151, 0xffff, RZ, 0xc0, !PT ;  /* 0x0000ffff97087812 */ /* 0x000fc600078ec0ff */
[----:B------:R-:W4:Y:S04]  /*2e040*/  LDL.LU R151, [R1+0x2390] ;  /* 0x0023900001977983 */ /* 0x000f280000300800 */
[----:B------:R-:W4:Y:S01]  /*2e050*/  LDL R16, [R1+0x108c] ;  /* 0x00108c0001107983 */ /* 0x000f220000100800 */
[----:B------:R-:W-:Y:S02]  /*2e060*/  PRMT R10, R6, 0x3340, R0 ;  /* 0x00003340060a7816 */ /* 0x000fe40000000000 */
[----:B------:R-:W-:Y:S02]  /*2e070*/  LOP3.LUT R7, R28, 0xffff, RZ, 0xc0, !PT ;  /* 0x0000ffff1c077812 */ /* 0x000fe400078ec0ff */
[----:B------:R-:W-:Y:S02]  /*2e080*/  LOP3.LUT R6, R26, 0xffff, RZ, 0xc0, !PT ;  /* 0x0000ffff1a067812 */ /* 0x000fe400078ec0ff */
[----:B------:R-:W-:Y:S01]  /*2e090*/  LOP3.LUT R0, R252, 0xffff, RZ, 0xc0, !PT ;  /* 0x0000fffffc007812 */ /* 0x000fe200078ec0ff */
[----:B------:R-:W4:Y:S04]  /*2e0a0*/  LDL R20, [R1+0x1018] ;  /* 0x0010180001147983 */ /* 0x000f280000100800 */
[----:B------:R-:W4:Y:S01]  /*2e0b0*/  LDL R21, [R1+0x1014] ;  /* 0x0010140001157983 */ /* 0x000f220000100800 */
[----:B------:R-:W-:-:S02]  /*2e0c0*/  PRMT R7, R8, 0x3340, R7 ;  /* 0x0000334008077816 */ /* 0x000fc40000000007 */
[----:B------:R-:W-:Y:S02]  /*2e0d0*/  PRMT R0, R6, 0x3340, R0 ;  /* 0x0000334006007816 */ /* 0x000fe40000000000 */
[----:B------:R-:W-:Y:S02]  /*2e0e0*/  PRMT R10, R11, 0x5410, R10 ;  /* 0x000054100b0a7816 */ /* 0x000fe4000000000a */
[----:B------:R-:W-:Y:S02]  /*2e0f0*/  PRMT R119, RZ, 0x7610, R119 ;  /* 0x00007610ff777816 */ /* 0x000fe40000000077 */
[----:B------:R-:W-:Y:S02]  /*2e100*/  PRMT R11, R7, 0x5410, R0 ;  /* 0x00005410070b7816 */ /* 0x000fe40000000000 */
[----:B------:R-:W-:Y:S02]  /*2e110*/  PRMT R8, R14, 0x5410, R13 ;  /* 0x000054100e087816 */ /* 0x000fe4000000000d */
[----:B------:R-:W-:Y:S01]  /*2e120*/  PRMT R9, R12, 0x5410, R9 ;  /* 0x000054100c097816 */ /* 0x000fe20000000009 */
[----:B------:R-:W4:Y:S01]  /*2e130*/  LDL R0, [R1+0xf90] ;  /* 0x000f900001007983 */ /* 0x000f220000100800 */
[----:B------:R-:W-:-:S03]  /*2e140*/  PRMT R120, RZ, 0x7610, R120 ;  /* 0x00007610ff787816 */ /* 0x000fc60000000078 */
[----:B------:R-:W4:Y:S04]  /*2e150*/  LDL R14, [R1+0xf14] ;  /* 0x000f1400010e7983 */ /* 0x000f280000100800 */
[----:B------:R-:W4:Y:S01]  /*2e160*/  LDL R13, [R1+0xf18] ;  /* 0x000f1800010d7983 */ /* 0x000f220000100800 */
[----:B------:R-:W-:-:S03]  /*2e170*/  PRMT R121, RZ, 0x7610, R121 ;  /* 0x00007610ff797816 */ /* 0x000fc60000000079 */
[----:B------:R-:W4:Y:S01]  /*2e180*/  LDL R12, [R1+0xf0c] ;  /* 0x000f0c00010c7983 */ /* 0x000f220000100800 */
[----:B---3--:R-:W-:-:S03]  /*2e190*/  @!P0 IMAD.MOV.U32 R6, RZ, RZ, R17 ;  /* 0x000000ffff068224 */ /* 0x008fc600078e0011 */
[----:B------:R-:W3:Y:S01]  /*2e1a0*/  LDL R17, [R1+0x1010] ;  /* 0x0010100001117983 */ /* 0x000ee20000100800 */
[----:B--2---:R-:W-:-:S03]  /*2e1b0*/  @!P0 IMAD.MOV.U32 R7, RZ, RZ, R18 ;  /* 0x000000ffff078224 */ /* 0x004fc600078e0012 */
[----:B------:R-:W2:Y:S04]  /*2e1c0*/  LDL R18, [R1+0x100c] ;  /* 0x00100c0001127983 */ /* 0x000ea80000100800 */
[----:B------:R0:W2:Y:S04]  /*2e1d0*/  @!P0 LDG.E.U8 R119, desc[UR6][R6.64] ;  /* 0x0000000606778981 */ /* 0x0000a8000c1e1100 */
[----:B----4-:R1:W-:Y:S01]  /*2e1e0*/  STS.128 [R19+UR4+0x10000], R8 ;  /* 0x0100000813007988 */ /* 0x0103e20008000c04 */
[----:B0-----:R-:W-:Y:S02]  /*2e1f0*/  @!P1 IMAD.MOV.U32 R6, RZ, RZ, R15 ;  /* 0x000000ffff069224 */ /* 0x001fe400078e000f */
[----:B------:R-:W-:Y:S01]  /*2e200*/  @!P1 IMAD.MOV.U32 R7, RZ, RZ, R16 ;  /* 0x000000ffff079224 */ /* 0x000fe200078e0010 */
[----:B------:R-:W4:Y:S04]  /*2e210*/  LDL R15, [R1+0xf98] ;  /* 0x000f9800010f7983 */ /* 0x000f280000100800 */
[----:B------:R-:W4:Y:S04]  /*2e220*/  LDL R16, [R1+0xf94] ;  /* 0x000f940001107983 */ /* 0x000f280000100800 */
[----:B------:R0:W4:Y:S04]  /*2e230*/  @!P1 LDG.E.U8 R120, desc[UR6][R6.64] ;  /* 0x0000000606789981 */ /* 0x000128000c1e1100 */
[----:B-1----:R-:W4:Y:S01]  /*2e240*/  LDL R8, [R1+0xf8c] ;  /* 0x000f8c0001087983 */ /* 0x002f220000100800 */
[----:B------:R-:W-:-:S03]  /*2e250*/  PRMT R122, RZ, 0x7610, R122 ;  /* 0x00007610ff7a7816 */ /* 0x000fc6000000007a */
[----:B------:R-:W4:Y:S01]  /*2e260*/  LDL R11, [R1+0xf10] ;  /* 0x000f1000010b7983 */ /* 0x000f220000100800 */
[----:B------:R-:W-:-:S03]  /*2e270*/  PRMT R123, RZ, 0x7610, R123 ;  /* 0x00007610ff7b7816 */ /* 0x000fc6000000007b */
[----:B------:R-:W4:Y:S04]  /*2e280*/  LDL R10, [R1+0xe94] ;  /* 0x000e9400010a7983 */ /* 0x000f280000100800 */
[----:B------:R-:W4:Y:S04]  /*2e290*/  LDL R9, [R1+0xe98] ;  /* 0x000e980001097983 */ /* 0x000f280000100800 */
[----:B------:R-:W4:Y:S01]  /*2e2a0*/  LDL.LU R26, [R1+0xe0c] ;  /* 0x000e0c00011a7983 */ /* 0x000f220000300800 */
[----:B0-----:R-:W-:Y:S02]  /*2e2b0*/  @!P0 IMAD.MOV.U32 R6, RZ, RZ, R20 ;  /* 0x000000ffff068224 */ /* 0x001fe400078e0014 */
[----:B------:R-:W-:-:S05]  /*2e2c0*/  @!P0 IMAD.MOV.U32 R7, RZ, RZ, R21 ;  /* 0x000000ffff078224 */ /* 0x000fca00078e0015 */
[----:B------:R3:W4:Y:S02]  /*2e2d0*/  @!P0 LDG.E.U8 R121, desc[UR6][R6.64] ;  /* 0x0000000606798981 */ /* 0x000724000c1e1100 */
[----:B---3--:R-:W-:Y:S02]  /*2e2e0*/  @!P1 IMAD.MOV.U32 R6, RZ, RZ, R17 ;  /* 0x000000ffff069224 */ /* 0x008fe400078e0011 */
[----:B--2---:R-:W-:-:S05]  /*2e2f0*/  @!P1 IMAD.MOV.U32 R7, RZ, RZ, R18 ;  /* 0x000000ffff079224 */ /* 0x004fca00078e0012 */
[----:B------:R4:W2:Y:S02]  /*2e300*/  @!P1 LDG.E.U8 R122, desc[UR6][R6.64] ;  /* 0x00000006067a9981 */ /* 0x0008a4000c1e1100 */
[----:B----4-:R-:W-:Y:S02]  /*2e310*/  @!P0 IMAD.MOV.U32 R6, RZ, RZ, R15 ;  /* 0x000000ffff068224 */ /* 0x010fe400078e000f */
[----:B------:R-:W-:Y:S01]  /*2e320*/  @!P0 IMAD.MOV.U32 R7, RZ, RZ, R16 ;  /* 0x000000ffff078224 */ /* 0x000fe200078e0010 */
[----:B------:R-:W-:Y:S01]  /*2e330*/  PRMT R124, RZ, 0x7610, R124 ;  /* 0x00007610ff7c7816 */ /* 0x000fe2000000007c */
[----:B------:R-:W3:Y:S04]  /*2e340*/  LDL R16, [R1+0xe10] ;  /* 0x000e100001107983 */ /* 0x000ee80000100800 */
[----:B------:R0:W4:Y:S02]  /*2e350*/  @!P0 LDG.E.U8 R123, desc[UR6][R6.64] ;  /* 0x00000006067b8981 */ /* 0x000124000c1e1100 */
[----:B0-----:R-:W-:-:S02]  /*2e360*/  @!P1 IMAD.MOV.U32 R6, RZ, RZ, R0 ;  /* 0x000000ffff069224 */ /* 0x001fc400078e0000 */
[----:B------:R-:W-:Y:S01]  /*2e370*/  @!P1 IMAD.MOV.U32 R7, RZ, RZ, R8 ;  /* 0x000000ffff079224 */ /* 0x000fe200078e0008 */
[----:B------:R-:W2:Y:S04]  /*2e380*/  LDL R0, [R1+0xe90] ;  /* 0x000e900001007983 */ /* 0x000ea80000100800 */
[----:B------:R-:W3:Y:S04]  /*2e390*/  LDL R8, [R1+0xe8c] ;  /* 0x000e8c0001087983 */ /* 0x000ee80000100800 */
[----:B------:R0:W4:Y:S01]  /*2e3a0*/  @!P1 LDG.E.U8 R124, desc[UR6][R6.64] ;  /* 0x00000006067c9981 */ /* 0x000122000c1e1100 */
[----:B------:R-:W-:-:S03]  /*2e3b0*/  PRMT R125, RZ, 0x7610, R125 ;  /* 0x00007610ff7d7816 */ /* 0x000fc6000000007d */
[----:B------:R-:W4:Y:S04]  /*2e3c0*/  LDL.LU R28, [R1+0xe14] ;  /* 0x000e1400011c7983 */ /* 0x000f280000300800 */
[----:B------:R-:W4:Y:S01]  /*2e3d0*/  LDL R15, [R1+0x594] ;  /* 0x00059400010f7983 */ /* 0x000f220000100800 */
[----:B0-----:R-:W-:Y:S02]  /*2e3e0*/  @!P0 IMAD.MOV.U32 R6, RZ, RZ, R13 ;  /* 0x000000ffff068224 */ /* 0x001fe400078e000d */
[----:B------:R-:W-:Y:S01]  /*2e3f0*/  @!P0 IMAD.MOV.U32 R7, RZ, RZ, R14 ;  /* 0x000000ffff078224 */ /* 0x000fe200078e000e */
[----:B------:R-:W4:Y:S04]  /*2e400*/  LDL R13, [R1+0x590] ;  /* 0x00059000010d7983 */ /* 0x000f280000100800 */
[----:B------:R-:W4:Y:S04]  /*2e410*/  LDL R14, [R1+0x598] ;  /* 0x00059800010e7983 */ /* 0x000f280000100800 */
[----:B------:R0:W4:Y:S01]  /*2e420*/  @!P0 LDG.E.U8 R125, desc[UR6][R6.64] ;  /* 0x00000006067d8981 */ /* 0x000122000c1e1100 */
[----:B------:R-:W-:Y:S01]  /*2e430*/  PRMT R126, RZ, 0x7610, R126 ;  /* 0x00007610ff7e7816 */ /* 0x000fe2000000007e */
[----:B0-----:R-:W-:-:S02]  /*2e440*/  @!P1 IMAD.MOV.U32 R7, RZ, RZ, R12 ;  /* 0x000000ffff079224 */ /* 0x001fc400078e000c */
[----:B------:R-:W4:Y:S01]  /*2e450*/  LDL R12, [R1+0xd98] ;  /* 0x000d9800010c7983 */ /* 0x000f220000100800 */
[----:B------:R-:W-:-:S03]  /*2e460*/  @!P1 IMAD.MOV.U32 R6, RZ, RZ, R11 ;  /* 0x000000ffff069224 */ /* 0x000fc600078e000b */
[----:B------:R-:W4:Y:S01]  /*2e470*/  LDL R11, [R1+0xe18] ;  /* 0x000e1800010b7983 */ /* 0x000f220000100800 */
[----:B------:R-:W-:-:S03]  /*2e480*/  PRMT R127, RZ, 0x7610, R127 ;  /* 0x00007610ff7f7816 */ /* 0x000fc6000000007f */
[----:B------:R0:W4:Y:S02]  /*2e490*/  @!P1 LDG.E.U8 R126, desc[UR6][R6.64] ;  /* 0x00000006067e9981 */ /* 0x000124000c1e1100 */
[----:B0-----:R-:W-:Y:S02]  /*2e4a0*/  @!P0 IMAD.MOV.U32 R6, RZ, RZ, R9 ;  /* 0x000000ffff068224 */ /* 0x001fe400078e0009 */
[----:B------:R-:W-:Y:S01]  /*2e4b0*/  @!P0 IMAD.MOV.U32 R7, RZ, RZ, R10 ;  /* 0x000000ffff078224 */ /* 0x000fe200078e000a */
[----:B------:R-:W4:Y:S04]  /*2e4c0*/  LDL R9, [R1+0x1d08] ;  /* 0x001d080001097983 */ /* 0x000f280000100800 */
[----:B------:R-:W4:Y:S04]  /*2e4d0*/  LDL R10, [R1+0x1d04] ;  /* 0x001d0400010a7983 */ /* 0x000f280000100800 */
[----:B------:R2:W4:Y:S02]  /*2e4e0*/  @!P0 LDG.E.U8 R127, desc[UR6][R6.64] ;  /* 0x00000006067f8981 */ /* 0x000524000c1e1100 */
[----:B--2---:R-:W-:-:S02]  /*2e4f0*/  @!P1 IMAD.MOV.U32 R6, RZ, RZ, R0 ;  /* 0x000000ffff069224 */ /* 0x004fc400078e0000 */
[----:B---3--:R-:W-:Y:S01]  /*2e500*/  @!P1 IMAD.MOV.U32 R7, RZ, RZ, R8 ;  /* 0x000000ffff079224 */ /* 0x008fe200078e0008 */
[----:B------:R-:W2:Y:S04]  /*2e510*/  LDL R0, [R1+0x1d00] ;  /* 0x001d000001007983 */ /* 0x000ea80000100800 */
[----:B------:R-:W3:Y:S01]  /*2e520*/  LDL R8, [R1+0x1cfc] ;  /* 0x001cfc0001087983 */ /* 0x000ee20000100800 */
[----:B------:R-:W-:Y:S02]  /*2e530*/  PRMT R128, RZ, 0x7610, R128 ;  /* 0x00007610ff807816 */ /* 0x000fe40000000080 */
[----:B------:R-:W-:-:S04]  /*2e540*/  PRMT R129, RZ, 0x7610, R129 ;  /* 0x00007610ff817816 */ /* 0x000fc80000000081 */
[----:B------:R0:W3:Y:S01]  /*2e550*/  @!P1 LDG.E.U8 R128, desc[UR6][R6.64] ;  /* 0x0000000606809981 */ /* 0x0000e2000c1e1100 */
[----:B------:R-:W-:Y:S01]  /*2e560*/  PRMT R131, RZ, 0x7610, R131 ;  /* 0x00007610ff837816 */ /* 0x000fe20000000083 */
[----:B0-----:R-:W-:Y:S02]  /*2e570*/  @!P1 IMAD.MOV.U32 R6, RZ, RZ, R16 ;  /* 0x000000ffff069224 */ /* 0x001fe400078e0010 */
[----:B------:R-:W-:-:S05]  /*2e580*/  @!P1 IMAD.MOV.U32 R7, RZ, RZ, R26 ;  /* 0x000000ffff079224 */ /* 0x000fca00078e001a */
[----:B------:R4:W3:Y:S01]  /*2e590*/  @!P1 LDG.E.U8 R129, desc[UR6][R6.64] ;  /* 0x0000000606819981 */ /* 0x0008e2000c1e1100 */
[----:B------:R-:W-:Y:S01]  /*2e5a0*/  PRMT R132, RZ, 0x7610, R132 ;  /* 0x00007610ff847816 */ /* 0x000fe20000000084 */
[----:B----4-:R-:W-:Y:S02]  /*2e5b0*/  @!P0 IMAD.MOV.U32 R6, RZ, RZ, R14 ;  /* 0x000000ffff068224 */ /* 0x010fe400078e000e */
[----:B------:R-:W-:-:S05]  /*2e5c0*/  @!P0 IMAD.MOV.U32 R7, RZ, RZ, R15 ;  /* 0x000000ffff078224 */ /* 0x000fca00078e000f */
[----:B------:R0:W4:Y:S01]  /*2e5d0*/  @!P0 LDG.E.U8 R131, desc[UR6][R6.64] ;  /* 0x0000000606838981 */ /* 0x000122000c1e1100 */
[----:B------:R-:W-:Y:S01]  /*2e5e0*/  PRMT R130, RZ, 0x7610, R130 ;  /* 0x00007610ff827816 */ /* 0x000fe20000000082 */
[----:B0-----:R-:W-:Y:S02]  /*2e5f0*/  @!P1 IMAD.MOV.U32 R6, RZ, RZ, R12 ;  /* 0x000000ffff069224 */ /* 0x001fe400078e000c */
        /* <DEDUP_REMOVED lines=9> */
[----:B------:R2:W4:Y:S04]  /*2e690*/  @!P0 LDG.E.U8 R133, desc[UR6][R6.64] ;  /* 0x0000000606858981 */ /* 0x000528000c1e1100 */
[----:B------:R-:W-:Y:S04]  /*2e6a0*/  STL [R1+0x1ff4], R26 ;  /* 0x001ff41a01007387 */ /* 0x000fe80000100800 */
[----:B------:R-:W-:Y:S04]  /*2e6b0*/  STL [R1+0x1ff8], R28 ;  /* 0x001ff81c01007387 */ /* 0x000fe80000100800 */
[----:B------:R-:W4:Y:S04]  /*2e6c0*/  LDL R21, [R1+0x1c84] ;  /* 0x001c840001157983 */ /* 0x000f280000100800 */
[----:B------:R-:W4:Y:S04]  /*2e6d0*/  LDL R20, [R1+0x1c88] ;  /* 0x001c880001147983 */ /* 0x000f280000100800 */
[----:B------:R-:W4:Y:S04]  /*2e6e0*/  LDL R18, [R1+0x1c7c] ;  /* 0x001c7c0001127983 */ /* 0x000f280000100800 */
[----:B------:R-:W4:Y:S04]  /*2e6f0*/  LDL R17, [R1+0x1c80] ;  /* 0x001c800001117983 */ /* 0x000f280000100800 */
[----:B------:R-:W4:Y:S04]  /*2e700*/  LDL R16, [R1+0x1c04] ;  /* 0x001c040001107983 */ /* 0x000f280000100800 */
        /* <DEDUP_REMOVED lines=8> */
[----:B------:R-:W-:Y:S01]  /*2e790*/  PRMT R142, RZ, 0x7610, R142 ;  /* 0x00007610ff8e7816 */ /* 0x000fe2000000008e */
[----:B------:R-:W4:Y:S04]  /*2e7a0*/  LDL R23, [R1+0x1984] ;  /* 0x0019840001177983 */ /* 0x000f280000100800 */
[----:B------:R-:W4:Y:S01]  /*2e7b0*/  LDL R22, [R1+0x1988] ;  /* 0x0019880001167983 */ /* 0x000f220000100800 */
[----:B--2---:R-:W-:Y:S02]  /*2e7c0*/  @!P1 IMAD.MOV.U32 R6, RZ, RZ, R0 ;  /* 0x000000ffff069224 */ /* 0x004fe400078e0000 */
[----:B---3--:R-:W-:Y:S01]  /*2e7d0*/  @!P1 IMAD.MOV.U32 R7, RZ, RZ, R8 ;  /* 0x000000ffff079224 */ /* 0x008fe200078e0008 */
[----:B------:R-:W-:-:S04]  /*2e7e0*/  LOP3.LUT R8, R206, 0xffff, RZ, 0xc0, !PT ;  /* 0x0000ffffce087812 */ /* 0x000fc800078ec0ff */
[----:B------:R0:W2:Y:S02]  /*2e7f0*/  @!P1 LDG.E.U8 R134, desc[UR6][R6.64] ;  /* 0x0000000606869981 */ /* 0x0000a4000c1e1100 */
[----:B0-----:R-:W-:-:S04]  /*2e800*/  LOP3.LUT R7, R205, 0xffff, RZ, 0xc0, !PT ;  /* 0x0000ffffcd077812 */ /* 0x001fc800078ec0ff */
[----:B------:R-:W-:Y:S02]  /*2e810*/  PRMT R14, R8, 0x3340, R7 ;  /* 0x00003340080e7816 */ /* 0x000fe40000000007 */
[----:B------:R-:W-:Y:S02]  /*2e820*/  LOP3.LUT R8, R202, 0xffff, RZ, 0xc0, !PT ;  /* 0x0000ffffca087812 */ /* 0x000fe400078ec0ff */
[----:B------:R-:W-:Y:S02]  /*2e830*/  LOP3.LUT R7, R201, 0xffff, RZ, 0xc0, !PT ;  /* 0x0000ffffc9077812 */ /* 0x000fe400078ec0ff */
[----:B------:R-:W-:Y:S02]  /*2e840*/  LOP3.LUT R6, R204, 0xffff, RZ, 0xc0, !PT ;  /* 0x0000ffffcc067812 */ /* 0x000fe400078ec0ff */
[----:B------:R-:W-:Y:S02]  /*2e850*/  LOP3.LUT R0, R203, 0xffff, RZ, 0xc0, !PT ;  /* 0x0000ffffcb007812 */ /* 0x000fe400078ec0ff */
[----:B------:R-:W-:-:S02]  /*2e860*/  PRMT R12, R8, 0x3340, R7 ;  /* 0x00003340080c7816 */ /* 0x000fc40000000007 */
[----:B------:R-:W-:Y:S02]  /*2e870*/  LOP3.LUT R8, R198, 0xffff, RZ, 0xc0, !PT ;  /* 0x0000ffffc6087812 */ /* 0x000fe400078ec0ff */
[----:B------:R-:W-:Y:S02]  /*2e880*/  LOP3.LUT R7, R197, 0xffff, RZ, 0xc0, !PT ;  /* 0x0000ffffc5077812 */ /* 0x000fe400078ec0ff */
[----:B------:R-:W-:Y:S02]  /*2e890*/  PRMT R13, R6, 0x3340, R0 ;  /* 0x00003340060d7816 */ /* 0x000fe40000000000 */
[----:B------:R-:W-:Y:S02]  /*2e8a0*/  PRMT R11, R8, 0x3340, R7 ;  /* 0x00003340080b7816 */ /* 0x000fe40000000007 */
[----:B------:R-:W-:Y:S02]  /*2e8b0*/  LOP3.LUT R8, R194, 0xffff, RZ, 0xc0, !PT ;  /* 0x0000ffffc2087812 */ /* 0x000fe400078ec0ff */
[----:B------:R-:W-:-:S04]  /*2e8c0*/  LOP3.LUT R7, R193, 0xffff, RZ, 0xc0, !PT ;  /* 0x0000ffffc1077812 */ /* 0x000fc800078ec0ff */
[----:B------:R-:W-:Y:S02]  /*2e8d0*/  PRMT R7, R8, 0x3340, R7 ;  /* 0x0000334008077816 */ /* 0x000fe40000000007 */
[----:B------:R-:W-:Y:S02]  /*2e8e0*/  PRMT R8, R14, 0x5410, R13 ;  /* 0x000054100e087816 */ /* 0x000fe4000000000d */
[----:B------:R-:W3:Y:S04]  /*2e8f0*/  LDL R14, [R1+0x1bfc] ;  /* 0x001bfc00010e7983 */ /* 0x000ee80000100800 */
[----:B------:R-:W2:Y:S01]  /*2e900*/  LDL R13, [R1+0x1c00] ;  /* 0x001c0000010d7983 */ /* 0x000ea20000100800 */
        /* <DEDUP_REMOVED lines=10> */
[----:B------:R-:W-:Y:S02]  /*2e9b0*/  PRMT R9, R12, 0x5410, R9 ;  /* 0x000054100c097816 */ /* 0x000fe40000000009 */
[----:B------:R-:W-:Y:S01]  /*2e9c0*/  PRMT R11, R7, 0x5410, R0 ;  /* 0x00005410070b7816 */ /* 0x000fe20000000000 */
[----:B------:R-:W2:Y:S04]  /*2e9d0*/  LDL R12, [R1+0x1b84] ;  /* 0x001b8400010c7983 */ /* 0x000ea80000100800 */
[----:B------:R-:W2:Y:S04]  /*2e9e0*/  LDL R0, [R1+0x1b80] ;  /* 0x001b800001007983 */ /* 0x000ea80000100800 */
[----:B------:R0:W-:Y:S04]  /*2e9f0*/  STS.128 [R19+UR4+0x14000], R8 ;  /* 0x0140000813007988 */ /* 0x0001e80008000c04 */
[----:B0-----:R-:W2:Y:S04]  /*2ea00*/  LDL R11, [R1+0x1b88] ;  /* 0x001b8800010b7983 */ /* 0x001ea80000100800 */
[----:B------:R-:W2:Y:S04]  /*2ea10*/  LDL R9, [R1+0x1b7c] ;  /* 0x001b7c0001097983 */ /* 0x000ea80000100800 */
[----:B------:R-:W2:Y:S04]  /*2ea20*/  LDL R10, [R1+0x1a84] ;  /* 0x001a8400010a7983 */ /* 0x000ea80000100800 */
[----:B------:R-:W2:Y:S04]  /*2ea30*/  LDL R8, [R1+0x1a88] ;  /* 0x001a880001087983 */ /* 0x000ea80000100800 */
[----:B------:R-:W2:Y:S01]  /*2ea40*/  LDL R19, [R1+0x1980] ;  /* 0x0019800001137983 */ /* 0x000ea20000100800 */
[----:B----4-:R-:W-:-:S02]  /*2ea50*/  @!P0 IMAD.MOV.U32 R7, RZ, RZ, R21 ;  /* 0x000000ffff078224 */ /* 0x010fc400078e0015 */
[----:B------:R-:W-:Y:S01]  /*2ea60*/  @!P0 IMAD.MOV.U32 R6, RZ, RZ, R20 ;  /* 0x000000ffff068224 */ /* 0x000fe200078e0014 */
[----:B------:R-:W4:Y:S04]  /*2ea70*/  LDL R21, [R1+0x197c] ;  /* 0x00197c0001157983 */ /* 0x000f280000100800 */
[----:B------:R0:W4:Y:S02]  /*2ea80*/  @!P0 LDG.E.U8 R135, desc[UR6][R6.64] ;  /* 0x0000000606878981 */ /* 0x000124000c1e1100 */
[----:B0-----:R-:W-:Y:S02]  /*2ea90*/  @!P1 IMAD.MOV.U32 R6, RZ, RZ, R17 ;  /* 0x000000ffff069224 */ /* 0x001fe400078e0011 */
[----:B------:R-:W-:-:S05]  /*2eaa0*/  @!P1 IMAD.MOV.U32 R7, RZ, RZ, R18 ;  /* 0x000000ffff079224 */ /* 0x000fca00078e0012 */
[----:B------:R0:W4:Y:S02]  /*2eab0*/  @!P1 LDG.E.U8 R136, desc[UR6][R6.64] ;  /* 0x0000000606889981 */ /* 0x000124000c1e1100 */
[----:B0-----:R-:W-:Y:S02]  /*2eac0*/  @!P0 IMAD.MOV.U32 R6, RZ, RZ, R15 ;  /* 0x000000ffff068224 */ /* 0x001fe400078e000f */
        /* <DEDUP_REMOVED lines=10> */
[----:B------:R-:W3:Y:S01]  /*2eb70*/  LDL R12, [R1+0x1a7c] ;  /* 0x001a7c00010c7983 */ /* 0x000ee20000100800 */
[----:B------:R-:W-:-:S03]  /*2eb80*/  @!P0 IMAD.MOV.U32 R6, RZ, RZ, R11 ;  /* 0x000000ffff068224 */ /* 0x000fc600078e000b */
[----:B------:R-:W3:Y:S04]  /*2eb90*/  LDL R11, [R1+0x1a80] ;  /* 0x001a8000010b7983 */ /* 0x000ee80000100800 */
[----:B------:R0:W3:Y:S02]  /*2eba0*/  @!P0 LDG.E.U8 R139, desc[UR6][R6.64] ;  /* 0x00000006068b8981 */ /* 0x0000e4000c1e1100 */
[----:B0-----:R-:W-:Y:S02]  /*2ebb0*/  @!P1 IMAD.MOV.U32 R6, RZ, RZ, R0 ;  /* 0x000000ffff069224 */ /* 0x001fe400078e0000 */
[----:B------:R-:W-:Y:S01]  /*2ebc0*/  @!P1 IMAD.MOV.U32 R7, RZ, RZ, R9 ;  /* 0x000000ffff079224 */ /* 0x000fe200078e0009 */
[----:B------:R-:W3:Y:S04]  /*2ebd0*/  LDL R0, [R1+0x1a08] ;  /* 0x001a080001007983 */ /* 0x000ee80000100800 */
[----:B------:R-:W3:Y:S04]  /*2ebe0*/  LDL R9, [R1+0x1a04] ;  /* 0x001a040001097983 */ /* 0x000ee80000100800 */
[----:B------:R4:W3:Y:S02]  /*2ebf0*/  @!P1 LDG.E.U8 R140, desc[UR6][R6.64] ;  /* 0x00000006068c9981 */ /* 0x0008e4000c1e1100 */
[----:B----4-:R-:W-:-:S02]  /*2ec00*/  @!P0 IMAD.MOV.U32 R6, RZ, RZ, R15 ;  /* 0x000000ffff068224 */ /* 0x010fc400078e000f */
[----:B------:R-:W-:-:S05]  /*2ec10*/  @!P0 IMAD.MOV.U32 R7, RZ, RZ, R16 ;  /* 0x000000ffff078224 */ /* 0x000fca00078e0010 */
[----:B------:R2:W4:Y:S02]  /*2ec20*/  @!P0 LDG.E.U8 R141, desc[UR6][R6.64] ;  /* 0x00000006068d8981 */ /* 0x000524000c1e1100 */
[----:B--2---:R-:W-:Y:S02]  /*2ec30*/  @!P1 IMAD.MOV.U32 R7, RZ, RZ, R14 ;  /* 0x000000ffff079224 */ /* 0x004fe400078e000e */
[----:B---3--:R-:W-:-:S05]  /*2ec40*/  @!P1 IMAD.MOV.U32 R6, RZ, RZ, R13 ;  /* 0x000000ffff069224 */ /* 0x008fca00078e000d */
[----:B------:R0:W2:Y:S02]  /*2ec50*/  @!P1 LDG.E.U8 R142, desc[UR6][R6.64] ;  /* 0x00000006068e9981 */ /* 0x0000a4000c1e1100 */
[----:B0-----:R-:W-:Y:S02]  /*2ec60*/  @!P0 IMAD.MOV.U32 R6, RZ, RZ, R8 ;  /* 0x000000ffff068224 */ /* 0x001fe400078e0008 */
[----:B------:R-:W-:Y:S01]  /*2ec70*/  @!P0 IMAD.MOV.U32 R7, RZ, RZ, R10 ;  /* 0x000000ffff078224 */ /* 0x000fe200078e000a */
[----:B------:R-:W3:Y:S04]  /*2ec80*/  LDL R8, [R1+0x1a00] ;  /* 0x001a000001087983 */ /* 0x000ee80000100800 */
[----:B------:R-:W4:Y:S01]  /*2ec90*/  LDL R10, [R1+0x19fc] ;  /* 0x0019fc00010a7983 */ /* 0x000f220000100800 */
[----:B------:R-:W-:-:S02]  /*2eca0*/  PRMT R143, RZ, 0x7610, R143 ;  /* 0x00007610ff8f7816 */ /* 0x000fc4000000008f */
[----:B------:R-:W-:-:S04]  /*2ecb0*/  PRMT R144, RZ, 0x7610, R144 ;  /* 0x00007610ff907816 */ /* 0x000fc80000000090 */
[----:B------:R0:W2:Y:S01]  /*2ecc0*/  @!P0 LDG.E.U8 R143, desc[UR6][R6.64] ;  /* 0x00000006068f8981 */ /* 0x0000a2000c1e1100 */
[----:B------:R-:W-:Y:S01]  /*2ecd0*/  PRMT R145, RZ, 0x7610, R145 ;  /* 0x00007610ff917816 */ /* 0x000fe20000000091 */
[----:B0-----:R-:W-:Y:S02]  /*2ece0*/  @!P1 IMAD.MOV.U32 R7, RZ, RZ, R12 ;  /* 0x000000ffff079224 */ /* 0x001fe400078e000c */
[----:B------:R-:W-:-:S05]  /*2ecf0*/  @!P1 IMAD.MOV.U32 R6, RZ, RZ, R11 ;  /* 0x000000ffff069224 */ /* 0x000fca00078e000b */
[----:B------:R0:W2:Y:S01]  /*2ed00*/  @!P1 LDG.E.U8 R144, desc[UR6][R6.64] ;  /* 0x0000000606909981 */ /* 0x0000a2000c1e1100 */
[----:B------:R-:W-:Y:S01]  /*2ed10*/  PRMT R146, RZ, 0x7610, R146 ;  /* 0x00007610ff927816 */ /* 0x000fe20000000092 */
[----:B0-----:R-:W-:Y:S02]  /*2ed20*/  @!P0 IMAD.MOV.U32 R6, RZ, RZ, R0 ;  /* 0x000000ffff068224 */ /* 0x001fe400078e0000 */
[----:B------:R-:W-:Y:S02]  /*2ed30*/  @!P0 IMAD.MOV.U32 R7, RZ, RZ, R9 ;  /* 0x000000ffff078224 */ /* 0x000fe400078e0009 */
[----:B------:R-:W2:Y:S04]  /*2ed40*/  LDL.LU R9, [R1+0x408] ;  /* 0x0004080001097983 */ /* 0x000ea80000300800 */
[----:B------:R3:W2:Y:S04]  /*2ed50*/  @!P0 LDG.E.U8 R145, desc[UR6][R6.64] ;  /* 0x0000000606918981 */ /* 0x0006a8000c1e1100 */
[----:B------:R-:W2:Y:S04]  /*2ed60*/  LDL.LU R0, [R1+0x404] ;  /* 0x0004040001007983 */ /* 0x000ea80000300800 */
[----:B------:R-:W2:Y:S04]  /*2ed70*/  LDL.LU R14, [R1+0x400] ;  /* 0x00040000010e7983 */ /* 0x000ea80000300800 */
[----:B------:R-:W2:Y:S01]  /*2ed80*/  LDL.LU R13, [R1+0x3fc] ;  /* 0x0003fc00010d7983 */ /* 0x000ea20000300800 */
[----:B------:R-:W-:-:S02]  /*2ed90*/  PRMT R147, RZ, 0x7610, R147 ;  /* 0x00007610ff937816 */ /* 0x000fc40000000093 */
[----:B------:R-:W-:Y:S01]  /*2eda0*/  PRMT R148, RZ, 0x7610, R148 ;  /* 0x00007610ff947816 */ /* 0x000fe20000000094 */
[----:B---3--:R-:W-:Y:S02]  /*2edb0*/  @!P1 IMAD.MOV.U32 R6, RZ, RZ, R8 ;  /* 0x000000ffff069224 */ /* 0x008fe400078e0008 */
[----:B----4-:R-:W-:Y:S01]  /*2edc0*/  @!P1 IMAD.MOV.U32 R7, RZ, RZ, R10 ;  /* 0x000000ffff079224 */ /* 0x010fe200078e000a */
[----:B------:R-:W3:Y:S04]  /*2edd0*/  LDL R8, [R1+0x1900] ;  /* 0x0019000001087983 */ /* 0x000ee80000100800 */
[----:B------:R-:W4:Y:S04]  /*2ede0*/  LDL.LU R10, [R1+0x3f8] ;  /* 0x0003f800010a7983 */ /* 0x000f280000300800 */
[----:B------:R-:W4:Y:S04]  /*2edf0*/  LDL.LU R11, [R1+0x3f4] ;  /* 0x0003f400010b7983 */ /* 0x000f280000300800 */
[----:B------:R-:W4:Y:S04]  /*2ee00*/  LDL.LU R12, [R1+0x3f0] ;  /* 0x0003f000010c7983 */ /* 0x000f280000300800 */
[----:B------:R0:W4:Y:S04]  /*2ee10*/  @!P1 LDG.E.U8 R146, desc[UR6][R6.64] ;  /* 0x0000000606929981 */ /* 0x000128000c1e1100 */
[----:B------:R-:W4:Y:S04]  /*2ee20*/  LDL.LU R16, [R1+0x3ec] ;  /* 0x0003ec0001107983 */ /* 0x000f280000300800 */
[----:B------:R-:W4:Y:S04]  /*2ee30*/  LDL.LU R15, [R1+0x3e8] ;  /* 0x0003e800010f7983 */ /* 0x000f280000300800 */
[----:B------:R-:W4:Y:S04]  /*2ee40*/  LDL.LU R20, [R1+0x3e4] ;  /* 0x0003e40001147983 */ /* 0x000f280000300800 */
[----:B------:R-:W4:Y:S04]  /*2ee50*/  LDL.LU R17, [R1+0x3e0] ;  /* 0x0003e00001117983 */ /* 0x000f280000300800 */
[----:B------:R-:W4:Y:S01]  /*2ee60*/  LDL.LU R18, [R1+0x3dc] ;  /* 0x0003dc0001127983 */ /* 0x000f220000300800 */
[----:B0-----:R-:W-:-:S02]  /*2ee70*/  @!P0 IMAD.MOV.U32 R6, RZ, RZ, R22 ;  /* 0x000000ffff068224 */ /* 0x001fc400078e0016 */
[----:B------:R-:W-:-:S05]  /*2ee80*/  @!P0 IMAD.MOV.U32 R7, RZ, RZ, R23 ;  /* 0x000000ffff078224 */ /* 0x000fca00078e0017 */
[----:B------:R0:W4:Y:S02]  /*2ee90*/  @!P0 LDG.E.U8 R147, desc[UR6][R6.64] ;  /* 0x0000000606938981 */ /* 0x000124000c1e1100 */
[----:B0-----:R-:W-:Y:S02]  /*2eea0*/  @!P1 IMAD.MOV.U32 R6, RZ, RZ, R19 ;  /* 0x000000ffff069224 */ /* 0x001fe400078e0013 */
[----:B------:R-:W-:Y:S02]  /*2eeb0*/  @!P1 IMAD.MOV.U32 R7, RZ, RZ, R21 ;  /* 0x000000ffff079224 */ /* 0x000fe400078e0015 */
[----:B------:R-:W4:Y:S04]  /*2eec0*/  LDL.LU R21, [R1+0x3d8] ;  /* 0x0003d80001157983 */ /* 0x000f280000300800 */
[----:B------:R-:W4:Y:S04]  /*2eed0*/  LDL.LU R19, [R1+0x3d4] ;  /* 0x0003d40001137983 */ /* 0x000f280000300800 */
[----:B------:R-:W4:Y:S04]  /*2eee0*/  LDL.LU R22, [R1+0x3d0] ;  /* 0x0003d00001167983 */ /* 0x000f280000300800 */
[----:B------:R-:W4:Y:S04]  /*2eef0*/  LDL.LU R23, [R1+0x3cc] ;  /* 0x0003cc0001177983 */ /* 0x000f280000300800 */
[----:B------:R0:W4:Y:S04]  /*2ef00*/  @!P1 LDG.E.U8 R148, desc[UR6][R6.64] ;  /* 0x0000000606949981 */ /* 0x000128000c1e1100 */
[----:B------:R-:W0:Y:S04]  /*2ef10*/  LDL R6, [R1+0x1904] ;  /* 0x0019040001067983 */ /* 0x000e280000100800 */
[----:B------:R-:W0:Y:S01]  /*2ef20*/  LDL R7, [R1+0x1908] ;  /* 0x0019080001077983 */ /* 0x000e220000100800 */
[----:B------:R-:W-:-:S02]  /*2ef30*/  PRMT R149, RZ, 0x7610, R149 ;  /* 0x00007610ff957816 */ /* 0x000fc40000000095 */
[----:B0-----:R-:W-:-:S04]  /*2ef40*/  @!P0 LOP3.LUT R7, R7, R6, RZ, 0x3c, !PT ;  /* 0x0000000607078212 */ /* 0x001fc800078e3cff */
[----:B------:R-:W-:-:S04]  /*2ef50*/  @!P0 LOP3.LUT R6, R7, R6, RZ, 0x3c, !PT ;  /* 0x0000000607068212 */ /* 0x000fc800078e3cff */
[----:B------:R-:W-:-:S05]  /*2ef60*/  @!P0 LOP3.LUT R7, R7, R6, RZ, 0x3c, !PT ;  /* 0x0000000607078212 */ /* 0x000fca00078e3cff */
[----:B------:R3:W4:Y:S04]  /*2ef70*/  @!P0 LDG.E.U8 R149, desc[UR6][R6.64] ;  /* 0x0000000606958981 */ /* 0x000728000c1e1100 */
[----:B------:R-:W4:Y:S01]  /*2ef80*/  LDL R7, [R1+0x18fc] ;  /* 0x0018fc0001077983 */ /* 0x000f220000100800 */
[----:B------:R-:W-:Y:S01]  /*2ef90*/  PRMT R151, RZ, 0x7610, R151 ;  /* 0x00007610ff977816 */ /* 0x000fe20000000097 */
[----:B---3--:R-:W-:Y:S01]  /*2efa0*/  @!P1 IMAD.MOV.U32 R6, RZ, RZ, R8 ;  /* 0x000000ffff069224 */ /* 0x008fe200078e0008 */
[----:B--2---:R-:W-:-:S04]  /*2efb0*/  LOP3.LUT R8, R9, 0xffff, RZ, 0xc0, !PT ;  /* 0x0000ffff09087812 */ /* 0x004fc800078ec0ff */
[----:B----4-:R0:W2:Y:S02]  /*2efc0*/  @!P1 LDG.E.U8 R151, desc[UR6][R6.64] ;  /* 0x0000000606979981 */ /* 0x0100a4000c1e1100 */
[----:B0-----:R-:W-:Y:S02]  /*2efd0*/  LOP3.LUT R7, R0, 0xffff, RZ, 0xc0, !PT ;  /* 0x0000ffff00077812 */ /* 0x001fe400078ec0ff */
[----:B------:R-:W-:Y:S02]  /*2efe0*/  LOP3.LUT R6, R14, 0xffff, RZ, 0xc0, !PT ;  /* 0x0000ffff0e067812 */ /* 0x000fe400078ec0ff */
[----:B------:R-:W-:-:S04]  /*2eff0*/  LOP3.LUT R0, R13, 0xffff, RZ, 0xc0, !PT ;  /* 0x0000ffff0d007812 */ /* 0x000fc800078ec0ff */
[----:B------:R-:W-:Y:S02]  /*2f000*/  PRMT R13, R6, 0x3340, R0 ;  /* 0x00003340060d7816 */ /* 0x000fe40000000000 */
[----:B------:R-:W-:Y:S02]  /*2f010*/  LOP3.LUT R6, R12, 0xffff, RZ, 0xc0, !PT ;  /* 0x0000ffff0c067812 */ /* 0x000fe400078ec0ff */
[----:B------:R-:W-:Y:S02]  /*2f020*/  LOP3.LUT R0, R16, 0xffff, RZ, 0xc0, !PT ;  /* 0x0000ffff10007812 */ /* 0x000fe400078ec0ff */
[----:B------:R-:W-:Y:S02]  /*2f030*/  PRMT R14, R8, 0x3340, R7 ;  /* 0x00003340080e7816 */ /* 0x000fe40000000007 */
[----:B------:R-:W-:Y:S01]  /*2f040*/  LOP3.LUT R8, R10, 0xffff, RZ, 0xc0, !PT ;  /* 0x0000ffff0a087812 */ /* 0x000fe200078ec0ff */
[----:B------:R-:W3:Y:S01]  /*2f050*/  LDL R16, [R1+0x187c] ;  /* 0x00187c0001107983 */ /* 0x000ee20000100800 */
[----:B------:R-:W-:-:S02]  /*2f060*/  PRMT R9, R6, 0x3340, R0 ;  /* 0x0000334006097816 */ /* 0x000fc40000000000 */
[----:B------:R-:W-:Y:S02]  /*2f070*/  LOP3.LUT R6, R17, 0xffff, RZ, 0xc0, !PT ;  /* 0x0000ffff11067812 */ /* 0x000fe400078ec0ff */
[----:B------:R-:W-:Y:S02]  /*2f080*/  LOP3.LUT R0, R18, 0xffff, RZ, 0xc0, !PT ;  /* 0x0000ffff12007812 */ /* 0x000fe400078ec0ff */
[----:B------:R-:W-:Y:S01]  /*2f090*/  LOP3.LUT R7, R11, 0xffff, RZ, 0xc0, !PT ;  /* 0x0000ffff0b077812 */ /* 0x000fe200078ec0ff */
[----:B------:R-:W4:Y:S04]  /*2f0a0*/  LDL R18, [R1+0x1884] ;  /* 0x0018840001127983 */ /* 0x000f280000100800 */
[----:B------:R-:W2:Y:S01]  /*2f0b0*/  LDL R17, [R1+0x1888] ;  /* 0x0018880001117983 */ /* 0x000ea20000100800 */
[----:B------:R-:W-:-:S02]  /*2f0c0*/  PRMT R12, R8, 0x3340, R7 ;  /* 0x00003340080c7816 */ /* 0x000fc40000000007 */
[----:B------:R-:W-:Y:S02]  /*2f0d0*/  LOP3.LUT R7, R20, 0xffff, RZ, 0xc0, !PT ;  /* 0x0000ffff14077812 */ /* 0x000fe400078ec0ff */
[----:B------:R-:W3:Y:S01]  /*2f0e0*/  LDL R20, [R1+0x1d84] ;  /* 0x001d840001147983 */ /* 0x000ee20000100800 */
[----:B------:R-:W-:-:S03]  /*2f0f0*/  LOP3.LUT R8, R15, 0xffff, RZ, 0xc0, !PT ;  /* 0x0000ffff0f087812 */ /* 0x000fc600078ec0ff */
[----:B------:R-:W3:Y:S01]  /*2f100*/  LDL R15, [R1+0x1880] ;  /* 0x00188000010f7983 */ /* 0x000ee20000100800 */
[----:B------:R-:W-:Y:S02]  /*2f110*/  PRMT R10, R6, 0x3340, R0 ;  /* 0x00003340060a7816 */ /* 0x000fe40000000000 */
[----:B------:R-:W-:Y:S02]  /*2f120*/  LOP3.LUT R6, R22, 0xffff, RZ, 0xc0, !PT ;  /* 0x0000ffff16067812 */ /* 0x000fe400078ec0ff */
[----:B------:R-:W-:Y:S02]  /*2f130*/  PRMT R11, R8, 0x3340, R7 ;  /* 0x00003340080b7816 */ /* 0x000fe40000000007 */
[----:B------:R-:W-:Y:S02]  /*2f140*/  LOP3.LUT R8, R21, 0xffff, RZ, 0xc0, !PT ;  /* 0x0000ffff15087812 */ /* 0x000fe400078ec0ff */
[----:B------:R-:W-:Y:S02]  /*2f150*/  LOP3.LUT R7, R19, 0xffff, RZ, 0xc0, !PT ;  /* 0x0000ffff13077812 */ /* 0x000fe400078ec0ff */
[----:B------:R-:W-:Y:S01]  /*2f160*/  LOP3.LUT R0, R23, 0xffff, RZ, 0xc0, !PT ;  /* 0x0000ffff17007812 */ /* 0x000fe200078ec0ff */
[----:B------:R-:W3:Y:S04]  /*2f170*/  LDL R21, [R1+0x1804] ;  /* 0x0018040001157983 */ /* 0x000ee80000100800 */
[----:B------:R-:W3:Y:S01]  /*2f180*/  LDL R19, [R1+0x1808] ;  /* 0x0018080001137983 */ /* 0x000ee20000100800 */
[----:B------:R-:W-:-:S02]  /*2f190*/  PRMT R7, R8, 0x3340, R7 ;  /* 0x0000334008077816 */ /* 0x000fc40000000007 */
[----:B------:R-:W-:Y:S02]  /*2f1a0*/  PRMT R0, R6, 0x3340, R0 ;  /* 0x0000334006007816 */ /* 0x000fe40000000000 */
[----:B------:R-:W-:Y:S02]  /*2f1b0*/  PRMT R10, R11, 0x5410, R10 ;  /* 0x000054100b0a7816 */ /* 0x000fe4000000000a */
[----:B------:R-:W-:Y:S02]  /*2f1c0*/  PRMT R8, R14, 0x5410, R13 ;  /* 0x000054100e087816 */ /* 0x000fe4000000000d */
[----:B------:R-:W-:Y:S02]  /*2f1d0*/  PRMT R11, R7, 0x5410, R0 ;  /* 0x00005410070b7816 */ /* 0x000fe40000000000 */
[----:B------:R-:W-:Y:S01]  /*2f1e0*/  PRMT R9, R12, 0x5410, R9 ;  /* 0x000054100c097816 */ /* 0x000fe20000000009 */
[----:B------:R-:W3:Y:S01]  /*2f1f0*/  LDL R0, [R1+0x1788] ;  /* 0x0017880001007983 */ /* 0x000ee20000100800 */
[----:B------:R-:W-:-:S02]  /*2f200*/  PRMT R252, RZ, 0x7610, R252 ;  /* 0x00007610fffc7816 */ /* 0x000fc400000000fc */
[----:B------:R-:W-:Y:S01]  /*2f210*/  PRMT R251, RZ, 0x7610, R251 ;  /* 0x00007610fffb7816 */ /* 0x000fe200000000fb */
[----:B------:R-:W3:Y:S04]  /*2f220*/  LDL R14, [R1+0x1704] ;  /* 0x00170400010e7983 */ /* 0x000ee80000100800 */
[----:B------:R-:W3:Y:S01]  /*2f230*/  LDL R13, [R1+0x1708] ;  /* 0x00170800010d7983 */ /* 0x000ee20000100800 */
[----:B------:R-:W-:-:S03]  /*2f240*/  PRMT R250, RZ, 0x7610, R250 ;  /* 0x00007610fffa7816 */ /* 0x000fc600000000fa */
[----:B------:R-:W3:Y:S01]  /*2f250*/  LDL R12, [R1+0x16fc] ;  /* 0x0016fc00010c7983 */ /* 0x000ee20000100800 */
[----:B----4-:R-:W-:Y:S02]  /*2f260*/  @!P0 IMAD.MOV.U32 R7, RZ, RZ, R18 ;  /* 0x000000ffff078224 */ /* 0x010fe400078e0012 */
[----:B--2---:R-:W-:Y:S01]  /*2f270*/  @!P0 IMAD.MOV.U32 R6, RZ, RZ, R17 ;  /* 0x000000ffff068224 */ /* 0x004fe200078e0011 */
[----:B------:R-:W2:Y:S04]  /*2f280*/  LDL R18, [R1+0x17fc] ;  /* 0x0017fc0001127983 */ /* 0x000ea80000100800 */
[----:B------:R-:W4:Y:S04]  /*2f290*/  LDL R17, [R1+0x1800] ;  /* 0x0018000001117983 */ /* 0x000f280000100800 */
[----:B---3--:R0:W-:Y:S04]  /*2f2a0*/  STS.128 [R20+UR4+0x10000], R8 ;  /* 0x0100000814007988 */ /* 0x0081e80008000c04 */
[----:B------:R1:W3:Y:S04]  /*2f2b0*/  @!P0 LDG.E.U8 R252, desc[UR6][R6.64] ;  /* 0x0000000606fc8981 */ /* 0x0002e8000c1e1100 */
[----:B0-----:R-:W3:Y:S01]  /*2f2c0*/  LDL R8, [R1+0x1784] ;  /* 0x0017840001087983 */ /* 0x001ee20000100800 */
[----:B-1----:R-:W-:-:S02]  /*2f2d0*/  @!P1 IMAD.MOV.U32 R6, RZ, RZ, R15 ;  /* 0x000000ffff069224 */ /* 0x002fc400078e000f */
[----:B------:R-:W-:Y:S01]  /*2f2e0*/  @!P1 IMAD.MOV.U32 R7, RZ, RZ, R16 ;  /* 0x000000ffff079224 */ /* 0x000fe200078e0010 */
[----:B------:R-:W3:Y:S04]  /*2f2f0*/  LDL R15, [R1+0x1780] ;  /* 0x00178000010f7983 */ /* 0x000ee80000100800 */
[----:B------:R-:W3:Y:S04]  /*2f300*/  LDL R16, [R1+0x177c] ;  /* 0x00177c0001107983 */ /* 0x000ee80000100800 */
[----:B------:R0:W3:Y:S04]  /*2f310*/  @!P1 LDG.E.U8 R251, desc[UR6][R6.64] ;  /* 0x0000000606fb9981 */ /* 0x0000e8000c1e1100 */
[----:B------:R-:W3:Y:S01]  /*2f320*/  LDL R11, [R1+0x1700] ;  /* 0x00170000010b7983 */ /* 0x000ee20000100800 */
[----:B------:R-:W-:-:S03]  /*2f330*/  PRMT R249, RZ, 0x7610, R249 ;  /* 0x00007610fff97816 */ /* 0x000fc600000000f9 */
[----:B------:R-:W3:Y:S04]  /*2f340*/  LDL R10, [R1+0x1684] ;  /* 0x00168400010a7983 */ /* 0x000ee80000100800 */
[----:B------:R-:W3:Y:S01]  /*2f350*/  LDL R9, [R1+0x1688] ;  /* 0x0016880001097983 */ /* 0x000ee20000100800 */
[----:B0-----:R-:W-:Y:S02]  /*2f360*/  @!P0 IMAD.MOV.U32 R6, RZ, RZ, R19 ;  /* 0x000000ffff068224 */ /* 0x001fe400078e0013 */
[----:B------:R-:W-:-:S05]  /*2f370*/  @!P0 IMAD.MOV.U32 R7, RZ, RZ, R21 ;  /* 0x000000ffff078224 */ /* 0x000fca00078e0015 */
[----:B------:R2:W3:Y:S02]  /*2f380*/  @!P0 LDG.E.U8 R250, desc[UR6][R6.64] ;  /* 0x0000000606fa8981 */ /* 0x0004e4000c1e1100 */
[----:B--2---:R-:W-:Y:S02]  /*2f390*/  @!P1 IMAD.MOV.U32 R7, RZ, RZ, R18 ;  /* 0x000000ffff079224 */ /* 0x004fe400078e0012 */
[----:B----4-:R-:W-:-:S05]  /*2f3a0*/  @!P1 IMAD.MOV.U32 R6, RZ, RZ, R17 ;  /* 0x000000ffff069224 */ /* 0x010fca00078e0011 */
[----:B------:R0:W2:Y:S02]  /*2f3b0*/  @!P1 LDG.E.U8 R249, desc[UR6][R6.64] ;  /* 0x0000000606f99981 */ /* 0x0000a4000c1e1100 */
[----:B0-----:R-:W-:Y:S02]  /*2f3c0*/  @!P0 IMAD.MOV.U32 R6, RZ, RZ, R0 ;  /* 0x000000ffff068224 */ /* 0x001fe400078e0000 */
[----:B---3--:R-:W-:Y:S01]  /*2f3d0*/  @!P0 IMAD.MOV.U32 R7, RZ, RZ, R8 ;  /* 0x000000ffff078224 */ /* 0x008fe200078e0008 */
        /* <DEDUP_REMOVED lines=11> */
[----:B------:R-:W-:Y:S01]  /*2f490*/  @!P0 IMAD.MOV.U32 R7, RZ, RZ, R14 ;  /* 0x000000ffff078224 */ /* 0x000fe200078e000e */
[----:B------:R-:W-:Y:S01]  /*2f4a0*/  PRMT R244, RZ, 0x7610, R244 ;  /* 0x00007610fff47816 */ /* 0x000fe200000000f4 */
[----:B------:R-:W2:Y:S04]  /*2f4b0*/  LDL.LU R14, [R1+0x2f8] ;  /* 0x0002f800010e7983 */ /* 0x000ea80000300800 */
[----:B------:R0:W2:Y:S04]  /*2f4c0*/  @!P0 LDG.E.U8 R246, desc[UR6][R6.64] ;  /* 0x0000000606f68981 */ /* 0x0000a8000c1e1100 */
[----:B------:R-:W2:Y:S04]  /*2f4d0*/  LDL.LU R13, [R1+0x2f4] ;  /* 0x0002f400010d7983 */ /* 0x000ea80000300800 */
[----:B------:R-:W2:Y:S04]  /*2f4e0*/  LDL.LU R16, [R1+0x2f0] ;  /* 0x0002f00001107983 */ /* 0x000ea80000300800 */
[----:B------:R-:W2:Y:S01]  /*2f4f0*/  LDL.LU R15, [R1+0x2ec] ;  /* 0x0002ec00010f7983 */ /* 0x000ea20000300800 */
        /* <DEDUP_REMOVED lines=8> */
[----:B------:R-:W2:Y:S04]  /*2f580*/  LDL R9, [R1+0x1508] ;  /* 0x0015080001097983 */ /* 0x000ea80000100800 */
[----:B------:R-:W2:Y:S04]  /*2f590*/  LDL R10, [R1+0x1504] ;  /* 0x00150400010a7983 */ /* 0x000ea80000100800 */
[----:B------:R3:W2:Y:S02]  /*2f5a0*/  @!P0 LDG.E.U8 R244, desc[UR6][R6.64] ;  /* 0x0000000606f48981 */ /* 0x0006a4000c1e1100 */
[----:B---3--:R-:W-:-:S02]  /*2f5b0*/  @!P1 IMAD.MOV.U32 R6, RZ, RZ, R0 ;  /* 0x000000ffff069224 */ /* 0x008fc400078e0000 */
[----:B----4-:R-:W-:Y:S01]  /*2f5c0*/  @!P1 IMAD.MOV.U32 R7, RZ, RZ, R8 ;  /* 0x000000ffff079224 */ /* 0x010fe200078e0008 */
[----:B------:R-:W3:Y:S04]  /*2f5d0*/  LDL R0, [R1+0x1500] ;  /* 0x0015000001007983 */ /* 0x000ee80000100800 */
[----:B------:R-:W4:Y:S04]  /*2f5e0*/  LDL R8, [R1+0x14fc] ;  /* 0x0014fc0001087983 */ /* 0x000f280000100800 */
[----:B------:R-:W4:Y:S04]  /*2f5f0*/  LDL.LU R21, [R1+0x2e8] ;  /* 0x0002e80001157983 */ /* 0x000f280000300800 */
[----:B------:R-:W4:Y:S04]  /*2f600*/  LDL.LU R17, [R1+0x2e0] ;  /* 0x0002e00001117983 */ /* 0x000f280000300800 */
        /* <DEDUP_REMOVED lines=12> */
[----:B------:R-:W0:Y:S04]  /*2f6d0*/  LDL R6, [R1+0x15fc] ;  /* 0x0015fc0001067983 */ /* 0x000e280000100800 */
[----:B------:R-:W0:Y:S01]  /*2f6e0*/  LDL R7, [R1+0x1600] ;  /* 0x0016000001077983 */ /* 0x000e220000100800 */
[----:B------:R-:W-:Y:S02]  /*2f6f0*/  PRMT R241, RZ, 0x7610, R241 ;  /* 0x00007610fff17816 */ /* 0x000fe400000000f1 */
[----:B0-----:R-:W-:-:S04]  /*2f700*/  @!P1 LOP3.LUT R7, R7, R6, RZ, 0x3c, !PT ;  /* 0x0000000607079212 */ /* 0x001fc800078e3cff */
[----:B------:R-:W-:-:S04]  /*2f710*/  @!P1 LOP3.LUT R6, R7, R6, RZ, 0x3c, !PT ;  /* 0x0000000607069212 */ /* 0x000fc800078e3cff */
[----:B------:R-:W-:-:S05]  /*2f720*/  @!P1 LOP3.LUT R7, R7, R6, RZ, 0x3c, !PT ;  /* 0x0000000607079212 */ /* 0x000fca00078e3cff */
[----:B------:R0:W4:Y:S04]  /*2f730*/  @!P1 LDG.E.U8 R241, desc[UR6][R6.64] ;  /* 0x0000000606f19981 */ /* 0x000128000c1e1100 */
[----:B------:R-:W0:Y:S04]  /*2f740*/  LDL R6, [R1+0x1584] ;  /* 0x0015840001067983 */ /* 0x000e280000100800 */
[----:B------:R-:W0:Y:S01]  /*2f750*/  LDL R7, [R1+0x1588] ;  /* 0x0015880001077983 */ /* 0x000e220000100800 */
[----:B------:R-:W-:Y:S02]  /*2f760*/  PRMT R240, RZ, 0x7610, R240 ;  /* 0x00007610fff07816 */ /* 0x000fe400000000f0 */
[----:B------:R-:W-:-:S02]  /*2f770*/  PRMT R239, RZ, 0x7610, R239 ;  /* 0x00007610ffef7816 */ /* 0x000fc400000000ef */
[----:B------:R-:W-:Y:S02]  /*2f780*/  PRMT R238, RZ, 0x7610, R238 ;  /* 0x00007610ffee7816 */ /* 0x000fe400000000ee */
[----:B------:R-:W-:Y:S02]  /*2f790*/  PRMT R237, RZ, 0x7610, R237 ;  /* 0x00007610ffed7816 */ /* 0x000fe400000000ed */
[----:B0-----:R-:W-:-:S04]  /*2f7a0*/  @!P0 LOP3.LUT R7, R7, R6, RZ, 0x3c, !PT ;  /* 0x0000000607078212 */ /* 0x001fc800078e3cff */
[----:B------:R-:W-:-:S04]  /*2f7b0*/  @!P0 LOP3.LUT R6, R7, R6, RZ, 0x3c, !PT ;  /* 0x0000000607068212 */ /* 0x000fc800078e3cff */
[----:B------:R-:W-:-:S05]  /*2f7c0*/  @!P0 LOP3.LUT R7, R7, R6, RZ, 0x3c, !PT ;  /* 0x0000000607078212 */ /* 0x000fca00078e3cff */
[----:B------:R2:W4:Y:S02]  /*2f7d0*/  @!P0 LDG.E.U8 R240, desc[UR6][R6.64] ;  /* 0x0000000606f08981 */ /* 0x000524000c1e1100 */
[----:B--2---:R-:W-:Y:S02]  /*2f7e0*/  @!P1 IMAD.MOV.U32 R6, RZ, RZ, R11 ;  /* 0x000000ffff069224 */ /* 0x004fe400078e000b */
[----:B------:R-:W-:-:S05]  /*2f7f0*/  @!P1 IMAD.MOV.U32 R7, RZ, RZ, R12 ;  /* 0x000000ffff079224 */ /* 0x000fca00078e000c */
[----:B------:R0:W2:Y:S02]  /*2f800*/  @!P1 LDG.E.U8 R239, desc[UR6][R6.64] ;  /* 0x0000000606ef9981 */ /* 0x0000a4000c1e1100 */
[----:B0-----:R-:W-:Y:S02]  /*2f810*/  @!P0 IMAD.MOV.U32 R6, RZ, RZ, R9 ;  /* 0x000000ffff068224 */ /* 0x001fe400078e0009 */
[----:B------:R-:W-:-:S05]  /*2f820*/  @!P0 IMAD.MOV.U32 R7, RZ, RZ, R10 ;  /* 0x000000ffff078224 */ /* 0x000fca00078e000a */
[----:B------:R3:W2:Y:S02]  /*2f830*/  @!P0 LDG.E.U8 R238, desc[UR6][R6.64] ;  /* 0x0000000606ee8981 */ /* 0x0006a4000c1e1100 */
[----:B---3--:R-:W-:Y:S02]  /*2f840*/  @!P1 IMAD.MOV.U32 R6, RZ, RZ, R0 ;  /* 0x000000ffff069224 */ /* 0x008fe400078e0000 */
[----:B----4-:R-:W-:Y:S01]  /*2f850*/  @!P1 IMAD.MOV.U32 R7, RZ, RZ, R8 ;  /* 0x000000ffff079224 */ /* 0x010fe200078e0008 */
[----:B------:R-:W-:Y:S02]  /*2f860*/  LOP3.LUT R8, R14, 0xffff, RZ, 0xc0, !PT ;  /* 0x0000ffff0e087812 */ /* 0x000fe400078ec0ff */
[----:B------:R-:W-:Y:S02]  /*2f870*/  LOP3.LUT R0, R15, 0xffff, RZ, 0xc0, !PT ;  /* 0x0000ffff0f007812 */ /* 0x000fe400078ec0ff */
[----:B------:R0:W3:Y:S02]  /*2f880*/  @!P1 LDG.E.U8 R237, desc[UR6][R6.64] ;  /* 0x0000000606ed9981 */ /* 0x0000e4000c1e1100 */
        /* <DEDUP_REMOVED lines=13> */
[----:B------:R-:W-:Y:S01]  /*2f960*/  LOP3.LUT R0, R24, 0xffff, RZ, 0xc0, !PT ;  /* 0x0000ffff18007812 */ /* 0x000fe200078ec0ff */
[----:B------:R-:W4:Y:S04]  /*2f970*/  LDL.LU R4, [R1+0x238c] ;  /* 0x00238c0001047983 */ /* 0x000f280000300800 */
[----:B------:R-:W2:Y:S04]  /*2f980*/  LDL.LU R24, [R1+0x2388] ;  /* 0x0023880001187983 */ /* 0x000ea80000300800 */
[----:B------:R-:W3:Y:S04]  /*2f990*/  LDL R21, [R1+0x1484] ;  /* 0x0014840001157983 */ /* 0x000ee80000100800 */
[----:B------:R-:W4:Y:S01]  /*2f9a0*/  LDL R17, [R1+0x1488] ;  /* 0x0014880001117983 */ /* 0x000f220000100800 */
[----:B------:R-:W-:-:S02]  /*2f9b0*/  PRMT R11, R8, 0x3340, R7 ;  /* 0x00003340080b7816 */ /* 0x000fc40000000007 */
[----:B------:R-:W-:Y:S02]  /*2f9c0*/  LOP3.LUT R8, R47, 0xffff, RZ, 0xc0, !PT ;  /* 0x0000ffff2f087812 */ /* 0x000fe400078ec0ff */
[----:B------:R-:W-:Y:S01]  /*2f9d0*/  LOP3.LUT R7, R52, 0xffff, RZ, 0xc0, !PT ;  /* 0x0000ffff34077812 */ /* 0x000fe200078ec0ff */
[----:B------:R-:W2:Y:S04]  /*2f9e0*/  LDL.LU R47, [R1+0x2384] ;  /* 0x00238400012f7983 */ /* 0x000ea80000300800 */
[----:B------:R-:W2:Y:S04]  /*2f9f0*/  LDL R15, [R1+0x1480] ;  /* 0x00148000010f7983 */ /* 0x000ea80000100800 */
[----:B------:R-:W2:Y:S04]  /*2fa00*/  LDL.LU R52, [R1+0x2380] ;  /* 0x0023800001347983 */ /* 0x000ea80000300800 */
[----:B------:R-:W2:Y:S01]  /*2fa10*/  LDL R16, [R1+0x147c] ;  /* 0x00147c0001107983 */ /* 0x000ea20000100800 */
[----:B------:R-:W-:-:S02]  /*2fa20*/  PRMT R10, R6, 0x3340, R0 ;  /* 0x00003340060a7816 */ /* 0x000fc40000000000 */
[----:B------:R-:W-:Y:S02]  /*2fa30*/  LOP3.LUT R6, R2, 0xffff, RZ, 0xc0, !PT ;  /* 0x0000ffff02067812 */ /* 0x000fe400078ec0ff */
[----:B------:R-:W-:Y:S01]  /*2fa40*/  LOP3.LUT R0, R235, 0xffff, RZ, 0xc0, !PT ;  /* 0x0000ffffeb007812 */ /* 0x000fe200078ec0ff */
[----:B------:R-:W2:Y:S04]  /*2fa50*/  LDL.LU R2, [R1+0x237c] ;  /* 0x00237c0001027983 */ /* 0x000ea80000300800 */
[----:B------:R-:W2:Y:S04]  /*2fa60*/  LDL R19, [R1+0x1404] ;  /* 0x0014040001137983 */ /* 0x000ea80000100800 */
[----:B------:R-:W2:Y:S01]  /*2fa70*/  LDL R18, [R1+0x1408] ;  /* 0x0014080001127983 */ /* 0x000ea20000100800 */
[----:B------:R-:W-:-:S02]  /*2fa80*/  PRMT R7, R8, 0x3340, R7 ;  /* 0x0000334008077816 */ /* 0x000fc40000000007 */
[----:B------:R-:W-:Y:S02]  /*2fa90*/  PRMT R0, R6, 0x3340, R0 ;  /* 0x0000334006007816 */ /* 0x000fe40000000000 */
[----:B------:R-:W-:Y:S02]  /*2faa0*/  PRMT R10, R11, 0x5410, R10 ;  /* 0x000054100b0a7816 */ /* 0x000fe4000000000a */
[----:B------:R-:W-:Y:S02]  /*2fab0*/  PRMT R236, RZ, 0x7610, R236 ;  /* 0x00007610ffec7816 */ /* 0x000fe400000000ec */
[----:B------:R-:W-:Y:S02]  /*2fac0*/  PRMT R9, R12, 0x5410, R9 ;  /* 0x000054100c097816 */ /* 0x000fe40000000009 */
[----:B------:R-:W-:Y:S01]  /*2fad0*/  PRMT R11, R7, 0x5410, R0 ;  /* 0x00005410070b7816 */ /* 0x000fe20000000000 */
[----:B------:R-:W2:Y:S01]  /*2fae0*/  LDL R12, [R1+0x1400] ;  /* 0x00140000010c7983 */ /* 0x000ea20000100800 */
[----:B------:R-:W-:-:S03]  /*2faf0*/  PRMT R8, R14, 0x5410, R13 ;  /* 0x000054100e087816 */ /* 0x000fc6000000000d */
[----:B------:R-:W2:Y:S04]  /*2fb00*/  LDL R14, [R1+0x1304] ;  /* 0x00130400010e7983 */ /* 0x000ea80000100800 */
[----:B------:R-:W2:Y:S04]  /*2fb10*/  LDL R13, [R1+0x1308] ;  /* 0x00130800010d7983 */ /* 0x000ea80000100800 */
[----:B------:R-:W2:Y:S04]  /*2fb20*/  LDL R0, [R1+0x1300] ;  /* 0x0013000001007983 */ /* 0x000ea80000100800 */
[----:B------:R0:W-:Y:S04]  /*2fb30*/  STS.128 [R20+UR4+0x14000], R8 ;  /* 0x0140000814007988 */ /* 0x0001e80008000c04 */
[----:B0-----:R-:W2:Y:S04]  /*2fb40*/  LDL R10, [R1+0x137c] ;  /* 0x00137c00010a7983 */ /* 0x001ea80000100800 */
[----:B------:R-:W2:Y:S04]  /*2fb50*/  LDL R9, [R1+0x1380] ;  /* 0x0013800001097983 */ /* 0x000ea80000100800 */
[----:B------:R-:W2:Y:S01]  /*2fb60*/  LDL R8, [R1+0x12fc] ;  /* 0x0012fc0001087983 */ /* 0x000ea20000100800 */
[----:B------:R-:W-:-:S02]  /*2fb70*/  PRMT R235, RZ, 0x7610, R235 ;  /* 0x00007610ffeb7816 */ /* 0x000fc400000000eb */
[----:B------:R-:W-:Y:S02]  /*2fb80*/  PRMT R234, RZ, 0x7610, R234 ;  /* 0x00007610ffea7816 */ /* 0x000fe400000000ea */
[----:B------:R-:W-:Y:S02]  /*2fb90*/  PRMT R233, RZ, 0x7610, R233 ;  /* 0x00007610ffe97816 */ /* 0x000fe400000000e9 */
[----:B------:R-:W-:Y:S02]  /*2fba0*/  PRMT R232, RZ, 0x7610, R232 ;  /* 0x00007610ffe87816 */ /* 0x000fe400000000e8 */
[----:B------:R-:W-:Y:S01]  /*2fbb0*/  PRMT R231, RZ, 0x7610, R231 ;  /* 0x00007610ffe77816 */ /* 0x000fe200000000e7 */
[----:B------:R-:W2:Y:S01]  /*2fbc0*/  LDL R11, [R1+0x1288] ;  /* 0x00128800010b7983 */ /* 0x000ea20000100800 */
[----:B---3--:R-:W-:Y:S02]  /*2fbd0*/  @!P0 IMAD.MOV.U32 R7, RZ, RZ, R21 ;  /* 0x000000ffff078224 */ /* 0x008fe400078e0015 */
[----:B----4-:R-:W-:-:S02]  /*2fbe0*/  @!P0 IMAD.MOV.U32 R6, RZ, RZ, R17 ;  /* 0x000000ffff068224 */ /* 0x010fc400078e0011 */
[----:B------:R-:W3:Y:S04]  /*2fbf0*/  LDL R17, [R1+0x13fc] ;  /* 0x0013fc0001117983 */ /* 0x000ee80000100800 */
[----:B------:R2:W4:Y:S02]  /*2fc00*/  @!P0 LDG.E.U8 R236, desc[UR6][R6.64] ;  /* 0x0000000606ec8981 */ /* 0x000524000c1e1100 */
[----:B--2---:R-:W-:Y:S02]  /*2fc10*/  @!P1 IMAD.MOV.U32 R6, RZ, RZ, R15 ;  /* 0x000000ffff069224 */ /* 0x004fe400078e000f */
[----:B------:R-:W-:Y:S01]  /*2fc20*/  @!P1 IMAD.MOV.U32 R7, RZ, RZ, R16 ;  /* 0x000000ffff079224 */ /* 0x000fe200078e0010 */
[----:B------:R-:W2:Y:S04]  /*2fc30*/  LDL R15, [R1+0x1388] ;  /* 0x00138800010f7983 */ /* 0x000ea80000100800 */
[----:B------:R-:W4:Y:S04]  /*2fc40*/  LDL R16, [R1+0x1384] ;  /* 0x0013840001107983 */ /* 0x000f280000100800 */
[----:B------:R0:W4:Y:S02]  /*2fc50*/  @!P1 LDG.E.U8 R235, desc[UR6][R6.64] ;  /* 0x0000000606eb9981 */ /* 0x000124000c1e1100 */
[----:B0-----:R-:W-:-:S02]  /*2fc60*/  @!P0 IMAD.MOV.U32 R6, RZ, RZ, R18 ;  /* 0x000000ffff068224 */ /* 0x001fc400078e0012 */
[----:B------:R-:W-:-:S05]  /*2fc70*/  @!P0 IMAD.MOV.U32 R7, RZ, RZ, R19 ;  /* 0x000000ffff078224 */ /* 0x000fca00078e0013 */
[----:B------:R0:W4:Y:S02]  /*2fc80*/  @!P0 LDG.E.U8 R234, desc[UR6][R6.64] ;  /* 0x0000000606ea8981 */ /* 0x000124000c1e1100 */
[----:B0-----:R-:W-:Y:S02]  /*2fc90*/  @!P1 IMAD.MOV.U32 R6, RZ, RZ, R12 ;  /* 0x000000ffff069224 */ /* 0x001fe400078e000c */
[----:B------:R-:W4:Y:S01]  /*2fca0*/  LDL R12, [R1+0x1284] ;  /* 0x00128400010c7983 */ /* 0x000f220000100800 */
[----:B------:R-:W-:Y:S01]  /*2fcb0*/  PRMT R230, RZ, 0x7610, R230 ;  /* 0x00007610ffe67816 */ /* 0x000fe200000000e6 */
[----:B---3--:R-:W-:-:S05]  /*2fcc0*/  @!P1 IMAD.MOV.U32 R7, RZ, RZ, R17 ;  /* 0x000000ffff079224 */ /* 0x008fca00078e0011 */
[----:B------:R2:W3:Y:S02]  /*2fcd0*/  @!P1 LDG.E.U8 R233, desc[UR6][R6.64] ;  /* 0x0000000606e99981 */ /* 0x0004e4000c1e1100 */
[----:B--2---:R-:W-:Y:S02]  /*2fce0*/  @!P0 IMAD.MOV.U32 R6, RZ, RZ, R15 ;  /* 0x000000ffff068224 */ /* 0x004fe400078e000f */
[----:B----4-:R-:W-:-:S05]  /*2fcf0*/  @!P0 IMAD.MOV.U32 R7, RZ, RZ, R16 ;  /* 0x000000ffff078224 */ /* 0x010fca00078e0010 */
[----:B------:R0:W2:Y:S02]  /*2fd00*/  @!P0 LDG.E.U8 R232, desc[UR6][R6.64] ;  /* 0x0000000606e88981 */ /* 0x0000a4000c1e1100 */
[----:B0-----:R-:W-:Y:S02]  /*2fd10*/  @!P1 IMAD.MOV.U32 R6, RZ, RZ, R9 ;  /* 0x000000ffff069224 */ /* 0x001fe400078e0009 */
[----:B------:R-:W-:Y:S01]  /*2fd20*/  @!P1 IMAD.MOV.U32 R7, RZ, RZ, R10 ;  /* 0x000000ffff079224 */ /* 0x000fe200078e000a */
[----:B------:R-:W4:Y:S04]  /*2fd30*/  LDL R9, [R1+0x1280] ;  /* 0x0012800001097983 */ /* 0x000f280000100800 */
[----:B------:R-:W3:Y:S04]  /*2fd40*/  LDL R10, [R1+0x127c] ;  /* 0x00127c00010a7983 */ /* 0x000ee80000100800 */
[----:B------:R0:W2:Y:S02]  /*2fd50*/  @!P1 LDG.E.U8 R231, desc[UR6][R6.64] ;  /* 0x0000000606e79981 */ /* 0x0000a4000c1e1100 */
[----:B0-----:R-:W-:-:S02]  /*2fd60*/  @!P0 IMAD.MOV.U32 R6, RZ, RZ, R13 ;  /* 0x000000ffff068224 */ /* 0x001fc400078e000d */
[----:B------:R-:W-:-:S05]  /*2fd70*/  @!P0 IMAD.MOV.U32 R7, RZ, RZ, R14 ;  /* 0x000000ffff078224 */ /* 0x000fca00078e000e */
[----:B------:R0:W2:Y:S02]  /*2fd80*/  @!P0 LDG.E.U8 R230, desc[UR6][R6.64] ;  /* 0x0000000606e68981 */ /* 0x0000a4000c1e1100 */
[----:B0-----:R-:W-:Y:S02]  /*2fd90*/  @!P1 IMAD.MOV.U32 R6, RZ, RZ, R0 ;  /* 0x000000ffff069224 */ /* 0x001fe400078e0000 */
[----:B------:R-:W-:Y:S01]  /*2fda0*/  @!P1 IMAD.MOV.U32 R7, RZ, RZ, R8 ;  /* 0x000000ffff079224 */ /* 0x000fe200078e0008 */
[----:B------:R-:W2:Y:S04]  /*2fdb0*/  LDL R0, [R1+0x1208] ;  /* 0x0012080001007983 */ /* 0x000ea80000100800 */
[----:B------:R-:W2:Y:S01]  /*2fdc0*/  LDL R8, [R1+0x1204] ;  /* 0x0012040001087983 */ /* 0x000ea20000100800 */
[----:B------:R-:W-:-:S02]  /*2fdd0*/  PRMT R229, RZ, 0x7610, R229 ;  /* 0x00007610ffe57816 */ /* 0x000fc400000000e5 */
[----:B------:R-:W-:Y:S01]  /*2fde0*/  PRMT R228, RZ, 0x7610, R228 ;  /* 0x00007610ffe47816 */ /* 0x000fe200000000e4 */
[----:B------:R-:W2:Y:S01]  /*2fdf0*/  LDL.LU R14, [R1+0x4c8] ;  /* 0x0004c800010e7983 */ /* 0x000ea20000300800 */
[----:B------:R-:W-:-:S03]  /*2fe00*/  PRMT R227, RZ, 0x7610, R227 ;  /* 0x00007610ffe37816 */ /* 0x000fc600000000e3 */
[----:B------:R-:W2:Y:S04]  /*2fe10*/  LDL.LU R13, [R1+0x4c4] ;  /* 0x0004c400010d7983 */ /* 0x000ea80000300800 */
[----:B------:R0:W2:Y:S04]  /*2fe20*/  @!P1 LDG.E.U8 R229, desc[UR6][R6.64] ;  /* 0x0000000606e59981 */ /* 0x0000a8000c1e1100 */
[----:B------:R-:W2:Y:S04]  /*2fe30*/  LDL.LU R16, [R1+0x4c0] ;  /* 0x0004c00001107983 */ /* 0x000ea80000300800 */
[----:B------:R-:W2:Y:S01]  /*2fe40*/  LDL.LU R15, [R1+0x4bc] ;  /* 0x0004bc00010f7983 */ /* 0x000ea20000300800 */
[----:B0-----:R-:W-:-:S02]  /*2fe50*/  @!P0 IMAD.MOV.U32 R6, RZ, RZ, R11 ;  /* 0x000000ffff068224 */ /* 0x001fc400078e000b */
[----:B------:R-:W-:Y:S01]  /*2fe60*/  @!P0 IMAD.MOV.U32 R7, RZ, RZ, R12 ;  /* 0x000000ffff078224 */ /* 0x000fe200078e000c */
[----:B------:R-:W2:Y:S04]  /*2fe70*/  LDL R11, [R1+0x1180] ;  /* 0x00118000010b7983 */ /* 0x000ea80000100800 */
[----:B------:R-:W2:Y:S04]  /*2fe80*/  LDL R12, [R1+0x117c] ;  /* 0x00117c00010c7983 */ /* 0x000ea80000100800 */
[----:B------:R4:W2:Y:S04]  /*2fe90*/  @!P0 LDG.E.U8 R228, desc[UR6][R6.64] ;  /* 0x0000000606e48981 */ /* 0x0008a8000c1e1100 */
[----:B------:R-:W2:Y:S04]  /*2fea0*/  LDL.LU R21, [R1+0x4b8] ;  /* 0x0004b80001157983 */ /* 0x000ea80000300800 */
[----:B------:R-:W2:Y:S01]  /*2feb0*/  LDL.LU R20, [R1+0x4b4] ;  /* 0x0004b40001147983 */ /* 0x000ea20000300800 */
[----:B------:R-:W-:-:S03]  /*2fec0*/  PRMT R226, RZ, 0x7610, R226 ;  /* 0x00007610ffe27816 */ /* 0x000fc600000000e2 */
[----:B------:R-:W2:Y:S04]  /*2fed0*/  LDL.LU R17, [R1+0x4b0] ;  /* 0x0004b00001117983 */ /* 0x000ea80000300800 */
[----:B------:R-:W2:Y:S01]  /*2fee0*/  LDL.LU R18, [R1+0x4ac] ;  /* 0x0004ac0001127983 */ /* 0x000ea20000300800 */
[----:B----4-:R-:W-:Y:S02]  /*2fef0*/  @!P1 IMAD.MOV.U32 R6, RZ, RZ, R9 ;  /* 0x000000ffff069224 */ /* 0x010fe400078e0009 */
[----:B---3--:R-:W-:Y:S01]  /*2ff00*/  @!P1 IMAD.MOV.U32 R7, RZ, RZ, R10 ;  /* 0x000000ffff079224 */ /* 0x008fe200078e000a */
[----:B------:R-:W3:Y:S04]  /*2ff10*/  LDL R9, [R1+0x1108] ;  /* 0x0011080001097983 */ /* 0x000ee80000100800 */
[----:B------:R-:W4:Y:S04]  /*2ff20*/  LDL R10, [R1+0x1104] ;  /* 0x00110400010a7983 */ /* 0x000f280000100800 */
[----:B------:R2:W4:Y:S02]  /*2ff30*/  @!P1 LDG.E.U8 R227, desc[UR6][R6.64] ;  /* 0x0000000606e39981 */ /* 0x000524000c1e1100 */
[----:B--2---:R-:W-:-:S02]  /*2ff40*/  @!P0 IMAD.MOV.U32 R6, RZ, RZ, R0 ;  /* 0x000000ffff068224 */ /* 0x004fc400078e0000 */
[----:B------:R-:W-:Y:S01]  /*2ff50*/  @!P0 IMAD.MOV.U32 R7, RZ, RZ, R8 ;  /* 0x000000ffff078224 */ /* 0x000fe200078e0008 */
[----:B------:R-:W2:Y:S04]  /*2ff60*/  LDL R0, [R1+0x1100] ;  /* 0x0011000001007983 */ /* 0x000ea80000100800 */
[----:B------:R-:W2:Y:S04]  /*2ff70*/  LDL R8, [R1+0x10fc] ;  /* 0x0010fc0001087983 */ /* 0x000ea80000100800 */
[----:B------:R-:W2:Y:S04]  /*2ff80*/  LDL.LU R19, [R1+0x4a8] ;  /* 0x0004a80001137983 */ /* 0x000ea80000300800 */
[----:B------:R-:W2:Y:S04]  /*2ff90*/  LDL.LU R22, [R1+0x4a4] ;  /* 0x0004a40001167983 */ /* 0x000ea80000300800 */
[----:B------:R-:W2:Y:S04]  /*2ffa0*/  LDL.LU R23, [R1+0x4a0] ;  /* 0x0004a00001177983 */ /* 0x000ea80000300800 */
[----:B------:R0:W2:Y:S04]  /*2ffb0*/  @!P0 LDG.E.U8 R226, desc[UR6][R6.64] ;  /* 0x0000000606e28981 */ /* 0x0000a8000c1e1100 */
[----:B------:R-:W0:Y:S04]  /*2ffc0*/  LDL R6, [R1+0x11fc] ;  /* 0x0011fc0001067983 */ /* 0x000e280000100800 */
[----:B------:R-:W0:Y:S01]  /*2ffd0*/  LDL R7, [R1+0x1200] ;  /* 0x0012000001077983 */ /* 0x000e220000100800 */
[----:B------:R-:W-:-:S02]  /*2ffe0*/  PRMT R225, RZ, 0x7610, R225 ;  /* 0x00007610ffe17816 */ /* 0x000fc400000000e1 */
[----:B0-----:R-:W-:-:S04]  /*2fff0*/  @!P1 LOP3.LUT R7, R7, R6, RZ, 0x3c, !PT ;  /* 0x0000000607079212 */ /* 0x001fc800078e3cff */
[----:B------:R-:W-:-:S04]  /*30000*/  @!P1 LOP3.LUT R6, R7, R6, RZ, 0x3c, !PT ;  /* 0x0000000607069212 */ /* 0x000fc800078e3cff */
[----:B------:R-:W-:-:S05]  /*30010*/  @!P1 LOP3.LUT R7, R7, R6, RZ, 0x3c, !PT ;  /* 0x0000000607079212 */ /* 0x000fca00078e3cff */
[----:B------:R0:W2:Y:S04]  /*30020*/  @!P1 LDG.E.U8 R225, desc[UR6][R6.64] ;  /* 0x0000000606e19981 */ /* 0x0000a8000c1e1100 */
        /* <DEDUP_REMOVED lines=9> */
[----:B------:R0:W2:Y:S02]  /*300c0*/  @!P0 LDG.E.U8 R224, desc[UR6][R6.64] ;  /* 0x0000000606e08981 */ /* 0x0000a4000c1e1100 */
        /* <DEDUP_REMOVED lines=8> */
[----:B------:R-:W-:Y:S02]  /*30150*/  LOP3.LUT R0, R15, 0xffff, RZ, 0xc0, !PT ;  /* 0x0000ffff0f007812 */ /* 0x000fe400078ec0ff */
[----:B------:R-:W-:Y:S01]  /*30160*/  LOP3.LUT R8, R14, 0xffff, RZ, 0xc0, !PT ;  /* 0x0000ffff0e087812 */ /* 0x000fe200078ec0ff */
[----:B------:R-:W2:Y:S04]  /*30170*/  LDL R15, [R1+0x1080] ;  /* 0x00108000010f7983 */ /* 0x000ea80000100800 */
[----:B------:R0:W4:Y:S02]  /*30180*/  @!P1 LDG.E.U8 R221, desc[UR6][R6.64] ;  /* 0x0000000606dd9981 */ /* 0x000124000c1e1100 */
[----:B0-----:R-:W-:-:S02]  /*30190*/  LOP3.LUT R6, R16, 0xffff, RZ, 0xc0, !PT ;  /* 0x0000ffff10067812 */ /* 0x001fc400078ec0ff */
[----:B------:R-:W-:Y:S01]  /*301a0*/  LOP3.LUT R7, R13, 0xffff, RZ, 0xc0, !PT ;  /* 0x0000ffff0d077812 */ /* 0x000fe200078ec0ff */
[----:B------:R-:W3:Y:S01]  /*301b0*/  LDL R16, [R1+0x1d80] ;  /* 0x001d800001107983 */ /* 0x000ee20000100800 */
[----:B------:R-:W-:Y:S02]  /*301c0*/  PRMT R13, R6, 0x3340, R0 ;  /* 0x00003340060d7816 */ /* 0x000fe40000000000 */
[----:B------:R-:W-:Y:S02]  /*301d0*/  LOP3.LUT R0, R18, 0xffff, RZ, 0xc0, !PT ;  /* 0x0000ffff12007812 */ /* 0x000fe400078ec0ff */
[----:B------:R-:W2:Y:S01]  /*301e0*/  LDL R18, [R1+0x1084] ;  /* 0x0010840001127983 */ /* 0x000ea20000100800 */
[----:B------:R-:W-:-:S03]  /*301f0*/  LOP3.LUT R6, R17, 0xffff, RZ, 0xc0, !PT ;  /* 0x0000ffff11067812 */ /* 0x000fc600078ec0ff */
[----:B------:R-:W4:Y:S01]  /*30200*/  LDL R17, [R1+0x1088] ;  /* 0x0010880001117983 */ /* 0x000f220000100800 */
[----:B------:R-:W-:Y:S02]  /*30210*/  PRMT R14, R8, 0x3340, R7 ;  /* 0x00003340080e7816 */ /* 0x000fe40000000007 */
[----:B------:R-:W-:Y:S02]  /*30220*/  LOP3.LUT R7, R20, 0xffff, RZ, 0xc0, !PT ;  /* 0x0000ffff14077812 */ /* 0x000fe400078ec0ff */
[----:B------:R-:W-:Y:S01]  /*30230*/  LOP3.LUT R8, R21, 0xffff, RZ, 0xc0, !PT ;  /* 0x0000ffff15087812 */ /* 0x000fe200078ec0ff */
[----:B------:R-:W3:Y:S01]  /*30240*/  LDL R20, [R1+0x107c] ;  /* 0x00107c0001147983 */ /* 0x000ee20000100800 */
[----:B------:R-:W-:Y:S02]  /*30250*/  PRMT R9, R6, 0x3340, R0 ;  /* 0x0000334006097816 */ /* 0x000fe40000000000 */
[----:B------:R-:W-:Y:S02]  /*30260*/  LOP3.LUT R6, R23, 0xffff, RZ, 0xc0, !PT ;  /* 0x0000ffff17067812 */ /* 0x000fe400078ec0ff */
[----:B------:R-:W-:-:S02]  /*30270*/  PRMT R12, R8, 0x3340, R7 ;  /* 0x00003340080c7816 */ /* 0x000fc40000000007 */
[----:B------:R-:W-:Y:S02]  /*30280*/  LOP3.LUT R8, R19, 0xffff, RZ, 0xc0, !PT ;  /* 0x0000ffff13087812 */ /* 0x000fe400078ec0ff */
[----:B------:R-:W-:Y:S01]  /*30290*/  LOP3.LUT R0, R2, 0xffff, RZ, 0xc0, !PT ;  /* 0x0000ffff02007812 */ /* 0x000fe200078ec0ff */
[----:B------:R-:W3:Y:S04]  /*302a0*/  LDL R19, [R1+0x1004] ;  /* 0x0010040001137983 */ /* 0x000ee80000100800 */
[----:B------:R-:W3:Y:S01]  /*302b0*/  LDL R2, [R1+0x1008] ;  /* 0x0010080001027983 */ /* 0x000ee20000100800 */
[----:B------:R-:W-:Y:S02]  /*302c0*/  PRMT R10, R6, 0x3340, R0 ;  /* 0x00003340060a7816 */ /* 0x000fe40000000000 */
[----:B------:R-:W-:-:S02]  /*302d0*/  LOP3.LUT R0, R4, 0xffff, RZ, 0xc0, !PT ;  /* 0x0000ffff04007812 */ /* 0x000fc400078ec0ff */
[----:B------:R-:W-:Y:S01]  /*302e0*/  PRMT R9, R12, 0x5410, R9 ;  /* 0x000054100c097816 */ /* 0x000fe20000000009 */
[----:B------:R-:W3:Y:S04]  /*302f0*/  LDL.LU R4, [R1+0xe08] ;  /* 0x000e080001047983 */ /* 0x000ee80000300800 */
[----:B------:R-:W3:Y:S01]  /*30300*/  LDL R12, [R1+0x1000] ;  /* 0x00100000010c7983 */ /* 0x000ee20000100800 */
[----:B------:R-:W-:Y:S02]  /*30310*/  LOP3.LUT R7, R22, 0xffff, RZ, 0xc0, !PT ;  /* 0x0000ffff16077812 */ /* 0x000fe400078ec0ff */
[----:B------:R-:W-:Y:S02]  /*30320*/  LOP3.LUT R6, R24, 0xffff, RZ, 0xc0, !PT ;  /* 0x0000ffff18067812 */ /* 0x000fe400078ec0ff */
[----:B------:R-:W-:-:S02]  /*30330*/  PRMT R11, R8, 0x3340, R7 ;  /* 0x00003340080b7816 */ /* 0x000fc40000000007 */
[----:B------:R-:W-:Y:S02]  /*30340*/  LOP3.LUT R8, R52, 0xffff, RZ, 0xc0, !PT ;  /* 0x0000ffff34087812 */ /* 0x000fe400078ec0ff */
[----:B------:R-:W-:Y:S02]  /*30350*/  LOP3.LUT R7, R47, 0xffff, RZ, 0xc0, !PT ;  /* 0x0000ffff2f077812 */ /* 0x000fe400078ec0ff */
[----:B------:R-:W-:Y:S02]  /*30360*/  PRMT R0, R6, 0x3340, R0 ;  /* 0x0000334006007816 */ /* 0x000fe40000000000 */
[----:B------:R-:W-:Y:S02]  /*30370*/  PRMT R7, R8, 0x3340, R7 ;  /* 0x0000334008077816 */ /* 0x000fe40000000007 */
[----:B------:R-:W-:Y:S02]  /*30380*/  PRMT R10, R11, 0x5410, R10 ;  /* 0x000054100b0a7816 */ /* 0x000fe4000000000a */
[----:B------:R-:W-:-:S02]  /*30390*/  PRMT R11, R7, 0x5410, R0 ;  /* 0x00005410070b7816 */ /* 0x000fc40000000000 */
[----:B------:R-:W3:Y:S01]  /*303a0*/  LDL R0, [R1+0xf88] ;  /* 0x000f880001007983 */ /* 0x000ee20000100800 */
[----:B--2---:R-:W-:-:S03]  /*303b0*/  @!P0 IMAD.MOV.U32 R7, RZ, RZ, R18 ;  /* 0x000000ffff078224 */ /* 0x004fc600078e0012 */
[----:B------:R-:W2:Y:S01]  /*303c0*/  LDL R18, [R1+0xffc] ;  /* 0x000ffc0001127983 */ /* 0x000ea20000100800 */
[----:B------:R-:W-:Y:S01]  /*303d0*/  PRMT R220, RZ, 0x7610, R220 ;  /* 0x00007610ffdc7816 */ /* 0x000fe200000000dc */
[----:B----4-:R-:W-:Y:S02]  /*303e0*/  @!P0 IMAD.MOV.U32 R6, RZ, RZ, R17 ;  /* 0x000000ffff068224 */ /* 0x010fe400078e0011 */
[----:B------:R-:W4:Y:S04]  /*303f0*/  LDL R17, [R1+0xf84] ;  /* 0x000f840001117983 */ /* 0x000f280000100800 */
[----:B------:R0:W4:Y:S01]  /*30400*/  @!P0 LDG.E.U8 R220, desc[UR6][R6.64] ;  /* 0x0000000606dc8981 */ /* 0x000122000c1e1100 */
[----:B------:R-:W-:Y:S02]  /*30410*/  PRMT R219, RZ, 0x7610, R219 ;  /* 0x00007610ffdb7816 */ /* 0x000fe400000000db */
[----:B------:R-:W-:-:S02]  /*30420*/  PRMT R8, R14, 0x5410, R13 ;  /* 0x000054100e087816 */ /* 0x000fc4000000000d */
[----:B------:R-:W4:Y:S01]  /*30430*/  LDL R14, [R1+0xf80] ;  /* 0x000f8000010e7983 */ /* 0x000f220000100800 */
[----:B------:R-:W-:-:S03]  /*30440*/  PRMT R218, RZ, 0x7610, R218 ;  /* 0x00007610ffda7816 */ /* 0x000fc600000000da */
[----:B------:R-:W4:Y:S01]  /*30450*/  LDL R13, [R1+0xf04] ;  /* 0x000f0400010d7983 */ /* 0x000f220000100800 */
[----:B0-----:R-:W-:Y:S02]  /*30460*/  @!P1 IMAD.MOV.U32 R6, RZ, RZ, R15 ;  /* 0x000000ffff069224 */ /* 0x001fe400078e000f */
[----:B---3--:R-:W-:Y:S01]  /*30470*/  @!P1 IMAD.MOV.U32 R7, RZ, RZ, R20 ;  /* 0x000000ffff079224 */ /* 0x008fe200078e0014 */
[----:B------:R-:W3:Y:S04]  /*30480*/  LDL R15, [R1+0xf7c] ;  /* 0x000f7c00010f7983 */ /* 0x000ee80000100800 */
[----:B------:R0:W3:Y:S02]  /*30490*/  @!P1 LDG.E.U8 R219, desc[UR6][R6.64] ;  /* 0x0000000606db9981 */ /* 0x0000e4000c1e1100 */
[----:B0-----:R-:W-:-:S02]  /*304a0*/  @!P0 IMAD.MOV.U32 R6, RZ, RZ, R2 ;  /* 0x000000ffff068224 */ /* 0x001fc400078e0002 */
[----:B------:R-:W-:Y:S01]  /*304b0*/  @!P0 IMAD.MOV.U32 R7, RZ, RZ, R19 ;  /* 0x000000ffff078224 */ /* 0x000fe200078e0013 */
[----:B------:R-:W3:Y:S04]  /*304c0*/  LDL R2, [R1+0xf08] ;  /* 0x000f080001027983 */ /* 0x000ee80000100800 */
[----:B------:R0:W3:Y:S04]  /*304d0*/  @!P0 LDG.E.U8 R218, desc[UR6][R6.64] ;  /* 0x0000000606da8981 */ /* 0x0000e8000c1e1100 */
[----:B------:R1:W-:Y:S01]  /*304e0*/  STS.128 [R16+UR4+0x10000], R8 ;  /* 0x0100000810007988 */ /* 0x0003e20008000c04 */
[----:B0-----:R-:W-:-:S03]  /*304f0*/  @!P1 IMAD.MOV.U32 R6, RZ, RZ, R12 ;  /* 0x000000ffff069224 */ /* 0x001fc600078e000c */
[----:B------:R-:W3:Y:S04]  /*30500*/  LDL R12, [R1+0xefc] ;  /* 0x000efc00010c7983 */ /* 0x000ee80000100800 */
[----:B-1----:R-:W3:Y:S01]  /*30510*/  LDL R11, [R1+0xf00] ;  /* 0x000f0000010b7983 */ /* 0x002ee20000100800 */
[----:B------:R-:W-:-:S03]  /*30520*/  PRMT R217, RZ, 0x7610, R217 ;  /* 0x00007610ffd97816 */ /* 0x000fc600000000d9 */
[----:B------:R-:W3:Y:S04]  /*30530*/  LDL R10, [R1+0xe84] ;  /* 0x000e8400010a7983 */ /* 0x000ee80000100800 */
[----:B------:R-:W3:Y:S04]  /*30540*/  LDL R9, [R1+0xe88] ;  /* 0x000e880001097983 */ /* 0x000ee80000100800 */
[----:B------:R-:W3:Y:S01]  /*30550*/  LDL R8, [R1+0xe7c] ;  /* 0x000e7c0001087983 */ /* 0x000ee20000100800 */
[----:B--2---:R-:W-:-:S05]  /*30560*/  @!P1 IMAD.MOV.U32 R7, RZ, RZ, R18 ;  /* 0x000000ffff079224 */ /* 0x004fca00078e0012 */
[----:B------:R0:W2:Y:S02]  /*30570*/  @!P1 LDG.E.U8 R217, desc[UR6][R6.64] ;  /* 0x0000000606d99981 */ /* 0x0000a4000c1e1100 */
[----:B0-----:R-:W-:Y:S02]  /*30580*/  @!P0 IMAD.MOV.U32 R6, RZ, RZ, R0 ;  /* 0x000000ffff068224 */ /* 0x001fe400078e0000 */
[----:B------:R-:W2:Y:S01]  /*30590*/  LDL R0, [R1+0xe80] ;  /* 0x000e800001007983 */ /* 0x000ea20000100800 */
[----:B------:R-:W-:Y:S01]  /*305a0*/  PRMT R216, RZ, 0x7610, R216 ;  /* 0x00007610ffd87816 */ /* 0x000fe200000000d8 */
[----:B----4-:R-:W-:Y:S01]  /*305b0*/  @!P0 IMAD.MOV.U32 R7, RZ, RZ, R17 ;  /* 0x000000ffff078224 */ /* 0x010fe200078e0011 */
[----:B------:R-:W-:Y:S02]  /*305c0*/  PRMT R215, RZ, 0x7610, R215 ;  /* 0x00007610ffd77816 */ /* 0x000fe400000000d7 */
[----:B------:R-:W-:Y:S01]  /*305d0*/  PRMT R214, RZ, 0x7610, R214 ;  /* 0x00007610ffd67816 */ /* 0x000fe200000000d6 */
[----:B------:R-:W4:Y:S04]  /*305e0*/  LDL.LU R52, [R1+0xdfc] ;  /* 0x000dfc0001347983 */ /* 0x000f280000300800 */
[----:B------:R0:W4:Y:S04]  /*305f0*/  @!P0 LDG.E.U8 R216, desc[UR6][R6.64] ;  /* 0x0000000606d88981 */ /* 0x000128000c1e1100 */
[----:B------:R-:W4:Y:S01]  /*30600*/  LDL.LU R47, [R1+0xe00] ;  /* 0x000e0000012f7983 */ /* 0x000f220000300800 */
[----:B0-----:R-:W-:-:S02]  /*30610*/  @!P1 IMAD.MOV.U32 R6, RZ, RZ, R14 ;  /* 0x000000ffff069224 */ /* 0x001fc400078e000e */
[----:B---3--:R-:W-:-:S05]  /*30620*/  @!P1 IMAD.MOV.U32 R7, RZ, RZ, R15 ;  /* 0x000000ffff079224 */ /* 0x008fca00078e000f */
[----:B------:R0:W3:Y:S02]  /*30630*/  @!P1 LDG.E.U8 R215, desc[UR6][R6.64] ;  /* 0x0000000606d79981 */ /* 0x0000e4000c1e1100 */
[----:B0-----:R-:W-:Y:S02]  /*30640*/  @!P0 IMAD.MOV.U32 R6, RZ, RZ, R2 ;  /* 0x000000ffff068224 */ /* 0x001fe400078e0002 */
[----:B------:R-:W-:Y:S01]  /*30650*/  @!P0 IMAD.MOV.U32 R7, RZ, RZ, R13 ;  /* 0x000000ffff078224 */ /* 0x000fe200078e000d */
[----:B------:R-:W3:Y:S04]  /*30660*/  LDL.LU R2, [R1+0x1d5c] ;  /* 0x001d5c0001027983 */ /* 0x000ee80000300800 */
[----:B------:R-:W3:Y:S04]  /*30670*/  LDL.LU R24, [R1+0xe04] ;  /* 0x000e040001187983 */ /* 0x000ee80000300800 */
[----:B------:R-:W3:Y:S04]  /*30680*/  LDL R14, [R1+0x58c] ;  /* 0x00058c00010e7983 */ /* 0x000ee80000100800 */
[----:B------:R0:W3:Y:S02]  /*30690*/  @!P0 LDG.E.U8 R214, desc[UR6][R6.64] ;  /* 0x0000000606d68981 */ /* 0x0000e4000c1e1100 */
[----:B0-----:R-:W-:-:S02]  /*306a0*/  @!P1 IMAD.MOV.U32 R7, RZ, RZ, R12 ;  /* 0x000000ffff079224 */ /* 0x001fc400078e000c */
[----:B------:R-:W3:Y:S01]  /*306b0*/  LDL R12, [R1+0x1d60] ;  /* 0x001d6000010c7983 */ /* 0x000ee20000100800 */
[----:B------:R-:W-:-:S03]  /*306c0*/  @!P1 IMAD.MOV.U32 R6, RZ, RZ, R11 ;  /* 0x000000ffff069224 */ /* 0x000fc600078e000b */
[----:B------:R-:W3:Y:S01]  /*306d0*/  LDL R11, [R1+0x588] ;  /* 0x00058800010b7983 */ /* 0x000ee20000100800 */
[----:B------:R-:W-:Y:S02]  /*306e0*/  PRMT R213, RZ, 0x7610, R213 ;  /* 0x00007610ffd57816 */ /* 0x000fe400000000d5 */
[----:B------:R-:W-:-:S04]  /*306f0*/  PRMT R212, RZ, 0x7610, R212 ;  /* 0x00007610ffd47816 */ /* 0x000fc800000000d4 */
[----:B------:R0:W3:Y:S02]  /*30700*/  @!P1 LDG.E.U8 R213, desc[UR6][R6.64] ;  /* 0x0000000606d59981 */ /* 0x0000e4000c1e1100 */
[----:B0-----:R-:W-:Y:S02]  /*30710*/  @!P0 IMAD.MOV.U32 R6, RZ, RZ, R9 ;  /* 0x000000ffff068224 */ /* 0x001fe400078e0009 */
[----:B------:R-:W-:Y:S01]  /*30720*/  @!P0 IMAD.MOV.U32 R7, RZ, RZ, R10 ;  /* 0x000000ffff078224 */ /* 0x000fe200078e000a */
[----:B------:R-:W3:Y:S04]  /*30730*/  LDL R9, [R1+0x1cf8] ;  /* 0x001cf80001097983 */ /* 0x000ee80000100800 */
[----:B------:R-:W3:Y:S04]  /*30740*/  LDL R10, [R1+0x1cf4] ;  /* 0x001cf400010a7983 */ /* 0x000ee80000100800 */
[----:B------:R0:W3:Y:S02]  /*30750*/  @!P0 LDG.E.U8 R212, desc[UR6][R6.64] ;  /* 0x0000000606d48981 */ /* 0x0000e4000c1e1100 */
[----:B0-----:R-:W-:-:S02]  /*30760*/  @!P1 IMAD.MOV.U32 R7, RZ, RZ, R8 ;  /* 0x000000ffff079224 */ /* 0x001fc400078e0008 */
[----:B------:R-:W3:Y:S01]  /*30770*/  LDL R8, [R1+0x1cec] ;  /* 0x001cec0001087983 */ /* 0x000ee20000100800 */
[----:B--2---:R-:W-:-:S03]  /*30780*/  @!P1 IMAD.MOV.U32 R6, RZ, RZ, R0 ;  /* 0x000000ffff069224 */ /* 0x004fc600078e0000 */
[----:B------:R-:W2:Y:S04]  /*30790*/  LDL R0, [R1+0x1cf0] ;  /* 0x001cf00001007983 */ /* 0x000ea80000100800 */
[----:B------:R-:W2:Y:S04]  /*307a0*/  LDL.LU R13, [R1+0x3ac] ;  /* 0x0003ac00010d7983 */ /* 0x000ea80000300800 */
[----:B------:R-:W2:Y:S04]  /*307b0*/  LDL.LU R15, [R1+0x3a4] ;  /* 0x0003a400010f7983 */ /* 0x000ea80000300800 */
[----:B------:R-:W2:Y:S04]  /*307c0*/  LDL.LU R21, [R1+0x3a0] ;  /* 0x0003a00001157983 */ /* 0x000ea80000300800 */
[----:B------:R-:W2:Y:S04]  /*307d0*/  LDL.LU R20, [R1+0x398] ;  /* 0x0003980001147983 */ /* 0x000ea80000300800 */
[----:B------:R-:W2:Y:S04]  /*307e0*/  LDL.LU R17, [R1+0x394] ;  /* 0x0003940001117983 */ /* 0x000ea80000300800 */
[----:B------:R-:W2:Y:S04]  /*307f0*/  LDL.LU R18, [R1+0x38c] ;  /* 0x00038c0001127983 */ /* 0x000ea80000300800 */
[----:B------:R-:W2:Y:S04]  /*30800*/  LDL.LU R19, [R1+0x388] ;  /* 0x0003880001137983 */ /* 0x000ea80000300800 */
[----:B------:R-:W2:Y:S04]  /*30810*/  LDL.LU R22, [R1+0x384] ;  /* 0x0003840001167983 */ /* 0x000ea80000300800 */
[----:B------:R-:W2:Y:S01]  /*30820*/  LDL.LU R23, [R1+0x380] ;  /* 0x0003800001177983 */ /* 0x000ea20000300800 */
[----:B------:R-:W-:-:S02]  /*30830*/  PRMT R211, RZ, 0x7610, R211 ;  /* 0x00007610ffd37816 */ /* 0x000fc400000000d3 */
[----:B------:R-:W-:-:S04]  /*30840*/  PRMT R210, RZ, 0x7610, R210 ;  /* 0x00007610ffd27816 */ /* 0x000fc800000000d2 */
[----:B------:R4:W2:Y:S01]  /*30850*/  @!P1 LDG.E.U8 R211, desc[UR6][R6.64] ;  /* 0x0000000606d39981 */ /* 0x0008a2000c1e1100 */
[----:B------:R-:W-:Y:S01]  /*30860*/  PRMT R209, RZ, 0x7610, R209 ;  /* 0x00007610ffd17816 */ /* 0x000fe200000000d1 */
[----:B----4-:R-:W-:Y:S02]  /*30870*/  @!P1 IMAD.MOV.U32 R6, RZ, RZ, R47 ;  /* 0x000000ffff069224 */ /* 0x010fe400078e002f */
[----:B------:R-:W-:-:S05]  /*30880*/  @!P1 IMAD.MOV.U32 R7, RZ, RZ, R52 ;  /* 0x000000ffff079224 */ /* 0x000fca00078e0034 */
[----:B------:R3:W4:Y:S01]  /*30890*/  @!P1 LDG.E.U8 R210, desc[UR6][R6.64] ;  /* 0x0000000606d29981 */ /* 0x000722000c1e1100 */
[----:B------:R-:W-:Y:S01]  /*308a0*/  PRMT R208, RZ, 0x7610, R208 ;  /* 0x00007610ffd07816 */ /* 0x000fe200000000d0 */
[----:B---3--:R-:W-:Y:S02]  /*308b0*/  @!P0 IMAD.MOV.U32 R7, RZ, RZ, R14 ;  /* 0x000000ffff078224 */ /* 0x008fe400078e000e */
[----:B------:R-:W-:-:S05]  /*308c0*/  @!P0 IMAD.MOV.U32 R6, RZ, RZ, R12 ;  /* 0x000000ffff068224 */ /* 0x000fca00078e000c */
[----:B------:R0:W3:Y:S01]  /*308d0*/  @!P0 LDG.E.U8 R209, desc[UR6][R6.64] ;  /* 0x0000000606d18981 */ /* 0x0000e2000c1e1100 */
[----:B------:R-:W-:Y:S01]  /*308e0*/  PRMT R207, RZ, 0x7610, R207 ;  /* 0x00007610ffcf7816 */ /* 0x000fe200000000cf */
[----:B0-----:R-:W-:Y:S02]  /*308f0*/  @!P1 IMAD.MOV.U32 R6, RZ, RZ, R2 ;  /* 0x000000ffff069224 */ /* 0x001fe400078e0002 */
        /* <DEDUP_REMOVED lines=9> */
[----:B------:R0:W3:Y:S02]  /*30990*/  @!P0 LDG.E.U8 R206, desc[UR6][R6.64] ;  /* 0x0000000606ce8981 */ /* 0x0000e4000c1e1100 */
[----:B0-----:R-:W-:Y:S02]  /*309a0*/  @!P1 IMAD.MOV.U32 R7, RZ, RZ, R8 ;  /* 0x000000ffff079224 */ /* 0x001fe400078e0008 */
[----:B------:R-:W-:Y:S04]  /*309b0*/  STL [R1+0x2000], R47 ;  /* 0x0020002f01007387 */ /* 0x000fe80000100800 */
[----:B------:R-:W-:Y:S04]  /*309c0*/  STL [R1+0x1ffc], R52 ;  /* 0x001ffc3401007387 */ /* 0x000fe80000100800 */
[----:B------:R-:W-:Y:S04]  /*309d0*/  STL [R1+0x2004], R2 ;  /* 0x0020040201007387 */ /* 0x000fe80000100800 */
[----:B------:R-:W-:Y:S04]  /*309e0*/  STL [R1+0x2008], R24 ;  /* 0x0020081801007387 */ /* 0x000fe80000100800 */
[----:B------:R0:W-:Y:S01]  /*309f0*/  STL [R1+0x1dbc], R4 ;  /* 0x001dbc0401007387 */ /* 0x0001e20000100800 */
[----:B--2---:R-:W-:Y:S01]  /*30a00*/  @!P1 IMAD.MOV.U32 R6, RZ, RZ, R0 ;  /* 0x000000ffff069224 */ /* 0x004fe200078e0000 */
[----:B------:R-:W-:-:S04]  /*30a10*/  LOP3.LUT R8, R13, 0xffff, RZ, 0xc0, !PT ;  /* 0x0000ffff0d087812 */ /* 0x000fc800078ec0ff */
[----:B------:R1:W2:Y:S01]  /*30a20*/  @!P1 LDG.E.U8 R205, desc[UR6][R6.64] ;  /* 0x0000000606cd9981 */ /* 0x0002a2000c1e1100 */
[----:B------:R-:W-:Y:S02]  /*30a30*/  LOP3.LUT R0, R20, 0xffff, RZ, 0xc0, !PT ;  /* 0x0000ffff14007812 */ /* 0x000fe400078ec0ff */
[----:B-1----:R-:W-:Y:S02]  /*30a40*/  LOP3.LUT R7, R15, 0xffff, RZ, 0xc0, !PT ;  /* 0x0000ffff0f077812 */ /* 0x002fe400078ec0ff */
[----:B------:R-:W-:Y:S02]  /*30a50*/  LOP3.LUT R6, R21, 0xffff, RZ, 0xc0, !PT ;  /* 0x0000ffff15067812 */ /* 0x000fe400078ec0ff */
[----:B------:R-:W-:Y:S02]  /*30a60*/  PRMT R14, R8, 0x3340, R7 ;  /* 0x00003340080e7816 */ /* 0x000fe40000000007 */
[----:B------:R-:W-:Y:S02]  /*30a70*/  PRMT R13, R6, 0x3340, R0 ;  /* 0x00003340060d7816 */ /* 0x000fe40000000000 */
[----:B------:R-:W-:-:S02]  /*30a80*/  LOP3.LUT R8, R17, 0xffff, RZ, 0xc0, !PT ;  /* 0x0000ffff11087812 */ /* 0x000fc400078ec0ff */
[----:B------:R-:W-:Y:S02]  /*30a90*/  LOP3.LUT R7, R18, 0xffff, RZ, 0xc0, !PT ;  /* 0x0000ffff12077812 */ /* 0x000fe400078ec0ff */
[----:B------:R-:W-:Y:S02]  /*30aa0*/  LOP3.LUT R6, R19, 0xffff, RZ, 0xc0, !PT ;  /* 0x0000ffff13067812 */ /* 0x000fe400078ec0ff */
[----:B------:R-:W-:Y:S02]  /*30ab0*/  LOP3.LUT R0, R22, 0xffff, RZ, 0xc0, !PT ;  /* 0x0000ffff16007812 */ /* 0x000fe400078ec0ff */
[----:B------:R-:W-:Y:S02]  /*30ac0*/  PRMT R12, R8, 0x3340, R7 ;  /* 0x00003340080c7816 */ /* 0x000fe40000000007 */
[----:B------:R-:W-:Y:S02]  /*30ad0*/  LOP3.LUT R7, R56, 0xffff, RZ, 0xc0, !PT ;  /* 0x0000ffff38077812 */ /* 0x000fe400078ec0ff */
[----:B------:R-:W-:Y:S01]  /*30ae0*/  PRMT R9, R6, 0x3340, R0 ;  /* 0x0000334006097816 */ /* 0x000fe20000000000 */
[----:B------:R-:W4:Y:S01]  /*30af0*/  LDL.LU R56, [R1+0x2378] ;  /* 0x0023780001387983 */ /* 0x000f220000300800 */
[----:B------:R-:W-:-:S03]  /*30b00*/  LOP3.LUT R6, R55, 0xffff, RZ, 0xc0, !PT ;  /* 0x0000ffff37067812 */ /* 0x000fc600078ec0ff */
[----:B------:R-:W3:Y:S01]  /*30b10*/  LDL.LU R55, [R1+0x2374] ;  /* 0x0023740001377983 */ /* 0x000ee20000300800 */
[----:B------:R-:W-:Y:S02]  /*30b20*/  LOP3.LUT R0, R53, 0xffff, RZ, 0xc0, !PT ;  /* 0x0000ffff35007812 */ /* 0x000fe400078ec0ff */
[----:B------:R-:W-:Y:S01]  /*30b30*/  LOP3.LUT R8, R23, 0xffff, RZ, 0xc0, !PT ;  /* 0x0000ffff17087812 */ /* 0x000fe200078ec0ff */
[----:B------:R-:W2:Y:S04]  /*30b40*/  LDL.LU R53, [R1+0x2370] ;  /* 0x0023700001357983 */ /* 0x000ea80000300800 */
[----:B------:R-:W4:Y:S04]  /*30b50*/  LDL R20, [R1+0x1c74] ;  /* 0x001c740001147983 */ /* 0x000f280000100800 */
[----:B------:R-:W3:Y:S01]  /*30b60*/  LDL R19, [R1+0x1c78] ;  /* 0x001c780001137983 */ /* 0x000ee20000100800 */
[----:B------:R-:W-:-:S03]  /*30b70*/  PRMT R11, R8, 0x3340, R7 ;  /* 0x00003340080b7816 */ /* 0x000fc60000000007 */
[----:B0-----:R-:W2:Y:S01]  /*30b80*/  LDL R4, [R1+0x1c70] ;  /* 0x001c700001047983 */ /* 0x001ea20000100800 */
[----:B------:R-:W-:-:S03]  /*30b90*/  LOP3.LUT R8, R51, 0xffff, RZ, 0xc0, !PT ;  /* 0x0000ffff33087812 */ /* 0x000fc600078ec0ff */
[----:B------:R-:W2:Y:S04]  /*30ba0*/  LDL.LU R51, [R1+0x236c] ;  /* 0x00236c0001337983 */ /* 0x000ea80000300800 */
[----:B------:R-:W2:Y:S01]  /*30bb0*/  LDL R15, [R1+0x1c6c] ;  /* 0x001c6c00010f7983 */ /* 0x000ea20000100800 */
[----:B------:R-:W-:Y:S02]  /*30bc0*/  PRMT R10, R6, 0x3340, R0 ;  /* 0x00003340060a7816 */ /* 0x000fe40000000000 */
[----:B------:R-:W-:Y:S02]  /*30bd0*/  LOP3.LUT R7, R50, 0xffff, RZ, 0xc0, !PT ;  /* 0x0000ffff32077812 */ /* 0x000fe400078ec0ff */
[----:B------:R-:W-:Y:S01]  /*30be0*/  LOP3.LUT R6, R38, 0xffff, RZ, 0xc0, !PT ;  /* 0x0000ffff26067812 */ /* 0x000fe200078ec0ff */
[----:B------:R-:W2:Y:S04]  /*30bf0*/  LDL.LU R50, [R1+0x2368] ;  /* 0x0023680001327983 */ /* 0x000ea80000300800 */
[----:B------:R-:W2:Y:S04]  /*30c00*/  LDL.LU R38, [R1+0x2364] ;  /* 0x0023640001267983 */ /* 0x000ea80000300800 */
[----:B------:R-:W2:Y:S01]  /*30c10*/  LDL R17, [R1+0x1bf8] ;  /* 0x001bf80001117983 */ /* 0x000ea20000100800 */
[----:B------:R-:W-:-:S03]  /*30c20*/  LOP3.LUT R0, R49, 0xffff, RZ, 0xc0, !PT ;  /* 0x0000ffff31007812 */ /* 0x000fc600078ec0ff */
[----:B------:R-:W2:Y:S04]  /*30c30*/  LDL.LU R49, [R1+0x2360] ;  /* 0x0023600001317983 */ /* 0x000ea80000300800 */
[----:B------:R-:W2:Y:S01]  /*30c40*/  LDL R18, [R1+0x1bf4] ;  /* 0x001bf40001127983 */ /* 0x000ea20000100800 */
[----:B------:R-:W-:Y:S02]  /*30c50*/  PRMT R7, R8, 0x3340, R7 ;  /* 0x0000334008077816 */ /* 0x000fe40000000007 */
[----:B------:R-:W-:Y:S02]  /*30c60*/  PRMT R8, R14, 0x5410, R13 ;  /* 0x000054100e087816 */ /* 0x000fe4000000000d */
[----:B------:R-:W-:Y:S01]  /*30c70*/  PRMT R0, R6, 0x3340, R0 ;  /* 0x0000334006007816 */ /* 0x000fe20000000000 */
[----:B------:R-:W2:Y:S04]  /*30c80*/  LDL R14, [R1+0x1bec] ;  /* 0x001bec00010e7983 */ /* 0x000ea80000100800 */
[----:B------:R-:W2:Y:S01]  /*30c90*/  LDL R13, [R1+0x1bf0] ;  /* 0x001bf000010d7983 */ /* 0x000ea20000100800 */
[----:B------:R-:W-:-:S02]  /*30ca0*/  PRMT R10, R11, 0x5410, R10 ;  /* 0x000054100b0a7816 */ /* 0x000fc4000000000a */
[----:B------:R-:W-:Y:S02]  /*30cb0*/  PRMT R204, RZ, 0x7610, R204 ;  /* 0x00007610ffcc7816 */ /* 0x000fe400000000cc */
[----:B------:R-:W-:Y:S02]  /*30cc0*/  PRMT R11, R7, 0x5410, R0 ;  /* 0x00005410070b7816 */ /* 0x000fe40000000000 */
[----:B------:R-:W-:Y:S02]  /*30cd0*/  PRMT R9, R12, 0x5410, R9 ;  /* 0x000054100c097816 */ /* 0x000fe40000000009 */
[----:B------:R-:W2:Y:S04]  /*30ce0*/  LDL R12, [R1+0x1b6c] ;  /* 0x001b6c00010c7983 */ /* 0x000ea80000100800 */
[----:B------:R0:W-:Y:S04]  /*30cf0*/  STS.128 [R16+UR4+0x14000], R8 ;  /* 0x0140000810007988 */ /* 0x0001e80008000c04 */
[----:B0-----:R-:W2:Y:S01]  /*30d00*/  LDL R16, [R1+0x1b74] ;  /* 0x001b740001107983 */ /* 0x001ea20000100800 */
[----:B------:R-:W-:-:S02]  /*30d10*/  PRMT R203, RZ, 0x7610, R203 ;  /* 0x00007610ffcb7816 */ /* 0x000fc400000000cb */
[----:B------:R-:W-:Y:S01]  /*30d20*/  PRMT R202, RZ, 0x7610, R202 ;  /* 0x00007610ffca7816 */ /* 0x000fe200000000ca */
[----:B------:R-:W2:Y:S04]  /*30d30*/  LDL R11, [R1+0x1af4] ;  /* 0x001af400010b7983 */ /* 0x000ea80000100800 */
[----:B------:R-:W2:Y:S01]  /*30d40*/  LDL R10, [R1+0x1af8] ;  /* 0x001af800010a7983 */ /* 0x000ea20000100800 */
[----:B------:R-:W-:-:S03]  /*30d50*/  PRMT R201, RZ, 0x7610, R201 ;  /* 0x00007610ffc97816 */ /* 0x000fc600000000c9 */
[----:B------:R-:W2:Y:S04]  /*30d60*/  LDL R9, [R1+0x1a74] ;  /* 0x001a740001097983 */ /* 0x000ea80000100800 */
[----:B------:R-:W2:Y:S01]  /*30d70*/  LDL R8, [R1+0x1a78] ;  /* 0x001a780001087983 */ /* 0x000ea20000100800 */
[----:B----4-:R-:W-:Y:S02]  /*30d80*/  @!P0 IMAD.MOV.U32 R7, RZ, RZ, R20 ;  /* 0x000000ffff078224 */ /* 0x010fe400078e0014 */
[----:B---3--:R-:W-:-:S05]  /*30d90*/  @!P0 IMAD.MOV.U32 R6, RZ, RZ, R19 ;  /* 0x000000ffff068224 */ /* 0x008fca00078e0013 */
[----:B------:R2:W3:Y:S02]  /*30da0*/  @!P0 LDG.E.U8 R204, desc[UR6][R6.64] ;  /* 0x0000000606cc8981 */ /* 0x0004e4000c1e1100 */
[----:B--2---:R-:W-:Y:S02]  /*30db0*/  @!P1 IMAD.MOV.U32 R7, RZ, RZ, R15 ;  /* 0x000000ffff079224 */ /* 0x004fe400078e000f */
[----:B------:R-:W2:Y:S01]  /*30dc0*/  LDL R15, [R1+0x1b78] ;  /* 0x001b7800010f7983 */ /* 0x000ea20000100800 */
[----:B------:R-:W-:-:S03]  /*30dd0*/  @!P1 IMAD.MOV.U32 R6, RZ, RZ, R4 ;  /* 0x000000ffff069224 */ /* 0x000fc600078e0004 */
[----:B------:R-:W4:Y:S04]  /*30de0*/  LDL R4, [R1+0x1b70] ;  /* 0x001b700001047983 */ /* 0x000f280000100800 */
[----:B------:R0:W3:Y:S02]  /*30df0*/  @!P1 LDG.E.U8 R203, desc[UR6][R6.64] ;  /* 0x0000000606cb9981 */ /* 0x0000e4000c1e1100 */
[----:B0-----:R-:W-:Y:S02]  /*30e00*/  @!P0 IMAD.MOV.U32 R6, RZ, RZ, R17 ;  /* 0x000000ffff068224 */ /* 0x001fe400078e0011 */
[----:B------:R-:W-:-:S05]  /*30e10*/  @!P0 IMAD.MOV.U32 R7, RZ, RZ, R18 ;  /* 0x000000ffff078224 */ /* 0x000fca00078e0012 */
[----:B------:R0:W3:Y:S02]  /*30e20*/  @!P0 LDG.E.U8 R202, desc[UR6][R6.64] ;  /* 0x0000000606ca8981 */ /* 0x0000e4000c1e1100 */
[----:B0-----:R-:W-:Y:S02]  /*30e30*/  @!P1 IMAD.MOV.U32 R6, RZ, RZ, R13 ;  /* 0x000000ffff069224 */ /* 0x001fe400078e000d */
[----:B------:R-:W-:Y:S01]  /*30e40*/  @!P1 IMAD.MOV.U32 R7, RZ, RZ, R14 ;  /* 0x000000ffff079224 */ /* 0x000fe200078e000e */
[----:B------:R-:W3:Y:S04]  /*30e50*/  LDL R13, [R1+0x1af0] ;  /* 0x001af000010d7983 */ /* 0x000ee80000100800 */
[----:B------:R-:W3:Y:S01]  /*30e60*/  LDL R14, [R1+0x1aec] ;  /* 0x001aec00010e7983 */ /* 0x000ee20000100800 */
[----:B------:R-:W-:-:S03]  /*30e70*/  PRMT R200, RZ, 0x7610, R200 ;  /* 0x00007610ffc87816 */ /* 0x000fc600000000c8 */
[----:B------:R0:W3:Y:S02]  /*30e80*/  @!P1 LDG.E.U8 R201, desc[UR6][R6.64] ;  /* 0x0000000606c99981 */ /* 0x0000e4000c1e1100 */
[----:B0-----:R-:W-:Y:S01]  /*30e90*/  @!P0 IMAD.MOV.U32 R7, RZ, RZ, R16 ;  /* 0x000000ffff078224 */ /* 0x001fe200078e0010 */
[----:B------:R-:W-:Y:S02]  /*30ea0*/  PRMT R199, RZ, 0x7610, R199 ;  /* 0x00007610ffc77816 */ /* 0x000fe400000000c7 */
[----:B------:R-:W-:Y:S02]  /*30eb0*/  PRMT R198, RZ, 0x7610, R198 ;  /* 0x00007610ffc67816 */ /* 0x000fe400000000c6 */
[----:B------:R-:W-:Y:S01]  /*30ec0*/  PRMT R197, RZ, 0x7610, R197 ;  /* 0x00007610ffc57816 */ /* 0x000fe200000000c5 */
[----:B------:R-:W3:Y:S01]  /*30ed0*/  LDL R16, [R1+0x19ec] ;  /* 0x0019ec0001107983 */ /* 0x000ee20000100800 */
[----:B--2---:R-:W-:-:S03]  /*30ee0*/  @!P0 IMAD.MOV.U32 R6, RZ, RZ, R15 ;  /* 0x000000ffff068224 */ /* 0x004fc600078e000f */
[----:B------:R-:W2:Y:S04]  /*30ef0*/  LDL R15, [R1+0x19f0] ;  /* 0x0019f000010f7983 */ /* 0x000ea80000100800 */
[----:B------:R4:W2:Y:S02]  /*30f00*/  @!P0 LDG.E.U8 R200, desc[UR6][R6.64] ;  /* 0x0000000606c88981 */ /* 0x0008a4000c1e1100 */
[----:B----4-:R-:W-:Y:S02]  /*30f10*/  @!P1 IMAD.MOV.U32 R6, RZ, RZ, R4 ;  /* 0x000000ffff069224 */ /* 0x010fe400078e0004 */
[----:B------:R-:W4:Y:S01]  /*30f20*/  LDL R4, [R1+0x1a70] ;  /* 0x001a700001047983 */ /* 0x000f220000100800 */
[----:B------:R-:W-:-:S03]  /*30f30*/  @!P1 IMAD.MOV.U32 R7, RZ, RZ, R12 ;  /* 0x000000ffff079224 */ /* 0x000fc600078e000c */
[----:B------:R-:W2:Y:S04]  /*30f40*/  LDL R12, [R1+0x1a6c] ;  /* 0x001a6c00010c7983 */ /* 0x000ea80000100800 */
[----:B------:R0:W2:Y:S02]  /*30f50*/  @!P1 LDG.E.U8 R199, desc[UR6][R6.64] ;  /* 0x0000000606c79981 */ /* 0x0000a4000c1e1100 */
[----:B0-----:R-:W-:Y:S02]  /*30f60*/  @!P0 IMAD.MOV.U32 R6, RZ, RZ, R10 ;  /* 0x000000ffff068224 */ /* 0x001fe400078e000a */
[----:B------:R-:W-:Y:S01]  /*30f70*/  @!P0 IMAD.MOV.U32 R7, RZ, RZ, R11 ;  /* 0x000000ffff078224 */ /* 0x000fe200078e000b */
[----:B------:R-:W2:Y:S04]  /*30f80*/  LDL R10, [R1+0x19f8] ;  /* 0x0019f800010a7983 */ /* 0x000ea80000100800 */
[----:B------:R-:W2:Y:S04]  /*30f90*/  LDL R11, [R1+0x19f4] ;  /* 0x0019f400010b7983 */ /* 0x000ea80000100800 */
[----:B------:R3:W2:Y:S02]  /*30fa0*/  @!P0 LDG.E.U8 R198, desc[UR6][R6.64] ;  /* 0x0000000606c68981 */ /* 0x0006a4000c1e1100 */
[----:B---3--:R-:W-:-:S02]  /*30fb0*/  @!P1 IMAD.MOV.U32 R6, RZ, RZ, R13 ;  /* 0x000000ffff069224 */ /* 0x008fc400078e000d */
[----:B------:R-:W-:Y:S01]  /*30fc0*/  @!P1 IMAD.MOV.U32 R7, RZ, RZ, R14 ;  /* 0x000000ffff079224 */ /* 0x000fe200078e000e */
[----:B------:R-:W-:Y:S02]  /*30fd0*/  PRMT R196, RZ, 0x7610, R196 ;  /* 0x00007610ffc47816 */ /* 0x000fe400000000c4 */
[----:B------:R-:W-:Y:S01]  /*30fe0*/  PRMT R195, RZ, 0x7610, R195 ;  /* 0x00007610ffc37816 */ /* 0x000fe200000000c3 */
[----:B------:R-:W3:Y:S04]  /*30ff0*/  LDL R14, [R1+0x18f4] ;  /* 0x0018f400010e7983 */ /* 0x000ee80000100800 */
[----:B------:R0:W3:Y:S04]  /*31000*/  @!P1 LDG.E.U8 R197, desc[UR6][R6.64] ;  /* 0x0000000606c59981 */ /* 0x0000e8000c1e1100 */
[----:B------:R-:W3:Y:S01]  /*31010*/  LDL R13, [R1+0x18f8] ;  /* 0x0018f800010d7983 */ /* 0x000ee20000100800 */
[----:B0-----:R-:W-:-:S02]  /*31020*/  @!P0 IMAD.MOV.U32 R6, RZ, RZ, R8 ;  /* 0x000000ffff068224 */ /* 0x001fc400078e0008 */
[----:B------:R-:W-:Y:S01]  /*31030*/  @!P0 IMAD.MOV.U32 R7, RZ, RZ, R9 ;  /* 0x000000ffff078224 */ /* 0x000fe200078e0009 */
[----:B------:R-:W3:Y:S04]  /*31040*/  LDL R8, [R1+0x1978] ;  /* 0x0019780001087983 */ /* 0x000ee80000100800 */
[----:B------:R-:W3:Y:S04]  /*31050*/  LDL R9, [R1+0x1974] ;  /* 0x0019740001097983 */ /* 0x000ee80000100800 */
[----:B------:R4:W3:Y:S02]  /*31060*/  @!P0 LDG.E.U8 R196, desc[UR6][R6.64] ;  /* 0x0000000606c48981 */ /* 0x0008e4000c1e1100 */
[----:B----4-:R-:W-:-:S02]  /*31070*/  @!P1 IMAD.MOV.U32 R6, RZ, RZ, R4 ;  /* 0x000000ffff069224 */ /* 0x010fc400078e0004 */
[----:B------:R-:W4:Y:S01]  /*31080*/  LDL R4, [R1+0x1970] ;  /* 0x0019700001047983 */ /* 0x000f220000100800 */
[----:B--2---:R-:W-:-:S03]  /*31090*/  @!P1 IMAD.MOV.U32 R7, RZ, RZ, R12 ;  /* 0x000000ffff079224 */ /* 0x004fc600078e000c */
[----:B------:R-:W2:Y:S01]  /*310a0*/  LDL R12, [R1+0x196c] ;  /* 0x00196c00010c7983 */ /* 0x000ea20000100800 */
[----:B------:R-:W-:-:S03]  /*310b0*/  PRMT R194, RZ, 0x7610, R194 ;  /* 0x00007610ffc27816 */ /* 0x000fc600000000c2 */
[----:B------:R0:W2:Y:S01]  /*310c0*/  @!P1 LDG.E.U8 R195, desc[UR6][R6.64] ;  /* 0x0000000606c39981 */ /* 0x0000a2000c1e1100 */
        /* <DEDUP_REMOVED lines=8> */
[----:B------:R-:W-:Y:S02]  /*31150*/  PRMT R192, RZ, 0x7610, R192 ;  /* 0x00007610ffc07816 */ /* 0x000fe400000000c0 */
[----:B------:R-:W-:Y:S02]  /*31160*/  PRMT R191, RZ, 0x7610, R191 ;  /* 0x00007610ffbf7816 */ /* 0x000fe400000000bf */
[----:B------:R-:W-:Y:S01]  /*31170*/  PRMT R190, RZ, 0x7610, R190 ;  /* 0x00007610ffbe7816 */ /* 0x000fe200000000be */
[----:B------:R-:W2:Y:S04]  /*31180*/  LDL R16, [R1+0x17f4] ;  /* 0x0017f40001107983 */ /* 0x000ea80000100800 */
[----:B------:R3:W2:Y:S04]  /*31190*/  @!P1 LDG.E.U8 R193, desc[UR6][R6.64] ;  /* 0x0000000606c19981 */ /* 0x0006a8000c1e1100 */
[----:B------:R-:W2:Y:S01]  /*311a0*/  LDL R15, [R1+0x17f8] ;  /* 0x0017f800010f7983 */ /* 0x000ea20000100800 */
[----:B---3--:R-:W-:-:S02]  /*311b0*/  @!P0 IMAD.MOV.U32 R6, RZ, RZ, R8 ;  /* 0x000000ffff068224 */ /* 0x008fc400078e0008 */
[----:B------:R-:W-:Y:S01]  /*311c0*/  @!P0 IMAD.MOV.U32 R7, RZ, RZ, R9 ;  /* 0x000000ffff078224 */ /* 0x000fe200078e0009 */
[----:B------:R-:W3:Y:S04]  /*311d0*/  LDL R8, [R1+0x1878] ;  /* 0x0018780001087983 */ /* 0x000ee80000100800 */
[----:B------:R-:W3:Y:S04]  /*311e0*/  LDL R9, [R1+0x1874] ;  /* 0x0018740001097983 */ /* 0x000ee80000100800 */
[----:B------:R4:W3:Y:S02]  /*311f0*/  @!P0 LDG.E.U8 R192, desc[UR6][R6.64] ;  /* 0x0000000606c08981 */ /* 0x0008e4000c1e1100 */
[----:B----4-:R-:W-:-:S02]  /*31200*/  @!P1 IMAD.MOV.U32 R6, RZ, RZ, R4 ;  /* 0x000000ffff069224 */ /* 0x010fc400078e0004 */
[----:B------:R-:W4:Y:S01]  /*31210*/  LDL R4, [R1+0x1870] ;  /* 0x0018700001047983 */ /* 0x000f220000100800 */
[----:B--2---:R-:W-:-:S03]  /*31220*/  @!P1 IMAD.MOV.U32 R7, RZ, RZ, R12 ;  /* 0x000000ffff079224 */ /* 0x004fc600078e000c */
[----:B------:R-:W2:Y:S04]  /*31230*/  LDL R12, [R1+0x186c] ;  /* 0x00186c00010c7983 */ /* 0x000ea80000100800 */
[----:B------:R0:W2:Y:S02]  /*31240*/  @!P1 LDG.E.U8 R191, desc[UR6][R6.64] ;  /* 0x0000000606bf9981 */ /* 0x0000a4000c1e1100 */
[----:B0-----:R-:W-:Y:S02]  /*31250*/  @!P0 IMAD.MOV.U32 R6, RZ, RZ, R13 ;  /* 0x000000ffff068224 */ /* 0x001fe400078e000d */
[----:B------:R-:W-:Y:S01]  /*31260*/  @!P0 IMAD.MOV.U32 R7, RZ, RZ, R14 ;  /* 0x000000ffff078224 */ /* 0x000fe200078e000e */
[----:B------:R-:W-:Y:S02]  /*31270*/  PRMT R189, RZ, 0x7610, R189 ;  /* 0x00007610ffbd7816 */ /* 0x000fe400000000bd */
        /* <DEDUP_REMOVED lines=10> */
[----:B------:R-:W-:Y:S01]  /*31320*/  @!P0 IMAD.MOV.U32 R7, RZ, RZ, R9 ;  /* 0x000000ffff078224 */ /* 0x000fe200078e0009 */
[----:B------:R-:W3:Y:S04]  /*31330*/  LDL R8, [R1+0x1778] ;  /* 0x0017780001087983 */ /* 0x000ee80000100800 */
[----:B------:R-:W3:Y:S04]  /*31340*/  LDL R9, [R1+0x1774] ;  /* 0x0017740001097983 */ /* 0x000ee80000100800 */
[----:B------:R4:W3:Y:S02]  /*31350*/  @!P0 LDG.E.U8 R188, desc[UR6][R6.64] ;  /* 0x0000000606bc8981 */ /* 0x0008e4000c1e1100 */
[----:B----4-:R-:W-:-:S02]  /*31360*/  @!P1 IMAD.MOV.U32 R6, RZ, RZ, R4 ;  /* 0x000000ffff069224 */ /* 0x010fc400078e0004 */
[----:B------:R-:W4:Y:S01]  /*31370*/  LDL R4, [R1+0x16f8] ;  /* 0x0016f80001047983 */ /* 0x000f220000100800 */
[----:B------:R-:W-:Y:S01]  /*31380*/  PRMT R187, RZ, 0x7610, R187 ;  /* 0x00007610ffbb7816 */ /* 0x000fe200000000bb */
[----:B--2---:R-:W-:Y:S01]  /*31390*/  @!P1 IMAD.MOV.U32 R7, RZ, RZ, R12 ;  /* 0x000000ffff079224 */ /* 0x004fe200078e000c */
[----:B------:R-:W-:Y:S01]  /*313a0*/  PRMT R186, RZ, 0x7610, R186 ;  /* 0x00007610ffba7816 */ /* 0x000fe200000000ba */
        /* <DEDUP_REMOVED lines=20> */
[----:B0-----:R-:W-:-:S02]  /*314f0*/  @!P1 IMAD.MOV.U32 R6, RZ, RZ, R13 ;  /* 0x000000ffff069224 */ /* 0x001fc400078e000d */
[----:B------:R-:W-:Y:S01]  /*31500*/  @!P1 IMAD.MOV.U32 R7, RZ, RZ, R14 ;  /* 0x000000ffff079224 */ /* 0x000fe200078e000e */
[----:B------:R-:W-:Y:S02]  /*31510*/  PRMT R182, RZ, 0x7610, R182 ;  /* 0x00007610ffb67816 */ /* 0x000fe400000000b6 */
[----:B------:R-:W-:Y:S01]  /*31520*/  PRMT R181, RZ, 0x7610, R181 ;  /* 0x00007610ffb57816 */ /* 0x000fe200000000b5 */
[----:B------:R-:W3:Y:S04]  /*31530*/  LDL R14, [R1+0x1574] ;  /* 0x00157400010e7983 */ /* 0x000ee80000100800 */
[----:B------:R4:W3:Y:S04]  /*31540*/  @!P1 LDG.E.U8 R183, desc[UR6][R6.64] ;  /* 0x0000000606b79981 */ /* 0x0008e8000c1e1100 */
[----:B------:R-:W3:Y:S01]  /*31550*/  LDL R13, [R1+0x1578] ;  /* 0x00157800010d7983 */ /* 0x000ee20000100800 */
[----:B----4-:R-:W-:-:S03]  /*31560*/  @!P0 IMAD.MOV.U32 R6, RZ, RZ, R4 ;  /* 0x000000ffff068224 */ /* 0x010fc600078e0004 */
[----:B------:R-:W4:Y:S01]  /*31570*/  LDL R4, [R1+0x15f8] ;  /* 0x0015f80001047983 */ /* 0x000f220000100800 */
[----:B--2---:R-:W-:-:S03]  /*31580*/  @!P0 IMAD.MOV.U32 R7, RZ, RZ, R12 ;  /* 0x000000ffff078224 */ /* 0x004fc600078e000c */
[----:B------:R-:W2:Y:S04]  /*31590*/  LDL R12, [R1+0x15f4] ;  /* 0x0015f400010c7983 */ /* 0x000ea80000100800 */
[----:B------:R0:W2:Y:S01]  /*315a0*/  @!P0 LDG.E.U8 R182, desc[UR6][R6.64] ;  /* 0x0000000606b68981 */ /* 0x0000a2000c1e1100 */
[----:B------:R-:W-:Y:S02]  /*315b0*/  PRMT R180, RZ, 0x7610, R180 ;  /* 0x00007610ffb47816 */ /* 0x000fe400000000b4 */
[----:B------:R-:W-:Y:S01]  /*315c0*/  PRMT R179, RZ, 0x7610, R179 ;  /* 0x00007610ffb37816 */ /* 0x000fe200000000b3 */
[----:B0-----:R-:W-:Y:S02]  /*315d0*/  @!P1 IMAD.MOV.U32 R6, RZ, RZ, R10 ;  /* 0x000000ffff069224 */ /* 0x001fe400078e000a */
        /* <DEDUP_REMOVED lines=69> */
[----:B------:R-:W-:Y:S01]  /*31a30*/  PRMT R167, RZ, 0x7610, R167 ;  /* 0x00007610ffa77816 */ /* 0x000fe200000000a7 */
[----:B0-----:R-:W-:Y:S02]  /*31a40*/  @!P1 IMAD.MOV.U32 R6, RZ, RZ, R13 ;  /* 0x000000ffff069224 */ /* 0x001fe400078e000d */
        /* <DEDUP_REMOVED lines=21> */
[----:B------:R0:W2:Y:S01]  /*31ba0*/  @!P0 LDG.E.U8 R165, desc[UR6][R6.64] ;  /* 0x0000000606a58981 */ /* 0x0000a2000c1e1100 */
[----:B------:R-:W-:Y:S01]  /*31bb0*/  PRMT R163, RZ, 0x7610, R163 ;  /* 0x00007610ffa37816 */ /* 0x000fe200000000a3 */
[----:B0-----:R-:W-:-:S02]  /*31bc0*/  @!P1 IMAD.MOV.U32 R6, RZ, RZ, R15 ;  /* 0x000000ffff069224 */ /* 0x001fc400078e000f */
[----:B------:R-:W-:-:S05]  /*31bd0*/  @!P1 IMAD.MOV.U32 R7, RZ, RZ, R16 ;  /* 0x000000ffff079224 */ /* 0x000fca00078e0010 */
[----:B------:R0:W2:Y:S01]  /*31be0*/  @!P1 LDG.E.U8 R164, desc[UR6][R6.64] ;  /* 0x0000000606a49981 */ /* 0x0000a2000c1e1100 */
[----:B------:R-:W-:Y:S01]  /*31bf0*/  PRMT R162, RZ, 0x7610, R162 ;  /* 0x00007610ffa27816 */ /* 0x000fe200000000a2 */
[----:B0-----:R-:W-:Y:S02]  /*31c00*/  @!P0 IMAD.MOV.U32 R6, RZ, RZ, R10 ;  /* 0x000000ffff068224 */ /* 0x001fe400078e000a */
[----:B------:R-:W-:Y:S01]  /*31c10*/  @!P0 IMAD.MOV.U32 R7, RZ, RZ, R11 ;  /* 0x000000ffff078224 */ /* 0x000fe200078e000b */
[----:B------:R-:W2:Y:S04]  /*31c20*/  LDL R10, [R1+0x1178] ;  /* 0x00117800010a7983 */ /* 0x000ea80000100800 */
[----:B------:R-:W2:Y:S04]  /*31c30*/  LDL R11, [R1+0x1174] ;  /* 0x00117400010b7983 */ /* 0x000ea80000100800 */
[----:B------:R3:W2:Y:S01]  /*31c40*/  @!P0 LDG.E.U8 R163, desc[UR6][R6.64] ;  /* 0x0000000606a38981 */ /* 0x0006a2000c1e1100 */
[----:B------:R-:W-:Y:S01]  /*31c50*/  PRMT R161, RZ, 0x7610, R161 ;  /* 0x00007610ffa17816 */ /* 0x000fe200000000a1 */
[----:B---3--:R-:W-:-:S02]  /*31c60*/  @!P1 IMAD.MOV.U32 R6, RZ, RZ, R8 ;  /* 0x000000ffff069224 */ /* 0x008fc400078e0008 */
[----:B------:R-:W-:Y:S01]  /*31c70*/  @!P1 IMAD.MOV.U32 R7, RZ, RZ, R9 ;  /* 0x000000ffff079224 */ /* 0x000fe200078e0009 */
[----:B------:R-:W3:Y:S04]  /*31c80*/  LDL R8, [R1+0x1170] ;  /* 0x0011700001087983 */ /* 0x000ee80000100800 */
[----:B------:R-:W3:Y:S04]  /*31c90*/  LDL R9, [R1+0x116c] ;  /* 0x00116c0001097983 */ /* 0x000ee80000100800 */
[----:B------:R0:W3:Y:S04]  /*31ca0*/  @!P1 LDG.E.U8 R162, desc[UR6][R6.64] ;  /* 0x0000000606a29981 */ /* 0x0000e8000c1e1100 */
[----:B------:R-:W3:Y:S01]  /*31cb0*/  LDL.LU R23, [R1+0x548] ;  /* 0x0005480001177983 */ /* 0x000ee20000300800 */
[----:B0-----:R-:W-:-:S02]  /*31cc0*/  @!P0 IMAD.MOV.U32 R6, RZ, RZ, R13 ;  /* 0x000000ffff068224 */ /* 0x001fc400078e000d */
[----:B------:R-:W-:-:S05]  /*31cd0*/  @!P0 IMAD.MOV.U32 R7, RZ, RZ, R14 ;  /* 0x000000ffff078224 */ /* 0x000fca00078e000e */
[----:B------:R4:W3:Y:S02]  /*31ce0*/  @!P0 LDG.E.U8 R161, desc[UR6][R6.64] ;  /* 0x0000000606a18981 */ /* 0x0008e4000c1e1100 */
[----:B----4-:R-:W-:Y:S02]  /*31cf0*/  @!P1 IMAD.MOV.U32 R6, RZ, RZ, R4 ;  /* 0x000000ffff069224 */ /* 0x010fe400078e0004 */
[----:B------:R-:W4:Y:S04]  /*31d00*/  LDL.LU R4, [R1+0x544] ;  /* 0x0005440001047983 */ /* 0x000f280000300800 */
[----:B------:R-:W4:Y:S04]  /*31d10*/  LDL.LU R20, [R1+0x540] ;  /* 0x0005400001147983 */ /* 0x000f280000300800 */
[----:B------:R-:W4:Y:S04]  /*31d20*/  LDL R17, [R1+0x10f8] ;  /* 0x0010f80001117983 */ /* 0x000f280000100800 */
[----:B------:R-:W4:Y:S04]  /*31d30*/  LDL R18, [R1+0x10f4] ;  /* 0x0010f40001127983 */ /* 0x000f280000100800 */
[----:B------:R-:W4:Y:S04]  /*31d40*/  LDL R19, [R1+0x10ec] ;  /* 0x0010ec0001137983 */ /* 0x000f280000100800 */
[----:B------:R-:W4:Y:S01]  /*31d50*/  LDL R14, [R1+0x10f0] ;  /* 0x0010f000010e7983 */ /* 0x000f220000100800 */
[----:B------:R-:W-:Y:S01]  /*31d60*/  PRMT R160, RZ, 0x7610, R160 ;  /* 0x00007610ffa07816 */ /* 0x000fe200000000a0 */
[----:B--2---:R-:W-:-:S02]  /*31d70*/  @!P1 IMAD.MOV.U32 R7, RZ, RZ, R12 ;  /* 0x000000ffff079224 */ /* 0x004fc400078e000c */
[----:B------:R-:W2:Y:S04]  /*31d80*/  LDL R13, [R1+0x1074] ;  /* 0x00107400010d7983 */ /* 0x000ea80000100800 */
[----:B------:R-:W2:Y:S04]  /*31d90*/  LDL R12, [R1+0x1078] ;  /* 0x00107800010c7983 */ /* 0x000ea80000100800 */
[----:B------:R0:W2:Y:S01]  /*31da0*/  @!P1 LDG.E.U8 R160, desc[UR6][R6.64] ;  /* 0x0000000606a09981 */ /* 0x0000a2000c1e1100 */
[----:B------:R-:W-:Y:S02]  /*31db0*/  PRMT R159, RZ, 0x7610, R159 ;  /* 0x00007610ff9f7816 */ /* 0x000fe4000000009f */
[----:B------:R-:W-:Y:S01]  /*31dc0*/  PRMT R158, RZ, 0x7610, R158 ;  /* 0x00007610ff9e7816 */ /* 0x000fe2000000009e */
        /* <DEDUP_REMOVED lines=9> */
[----:B------:R-:W3:Y:S04]  /*31e60*/  LDL.LU R16, [R1+0x538] ;  /* 0x0005380001107983 */ /* 0x000ee80000300800 */
[----:B------:R-:W3:Y:S04]  /*31e70*/  LDL.LU R15, [R1+0x534] ;  /* 0x00053400010f7983 */ /* 0x000ee80000300800 */
[----:B------:R4:W3:Y:S04]  /*31e80*/  @!P1 LDG.E.U8 R158, desc[UR6][R6.64] ;  /* 0x00000006069e9981 */ /* 0x0008e8000c1e1100 */
[----:B------:R-:W3:Y:S01]  /*31e90*/  LDL.LU R21, [R1+0x530] ;  /* 0x0005300001157983 */ /* 0x000ee20000300800 */
[----:B----4-:R-:W-:-:S02]  /*31ea0*/  @!P0 IMAD.MOV.U32 R6, RZ, RZ, R17 ;  /* 0x000000ffff068224 */ /* 0x010fc400078e0011 */
[----:B------:R-:W-:Y:S01]  /*31eb0*/  @!P0 IMAD.MOV.U32 R7, RZ, RZ, R18 ;  /* 0x000000ffff078224 */ /* 0x000fe200078e0012 */
[----:B------:R-:W4:Y:S04]  /*31ec0*/  LDL.LU R17, [R1+0x528] ;  /* 0x0005280001117983 */ /* 0x000f280000300800 */
[----:B------:R-:W4:Y:S01]  /*31ed0*/  LDL.LU R18, [R1+0x524] ;  /* 0x0005240001127983 */ /* 0x000f220000300800 */
[----:B------:R-:W-:Y:S02]  /*31ee0*/  PRMT R155, RZ, 0x7610, R155 ;  /* 0x00007610ff9b7816 */ /* 0x000fe4000000009b */
[----:B------:R-:W-:Y:S02]  /*31ef0*/  PRMT R154, RZ, 0x7610, R154 ;  /* 0x00007610ff9a7816 */ /* 0x000fe4000000009a */
[----:B------:R-:W-:-:S02]  /*31f00*/  PRMT R153, RZ, 0x7610, R153 ;  /* 0x00007610ff997816 */ /* 0x000fc40000000099 */
[----:B------:R-:W-:Y:S02]  /*31f10*/  PRMT R152, RZ, 0x7610, R152 ;  /* 0x00007610ff987816 */ /* 0x000fe40000000098 */
[----:B------:R-:W-:Y:S01]  /*31f20*/  PRMT R0, RZ, 0x7610, R0 ;  /* 0x00007610ff007816 */ /* 0x000fe20000000000 */
[----:B------:R-:W4:Y:S04]  /*31f30*/  LDL.LU R22, [R1+0x520] ;  /* 0x0005200001167983 */ /* 0x000f280000300800 */
[----:B------:R0:W4:Y:S02]  /*31f40*/  @!P0 LDG.E.U8 R155, desc[UR6][R6.64] ;  /* 0x00000006069b8981 */ /* 0x000124000c1e1100 */
[----:B0-----:R-:W-:Y:S02]  /*31f50*/  @!P1 IMAD.MOV.U32 R6, RZ, RZ, R14 ;  /* 0x000000ffff069224 */ /* 0x001fe400078e000e */
[----:B------:R-:W-:-:S02]  /*31f60*/  @!P1 IMAD.MOV.U32 R7, RZ, RZ, R19 ;  /* 0x000000ffff079224 */ /* 0x000fc400078e0013 */
[----:B------:R-:W4:Y:S04]  /*31f70*/  LDL.LU R19, [R1+0x518] ;  /* 0x0005180001137983 */ /* 0x000f280000300800 */
        /* <DEDUP_REMOVED lines=8> */
[----:B------:R-:W-:Y:S01]  /*32000*/  @!P0 IMAD.MOV.U32 R7, RZ, RZ, R9 ;  /* 0x000000ffff078224 */ /* 0x000fe200078e0009 */
[----:B------:R-:W-:Y:S02]  /*32010*/  LOP3.LUT R9, R23, 0xffff, RZ, 0xc0, !PT ;  /* 0x0000ffff17097812 */ /* 0x000fe400078ec0ff */
[----:B------:R-:W-:Y:S01]  /*32020*/  LOP3.LUT R8, R4, 0xffff, RZ, 0xc0, !PT ;  /* 0x0000ffff04087812 */ /* 0x000fe200078ec0ff */
[----:B------:R-:W3:Y:S04]  /*32030*/  LDL.LU R23, [R1+0x510] ;  /* 0x0005100001177983 */ /* 0x000ee80000300800 */
[----:B------:R0:W2:Y:S04]  /*32040*/  @!P0 LDG.E.U8 R0, desc[UR6][R6.64] ;  /* 0x0000000606008981 */ /* 0x0000a8000c1e1100 */
[----:B------:R-:W2:Y:S04]  /*32050*/  LDL.LU R12, [R1+0x500] ;  /* 0x00050000010c7983 */ /* 0x000ea80000300800 */
[----:B------:R-:W2:Y:S04]  /*32060*/  LDL.LU R13, [R1+0x4f0] ;  /* 0x0004f000010d7983 */ /* 0x000ea80000300800 */
[----:B------:R-:W2:Y:S04]  /*32070*/  LDL.LU R10, [R1+0x4e8] ;  /* 0x0004e800010a7983 */ /* 0x000ea80000300800 */
[----:B------:R-:W2:Y:S04]  /*32080*/  LDL.LU R11, [R1+0x4e4] ;  /* 0x0004e400010b7983 */ /* 0x000ea80000300800 */
[----:B------:R-:W2:Y:S04]  /*32090*/  LDL.LU R14, [R1+0x4e0] ;  /* 0x0004e000010e7983 */ /* 0x000ea80000300800 */
[----:B------:R-:W2:Y:S01]  /*320a0*/  LDL.LU R4, [R1+0x4d8] ;  /* 0x0004d80001047983 */ /* 0x000ea20000300800 */
[----:B0-----:R-:W-:-:S02]  /*320b0*/  LOP3.LUT R7, R20, 0xffff, RZ, 0xc0, !PT ;  /* 0x0000ffff14077812 */ /* 0x001fc400078ec0ff */
[----:B------:R-:W-:Y:S02]  /*320c0*/  LOP3.LUT R6, R49, 0xffff, RZ, 0xc0, !PT ;  /* 0x0000ffff31067812 */ /* 0x000fe400078ec0ff */
[----:B------:R-:W-:Y:S02]  /*320d0*/  PRMT R49, R9, 0x3340, R8 ;  /* 0x0000334009317816 */ /* 0x000fe40000000008 */
[----:B------:R-:W-:Y:S02]  /*320e0*/  LOP3.LUT R9, R16, 0xffff, RZ, 0xc0, !PT ;  /* 0x0000ffff10097812 */ /* 0x000fe400078ec0ff */
[----:B------:R-:W-:Y:S02]  /*320f0*/  LOP3.LUT R8, R15, 0xffff, RZ, 0xc0, !PT ;  /* 0x0000ffff0f087812 */ /* 0x000fe400078ec0ff */
[----:B------:R-:W-:Y:S02]  /*32100*/  PRMT R20, R7, 0x3340, R6 ;  /* 0x0000334007147816 */ /* 0x000fe40000000006 */
[----:B------:R-:W-:-:S02]  /*32110*/  LOP3.LUT R6, R38, 0xffff, RZ, 0xc0, !PT ;  /* 0x0000ffff26067812 */ /* 0x000fc400078ec0ff */
[----:B------:R-:W-:Y:S02]  /*32120*/  LOP3.LUT R7, R21, 0xffff, RZ, 0xc0, !PT ;  /* 0x0000ffff15077812 */ /* 0x000fe400078ec0ff */
[----:B------:R-:W-:Y:S01]  /*32130*/  PRMT R38, R9, 0x3340, R8 ;  /* 0x0000334009267816 */ /* 0x000fe20000000008 */
[----:B------:R-:W2:Y:S04]  /*32140*/  LDL.LU R16, [R1+0x4d4] ;  /* 0x0004d40001107983 */ /* 0x000ea80000300800 */
[----:B------:R-:W2:Y:S01]  /*32150*/  LDL.LU R15, [R1+0x4d0] ;  /* 0x0004d000010f7983 */ /* 0x000ea20000300800 */
[----:B------:R-:W-:Y:S02]  /*32160*/  PRMT R21, R7, 0x3340, R6 ;  /* 0x0000334007157816 */ /* 0x000fe40000000006 */
[----:B------:R-:W-:-:S02]  /*32170*/  LOP3.LUT R6, R50, 0xffff, RZ, 0xc0, !PT ;  /* 0x0000ffff32067812 */ /* 0x000fc400078ec0ff */
[----:B----4-:R-:W-:Y:S02]  /*32180*/  LOP3.LUT R9, R17, 0xffff, RZ, 0xc0, !PT ;  /* 0x0000ffff11097812 */ /* 0x010fe400078ec0ff */
[----:B------:R-:W-:Y:S01]  /*32190*/  LOP3.LUT R8, R18, 0xffff, RZ, 0xc0, !PT ;  /* 0x0000ffff12087812 */ /* 0x000fe200078ec0ff */
[----:B------:R-:W4:Y:S03]  /*321a0*/  LDL.LU R17, [R1+0x4cc] ;  /* 0x0004cc0001117983 */ /* 0x000f260000300800 */
[----:B------:R-:W-:Y:S02]  /*321b0*/  PRMT R50, R9, 0x3340, R8 ;  /* 0x0000334009327816 */ /* 0x000fe40000000008 */
[----:B------:R-:W3:Y:S01]  /*321c0*/  LDL.LU R8, [R1+0x514] ;  /* 0x0005140001087983 */ /* 0x000ee20000300800 */
[----:B------:R-:W-:-:S03]  /*321d0*/  LOP3.LUT R7, R22, 0xffff, RZ, 0xc0, !PT ;  /* 0x0000ffff16077812 */ /* 0x000fc600078ec0ff */
[----:B------:R-:W4:Y:S01]  /*321e0*/  LDL.LU R18, [R1+0x488] ;  /* 0x0004880001127983 */ /* 0x000f220000300800 */
[----:B------:R-:W-:Y:S02]  /*321f0*/  PRMT R22, R7, 0x3340, R6 ;  /* 0x0000334007167816 */ /* 0x000fe40000000006 */
[----:B------:R-:W-:Y:S02]  /*32200*/  LOP3.LUT R6, R51, 0xffff, RZ, 0xc0, !PT ;  /* 0x0000ffff33067812 */ /* 0x000fe400078ec0ff */
[----:B------:R-:W-:Y:S02]  /*32210*/  LOP3.LUT R9, R19, 0xffff, RZ, 0xc0, !PT ;  /* 0x0000ffff13097812 */ /* 0x000fe400078ec0ff */
[----:B------:R-:W4:Y:S01]  /*32220*/  LDL.LU R19, [R1+0x484] ;  /* 0x0004840001137983 */ /* 0x000f220000300800 */
[----:B---3--:R-:W-:-:S04]  /*32230*/  LOP3.LUT R8, R8, 0xffff, RZ, 0xc0, !PT ;  /* 0x0000ffff08087812 */ /* 0x008fc800078ec0ff */
[----:B------:R-:W-:Y:S02]  /*32240*/  PRMT R51, R9, 0x3340, R8 ;  /* 0x0000334009337816 */ /* 0x000fe40000000008 */
[----:B------:R-:W3:Y:S04]  /*32250*/  LDL.LU R9, [R1+0x508] ;  /* 0x0005080001097983 */ /* 0x000ee80000300800 */
[----:B------:R-:W2:Y:S01]  /*32260*/  LDL.LU R8, [R1+0x504] ;  /* 0x0005040001087983 */ /* 0x000ea20000300800 */
[----:B------:R-:W-:-:S04]  /*32270*/  LOP3.LUT R7, R23, 0xffff, RZ, 0xc0, !PT ;  /* 0x0000ffff17077812 */ /* 0x000fc800078ec0ff */
[----:B------:R-:W-:Y:S02]  /*32280*/  PRMT R23, R7, 0x3340, R6 ;  /* 0x0000334007177816 */ /* 0x000fe40000000006 */
[----:B------:R-:W-:Y:S02]  /*32290*/  LOP3.LUT R6, R53, 0xffff, RZ, 0xc0, !PT ;  /* 0x0000ffff35067812 */ /* 0x000fe400078ec0ff */
[----:B---3--:R-:W-:Y:S02]  /*322a0*/  LOP3.LUT R9, R9, 0xffff, RZ, 0xc0, !PT ;  /* 0x0000ffff09097812 */ /* 0x008fe400078ec0ff */
[----:B--2---:R-:W-:-:S04]  /*322b0*/  LOP3.LUT R8, R8, 0xffff, RZ, 0xc0, !PT ;  /* 0x0000ffff08087812 */ /* 0x004fc800078ec0ff */
[----:B------:R-:W-:Y:S02]  /*322c0*/  PRMT R53, R9, 0x3340, R8 ;  /* 0x0000334009357816 */ /* 0x000fe40000000008 */
[----:B------:R-:W2:Y:S04]  /*322d0*/  LDL.LU R9, [R1+0x4f8] ;  /* 0x0004f80001097983 */ /* 0x000ea80000300800 */
[----:B------:R-:W3:Y:S01]  /*322e0*/  LDL.LU R8, [R1+0x4f4] ;  /* 0x0004f40001087983 */ /* 0x000ee20000300800 */
        /* <DEDUP_REMOVED lines=9> */
[----:B----4-:R-:W-:-:S04]  /*32380*/  LOP3.LUT R6, R17, 0xffff, RZ, 0xc0, !PT ;  /* 0x0000ffff11067812 */ /* 0x010fc800078ec0ff */
[----:B------:R-:W-:Y:S02]  /*32390*/  PRMT R15, R7, 0x3340, R6 ;  /* 0x00003340070f7816 */ /* 0x000fe40000000006 */
[----:B------:R-:W-:Y:S02]  /*323a0*/  LOP3.LUT R7, R5, 0xffff, RZ, 0xc0, !PT ;  /* 0x0000ffff05077812 */ /* 0x000fe400078ec0ff */
[----:B------:R-:W-:Y:S01]  /*323b0*/  LOP3.LUT R6, R57, 0xffff, RZ, 0xc0, !PT ;  /* 0x0000ffff39067812 */ /* 0x000fe200078ec0ff */
[----:B------:R-:W4:Y:S01]  /*323c0*/  LDL.LU R5, [R1+0x235c] ;  /* 0x00235c0001057983 */ /* 0x000f220000300800 */
[----:B------:R-:W-:Y:S02]  /*323d0*/  PRMT R20, R49, 0x5410, R20 ;  /* 0x0000541031147816 */ /* 0x000fe40000000014 */
[----:B------:R-:W-:Y:S02]  /*323e0*/  PRMT R21, R38, 0x5410, R21 ;  /* 0x0000541026157816 */ /* 0x000fe40000000015 */
[----:B------:R-:W-:-:S02]  /*323f0*/  PRMT R22, R50, 0x5410, R22 ;  /* 0x0000541032167816 */ /* 0x000fc40000000016 */
[----:B------:R-:W-:Y:S02]  /*32400*/  PRMT R23, R51, 0x5410, R23 ;  /* 0x0000541033177816 */ /* 0x000fe40000000017 */
[----:B------:R-:W-:Y:S02]  /*32410*/  PRMT R12, R53, 0x5410, R12 ;  /* 0x00005410350c7816 */ /* 0x000fe4000000000c */
[----:B--2---:R-:W-:Y:S02]  /*32420*/  LOP3.LUT R9, R9, 0xffff, RZ, 0xc0, !PT ;  /* 0x0000ffff09097812 */ /* 0x004fe400078ec0ff */
[----:B---3--:R-:W-:-:S04]  /*32430*/  LOP3.LUT R8, R8, 0xffff, RZ, 0xc0, !PT ;  /* 0x0000ffff08087812 */ /* 0x008fc800078ec0ff */
        /* <DEDUP_REMOVED lines=27> */
[----:B------:R-:W-:Y:S01]  /*325f0*/  PRMT R19, R7, 0x3340, R6 ;  /* 0x0000334007137816 */ /* 0x000fe20000000006 */
[----:B------:R-:W2:Y:S01]  /*32600*/  LDL.LU R156, [R1+0x2358] ;  /* 0x00235800019c7983 */ /* 0x000ea20000300800 */
[----:B------:R-:W-:Y:S02]  /*32610*/  LOP3.LUT R7, R62, 0xffff, RZ, 0xc0, !PT ;  /* 0x0000ffff3e077812 */ /* 0x000fe400078ec0ff */
[----:B------:R-:W-:-:S02]  /*32620*/  PRMT R60, R9, 0x3340, R8 ;  /* 0x00003340093c7816 */ /* 0x000fc40000000008 */
[----:B------:R-:W-:Y:S02]  /*32630*/  LOP3.LUT R9, R33, 0xffff, RZ, 0xc0, !PT ;  /* 0x0000ffff21097812 */ /* 0x000fe400078ec0ff */
[----:B------:R-:W-:Y:S02]  /*32640*/  LOP3.LUT R8, R34, 0xffff, RZ, 0xc0, !PT ;  /* 0x0000ffff22087812 */ /* 0x000fe400078ec0ff */
[----:B------:R-:W-:Y:S01]  /*32650*/  LOP3.LUT R6, R61, 0xffff, RZ, 0xc0, !PT ;  /* 0x0000ffff3d067812 */ /* 0x000fe200078ec0ff */
[----:B------:R-:W3:Y:S04]  /*32660*/  LDL.LU R157, [R1+0x2354] ;  /* 0x00235400019d7983 */ /* 0x000ee80000300800 */
[----:B------:R-:W3:Y:S04]  /*32670*/  LDL.LU R171, [R1+0x2350] ;  /* 0x0023500001ab7983 */ /* 0x000ee80000300800 */
[----:B------:R-:W4:Y:S04]  /*32680*/  LDL.LU R25, [R1+0x234c] ;  /* 0x00234c0001197983 */ /* 0x000f280000300800 */
[----:B------:R-:W2:Y:S01]  /*32690*/  LDL.LU R27, [R1+0x2348] ;  /* 0x00234800011b7983 */ /* 0x000ea20000300800 */
[----:B------:R-:W-:-:S02]  /*326a0*/  PRMT R62, R9, 0x3340, R8 ;  /* 0x00003340093e7816 */ /* 0x000fc40000000008 */
[----:B------:R-:W-:Y:S01]  /*326b0*/  PRMT R61, R7, 0x3340, R6 ;  /* 0x00003340073d7816 */ /* 0x000fe20000000006 */
[----:B------:R-:W3:Y:S01]  /*326c0*/  LDL.LU R29, [R1+0x2344] ;  /* 0x00234400011d7983 */ /* 0x000ee20000300800 */
[----:B------:R-:W-:Y:S02]  /*326d0*/  LOP3.LUT R9, R35, 0xffff, RZ, 0xc0, !PT ;  /* 0x0000ffff23097812 */ /* 0x000fe400078ec0ff */
[----:B------:R-:W-:Y:S02]  /*326e0*/  LOP3.LUT R8, R36, 0xffff, RZ, 0xc0, !PT ;  /* 0x0000ffff24087812 */ /* 0x000fe400078ec0ff */
[----:B------:R-:W-:Y:S02]  /*326f0*/  LOP3.LUT R7, R64, 0xffff, RZ, 0xc0, !PT ;  /* 0x0000ffff40077812 */ /* 0x000fe400078ec0ff */
[----:B------:R-:W-:Y:S01]  /*32700*/  LOP3.LUT R6, R63, 0xffff, RZ, 0xc0, !PT ;  /* 0x0000ffff3f067812 */ /* 0x000fe200078ec0ff */
[----:B------:R-:W3:Y:S04]  /*32710*/  LDL.LU R30, [R1+0x2340] ;  /* 0x00234000011e7983 */ /* 0x000ee80000300800 */
[----:B------:R-:W4:Y:S04]  /*32720*/  LDL.LU R31, [R1+0x233c] ;  /* 0x00233c00011f7983 */ /* 0x000f280000300800 */
[----:B------:R-:W3:Y:S04]  /*32730*/  LDL.LU R32, [R1+0x2338] ;  /* 0x0023380001207983 */ /* 0x000ee80000300800 */
        /* <DEDUP_REMOVED lines=9> */
[----:B------:R-:W3:Y:S04]  /*327d0*/  LDL.LU R36, [R1+0x2328] ;  /* 0x0023280001247983 */ /* 0x000ee80000300800 */
[----:B------:R-:W3:Y:S04]  /*327e0*/  LDL.LU R37, [R1+0x2324] ;  /* 0x0023240001257983 */ /* 0x000ee80000300800 */
[----:B------:R-:W3:Y:S01]  /*327f0*/  LDL.LU R42, [R1+0x2320] ;  /* 0x00232000012a7983 */ /* 0x000ee20000300800 */
[----:B------:R-:W-:-:S02]  /*32800*/  PRMT R65, R9, 0x3340, R8 ;  /* 0x0000334009417816 */ /* 0x000fc40000000008 */
[----:B------:R-:W-:Y:S01]  /*32810*/  PRMT R10, R7, 0x3340, R6 ;  /* 0x00003340070a7816 */ /* 0x000fe20000000006 */
[----:B------:R-:W3:Y:S01]  /*32820*/  LDL.LU R43, [R1+0x231c] ;  /* 0x00231c00012b7983 */ /* 0x000ee20000300800 */
[----:B------:R-:W-:Y:S02]  /*32830*/  LOP3.LUT R9, R44, 0xffff, RZ, 0xc0, !PT ;  /* 0x0000ffff2c097812 */ /* 0x000fe400078ec0ff */
[----:B------:R-:W-:Y:S01]  /*32840*/  LOP3.LUT R7, R46, 0xffff, RZ, 0xc0, !PT ;  /* 0x0000ffff2e077812 */ /* 0x000fe200078ec0ff */
[----:B------:R-:W3:Y:S01]  /*32850*/  LDL.LU R44, [R1+0x2318] ;  /* 0x00231800012c7983 */ /* 0x000ee20000300800 */
[----:B------:R-:W-:Y:S02]  /*32860*/  LOP3.LUT R8, R45, 0xffff, RZ, 0xc0, !PT ;  /* 0x0000ffff2d087812 */ /* 0x000fe400078ec0ff */
[----:B------:R-:W-:Y:S01]  /*32870*/  LOP3.LUT R6, R48, 0xffff, RZ, 0xc0, !PT ;  /* 0x0000ffff30067812 */ /* 0x000fe200078ec0ff */
[----:B------:R-:W3:Y:S04]  /*32880*/  LDL.LU R45, [R1+0x2314] ;  /* 0x00231400012d7983 */ /* 0x000ee80000300800 */
[----:B------:R-:W3:Y:S04]  /*32890*/  LDL.LU R46, [R1+0x2310] ;  /* 0x00231000012e7983 */ /* 0x000ee80000300800 */
[----:B------:R-:W3:Y:S01]  /*328a0*/  LDL.LU R48, [R1+0x230c] ;  /* 0x00230c0001307983 */ /* 0x000ee20000300800 */
[----:B------:R-:W-:-:S03]  /*328b0*/  PRMT R6, R7, 0x3340, R6 ;  /* 0x0000334007067816 */ /* 0x000fc60000000006 */
[----:B------:R-:W4:Y:S04]  /*328c0*/  LDL.LU R49, [R1+0x2308] ;  /* 0x0023080001317983 */ /* 0x000f280000300800 */
[----:B------:R-:W2:Y:S04]  /*328d0*/  LDL R7, [R1+0xda4] ;  /* 0x000da40001077983 */ /* 0x000ea80000100800 */
[----:B------:R-:W3:Y:S04]  /*328e0*/  LDL.LU R38, [R1+0xda8] ;  /* 0x000da80001267983 */ /* 0x000ee80000300800 */
[----:B------:R-:W4:Y:S04]  /*328f0*/  LDL.LU R50, [R1+0x2304] ;  /* 0x0023040001327983 */ /* 0x000f280000300800 */
[----:B------:R-:W4:Y:S04]  /*32900*/  LDL.LU R51, [R1+0x2300] ;  /* 0x0023000001337983 */ /* 0x000f280000300800 */
[----:B------:R-:W4:Y:S01]  /*32910*/  LDL.LU R53, [R1+0x22fc] ;  /* 0x0022fc0001357983 */ /* 0x000f220000300800 */
[----:B------:R-:W-:-:S03]  /*32920*/  PRMT R13, R55, 0x5410, R13 ;  /* 0x00005410370d7816 */ /* 0x000fc6000000000d */
[----:B------:R-:W2:Y:S01]  /*32930*/  LDL.LU R55, [R1+0x22f8] ;  /* 0x0022f80001377983 */ /* 0x000ea20000300800 */
[----:B------:R-:W-:-:S03]  /*32940*/  PRMT R14, R56, 0x5410, R14 ;  /* 0x00005410380e7816 */ /* 0x000fc6000000000e */
[----:B------:R-:W4:Y:S01]  /*32950*/  LDL.LU R56, [R1+0x22f4] ;  /* 0x0022f40001387983 */ /* 0x000f220000300800 */
[----:B------:R-:W-:Y:S02]  /*32960*/  PRMT R15, R4, 0x5410, R15 ;  /* 0x00005410040f7816 */ /* 0x000fe4000000000f */
[----:B------:R-:W-:Y:S01]  /*32970*/  PRMT R11, R9, 0x3340, R8 ;  /* 0x00003340090b7816 */ /* 0x000fe20000000008 */
[----:B------:R-:W4:Y:S01]  /*32980*/  LDL R4, [R1+0x1d78] ;  /* 0x001d780001047983 */ /* 0x000f220000100800 */
[----:B------:R-:W-:-:S03]  /*32990*/  PRMT R16, R57, 0x5410, R16 ;  /* 0x0000541039107816 */ /* 0x000fc60000000010 */
[----:B------:R-:W4:Y:S01]  /*329a0*/  LDL.LU R57, [R1+0x22f0] ;  /* 0x0022f00001397983 */ /* 0x000f220000300800 */
[----:B------:R-:W-:Y:S02]  /*329b0*/  PRMT R17, R58, 0x5410, R17 ;  /* 0x000054103a117816 */ /* 0x000fe40000000011 */
[----:B------:R-:W-:Y:S01]  /*329c0*/  PRMT R18, R59, 0x5410, R18 ;  /* 0x000054103b127816 */ /* 0x000fe20000000012 */
[----:B------:R-:W4:Y:S04]  /*329d0*/  LDL.LU R58, [R1+0x22ec] ;  /* 0x0022ec00013a7983 */ /* 0x000f280000300800 */
[----:B------:R-:W4:Y:S01]  /*329e0*/  LDL.LU R59, [R1+0x22e8] ;  /* 0x0022e800013b7983 */ /* 0x000f220000300800 */
[----:B------:R-:W-:Y:S02]  /*329f0*/  PRMT R19, R60, 0x5410, R19 ;  /* 0x000054103c137816 */ /* 0x000fe40000000013 */
[----:B------:R-:W-:Y:S01]  /*32a00*/  PRMT R8, R62, 0x5410, R61 ;  /* 0x000054103e087816 */ /* 0x000fe2000000003d */
[----:B------:R-:W4:Y:S01]  /*32a10*/  LDL.LU R60, [R1+0x22e4] ;  /* 0x0022e400013c7983 */ /* 0x000f220000300800 */
[----:B------:R-:W-:-:S03]  /*32a20*/  PRMT R11, R11, 0x5410, R6 ;  /* 0x000054100b0b7816 */ /* 0x000fc60000000006 */
[----:B------:R-:W4:Y:S04]  /*32a30*/  LDL.LU R61, [R1+0x22e0] ;  /* 0x0022e000013d7983 */ /* 0x000f280000300800 */
[----:B------:R-:W4:Y:S01]  /*32a40*/  LDL.LU R62, [R1+0x22dc] ;  /* 0x0022dc00013e7983 */ /* 0x000f220000300800 */
[----:B------:R-:W-:Y:S02]  /*32a50*/  PRMT R9, R64, 0x5410, R63 ;  /* 0x0000541040097816 */ /* 0x000fe4000000003f */
[----:B------:R-:W-:Y:S01]  /*32a60*/  PRMT R10, R65, 0x5410, R10 ;  /* 0x00005410410a7816 */ /* 0x000fe2000000000a */
[----:B------:R-:W4:Y:S04]  /*32a70*/  LDL.LU R63, [R1+0x22d8] ;  /* 0x0022d800013f7983 */ /* 0x000f280000300800 */
[----:B------:R-:W4:Y:S04]  /*32a80*/  LDL.LU R64, [R1+0x22d4] ;  /* 0x0022d40001407983 */ /* 0x000f280000300800 */
[----:B------:R-:W4:Y:S01]  /*32a90*/  LDL.LU R65, [R1+0x22d0] ;  /* 0x0022d00001417983 */ /* 0x000f220000300800 */
[----:B---3--:R-:W-:Y:S01]  /*32aa0*/  @!P0 IMAD.MOV.U32 R6, RZ, RZ, R38 ;  /* 0x000000ffff068224 */ /* 0x008fe200078e0026 */
[----:B--2---:R-:W-:-:S02]  /*32ab0*/  PRMT R55, RZ, 0x7610, R55 ;  /* 0x00007610ff377816 */ /* 0x004fc40000000037 */
[----:B------:R-:W-:Y:S04]  /*32ac0*/  STL [R1+0x200c], R38 ;  /* 0x00200c2601007387 */ /* 0x000fe80000100800 */
[----:B------:R-:W2:Y:S04]  /*32ad0*/  @!P0 LDG.E.U8 R55, desc[UR6][R6.64] ;  /* 0x0000000606378981 */ /* 0x000ea8000c1e1100 */
[----:B------:R-:W3:Y:S04]  /*32ae0*/  LDL R7, [R1+0x1d7c] ;  /* 0x001d7c0001077983 */ /* 0x000ee80000100800 */
[----:B--2---:R-:W-:Y:S04]  /*32af0*/  STL [R1+0x2010], R55 ;  /* 0x0020103701007387 */ /* 0x004fe80000100800 */
[----:B---3--:R-:W-:Y:S04]  /*32b00*/  STS.128 [R7+UR4+0x10000], R20 ;  /* 0x0100001407007988 */ /* 0x008fe80008000c04 */
[----:B------:R-:W-:Y:S04]  /*32b10*/  STS.128 [R7+UR4+0x14000], R16 ;  /* 0x0140001007007988 */ /* 0x000fe80008000c04 */
[----:B----4-:R-:W-:Y:S04]  /*32b20*/  STS.128 [R4+UR4+0x10000], R12 ;  /* 0x0100000c04007988 */ /* 0x010fe80008000c04 */
[----:B------:R-:W-:Y:S04]  /*32b30*/  STS.128 [R4+UR4+0x14000], R8 ;  /* 0x0140000804007988 */ /* 0x000fe80008000c04 */
[----:B------:R0:W-:Y:S04]  /*32b40*/  STS.U8 [R98+UR4], R66 ;  /* 0x0000004262007988 */ /* 0x0001e80008000004 */
[----:B------:R1:W-:Y:S04]  /*32b50*/  STS.U8 [R98+UR4+0x8000], R67 ;  /* 0x0080004362007988 */ /* 0x0003e80008000004 */
[----:B------:R2:W-:Y:S04]  /*32b60*/  STS.U8 [R98+UR4+0x400], R68 ;  /* 0x0004004462007988 */ /* 0x0005e80008000004 */
[----:B------:R3:W-:Y:S04]  /*32b70*/  STS.U8 [R98+UR4+0x8400], R69 ;  /* 0x0084004562007988 */ /* 0x0007e80008000004 */
[----:B------:R4:W-:Y:S04]  /*32b80*/  STS.U8 [R98+UR4+0x800], R70 ;  /* 0x0008004662007988 */ /* 0x0009e80008000004 */
[----:B------:R4:W-:Y:S04]  /*32b90*/  STS.U8 [R98+UR4+0x8800], R71 ;  /* 0x0088004762007988 */ /* 0x0009e80008000004 */
[----:B0-----:R-:W4:Y:S04]  /*32ba0*/  LDL.LU R66, [R1+0x22cc] ;  /* 0x0022cc0001427983 */ /* 0x001f280000300800 */
[----:B-1----:R-:W4:Y:S04]  /*32bb0*/  LDL.LU R67, [R1+0x22c8] ;  /* 0x0022c80001437983 */ /* 0x002f280000300800 */
[----:B--2---:R-:W2:Y:S04]  /*32bc0*/  LDL.LU R68, [R1+0x22c4] ;  /* 0x0022c40001447983 */ /* 0x004ea80000300800 */
[----:B---3--:R-:W3:Y:S04]  /*32bd0*/  LDL.LU R69, [R1+0x22c0] ;  /* 0x0022c00001457983 */ /* 0x008ee80000300800 */
[----:B----4-:R-:W4:Y:S04]  /*32be0*/  LDL.LU R70, [R1+0x22bc] ;  /* 0x0022bc0001467983 */ /* 0x010f280000300800 */
[----:B------:R-:W2:Y:S04]  /*32bf0*/  LDL.LU R71, [R1+0x22b8] ;  /* 0x0022b80001477983 */ /* 0x000ea80000300800 */
[----:B------:R0:W-:Y:S04]  /*32c00*/  STS.U8 [R98+UR4+0xc00], R72 ;  /* 0x000c004862007988 */ /* 0x0001e80008000004 */
[----:B------:R1:W-:Y:S04]  /*32c10*/  STS.U8 [R98+UR4+0x8c00], R73 ;  /* 0x008c004962007988 */ /* 0x0003e80008000004 */
[----:B------:R1:W-:Y:S04]  /*32c20*/  STS.U8 [R98+UR4+0x1000], R74 ;  /* 0x0010004a62007988 */ /* 0x0003e80008000004 */
[----:B------:R1:W-:Y:S04]  /*32c30*/  STS.U8 [R98+UR4+0x9000], R75 ;  /* 0x0090004b62007988 */ /* 0x0003e80008000004 */
[----:B------:R1:W-:Y:S04]  /*32c40*/  STS.U8 [R98+UR4+0x1400], R76 ;  /* 0x0014004c62007988 */ /* 0x0003e80008000004 */
[----:B------:R1:W-:Y:S04]  /*32c50*/  STS.U8 [R98+UR4+0x9400], R77 ;  /* 0x0094004d62007988 */ /* 0x0003e80008000004 */
[----:B0-----:R-:W3:Y:S04]  /*32c60*/  LDL.LU R72, [R1+0x22b4] ;  /* 0x0022b40001487983 */ /* 0x001ee80000300800 */
[----:B-1----:R-:W4:Y:S04]  /*32c70*/  LDL.LU R73, [R1+0x22b0] ;  /* 0x0022b00001497983 */ /* 0x002f280000300800 */
[----:B------:R-:W2:Y:S04]  /*32c80*/  LDL.LU R74, [R1+0x22ac] ;  /* 0x0022ac00014a7983 */ /* 0x000ea80000300800 */
[----:B------:R-:W3:Y:S04]  /*32c90*/  LDL.LU R75, [R1+0x22a8] ;  /* 0x0022a800014b7983 */ /* 0x000ee80000300800 */
[----:B------:R-:W4:Y:S04]  /*32ca0*/  LDL.LU R76, [R1+0x22a4] ;  /* 0x0022a400014c7983 */ /* 0x000f280000300800 */
        /* <DEDUP_REMOVED lines=25> */
[----:B------:R0:W-:Y:S01]  /*32e40*/  STS.U8 [R98+UR4+0x3000], R90 ;  /* 0x0030005a62007988 */ /* 0x0001e20008000004 */
[----:B------:R-:W1:Y:S03]  /*32e50*/  S2R R4, SR_TID.X ;  /* 0x0000000000047919 */ /* 0x000e660000002100 */
[----:B------:R0:W-:Y:S04]  /*32e60*/  STS.U8 [R98+UR4+0xb000], R91 ;  /* 0x00b0005b62007988 */ /* 0x0001e80008000004 */
[----:B------:R0:W-:Y:S04]  /*32e70*/  STS.U8 [R98+UR4+0x3400], R92 ;  /* 0x0034005c62007988 */ /* 0x0001e80008000004 */
[----:B------:R1:W-:Y:S04]  /*32e80*/  STS.U8 [R98+UR4+0xb400], R93 ;  /* 0x00b4005d62007988 */ /* 0x0003e80008000004 */
[----:B------:R1:W-:Y:S04]  /*32e90*/  STS.U8 [R98+UR4+0x3800], R94 ;  /* 0x0038005e62007988 */ /* 0x0003e80008000004 */
[----:B------:R1:W-:Y:S04]  /*32ea0*/  STS.U8 [R98+UR4+0xb800], R95 ;  /* 0x00b8005f62007988 */ /* 0x0003e80008000004 */
[----:B0-----:R-:W3:Y:S04]  /*32eb0*/  LDL.LU R90, [R1+0x226c] ;  /* 0x00226c00015a7983 */ /* 0x001ee80000300800 */
[----:B------:R-:W4:Y:S04]  /*32ec0*/  LDL.LU R91, [R1+0x2268] ;  /* 0x00226800015b7983 */ /* 0x000f280000300800 */
[----:B------:R-:W2:Y:S04]  /*32ed0*/  LDL.LU R92, [R1+0x2264] ;  /* 0x00226400015c7983 */ /* 0x000ea80000300800 */
[----:B-1----:R-:W3:Y:S04]  /*32ee0*/  LDL.LU R93, [R1+0x2260] ;  /* 0x00226000015d7983 */ /* 0x002ee80000300800 */
        /* <DEDUP_REMOVED lines=11> */
[----:B------:R-:W2:Y:S04]  /*32fa0*/  LDL.LU R100, [R1+0x2248] ;  /* 0x0022480001647983 */ /* 0x000ea80000300800 */
[----:B------:R-:W2:Y:S04]  /*32fb0*/  LDL.LU R101, [R1+0x2244] ;  /* 0x0022440001657983 */ /* 0x000ea80000300800 */
[----:B------:R-:W2:Y:S04]  /*32fc0*/  LDL.LU R102, [R1+0x2240] ;  /* 0x0022400001667983 */ /* 0x000ea80000300800 */
[----:B------:R0:W-:Y:S04]  /*32fd0*/  STS.U8 [R98+UR4+0x4800], R103 ;  /* 0x0048006762007988 */ /* 0x0001e80008000004 */
[----:B------:R1:W-:Y:S04]  /*32fe0*/  STS.U8 [R98+UR4+0xc800], R104 ;  /* 0x00c8006862007988 */ /* 0x0003e80008000004 */
[----:B------:R1:W-:Y:S04]  /*32ff0*/  STS.U8 [R98+UR4+0x4c00], R105 ;  /* 0x004c006962007988 */ /* 0x0003e80008000004 */
[----:B------:R1:W-:Y:S04]  /*33000*/  STS.U8 [R98+UR4+0xcc00], R106 ;  /* 0x00cc006a62007988 */ /* 0x0003e80008000004 */
[----:B------:R1:W-:Y:S04]  /*33010*/  STS.U8 [R98+UR4+0x5000], R107 ;  /* 0x0050006b62007988 */ /* 0x0003e80008000004 */
[----:B------:R1:W-:Y:S04]  /*33020*/  STS.U8 [R98+UR4+0xd000], R108 ;  /* 0x00d0006c62007988 */ /* 0x0003e80008000004 */
[----:B0-----:R-:W2:Y:S04]  /*33030*/  LDL.LU R103, [R1+0x223c] ;  /* 0x00223c0001677983 */ /* 0x001ea80000300800 */
[----:B-1----:R-:W2:Y:S04]  /*33040*/  LDL.LU R104, [R1+0x2238] ;  /* 0x0022380001687983 */ /* 0x002ea80000300800 */
        /* <DEDUP_REMOVED lines=30> */
[----:B------:R1:W-:Y:S01]  /*33230*/  STS.U8 [R98+UR4+0x7000], R123 ;  /* 0x0070007b62007988 */ /* 0x0003e20008000004 */
[----:B------:R-:W-:-:S03]  /*33240*/  LOP3.LUT R4, R4, 0x7f, RZ, 0xc0, !PT ;  /* 0x0000007f04047812 */ /* 0x000fc600078ec0ff */
        /* <DEDUP_REMOVED lines=9> */
[----:B------:R0:W-:Y:S01]  /*332e0*/  STS.U8 [R98+UR4+0x7800], R127 ;  /* 0x0078007f62007988 */ /* 0x0001e20008000004 */
[----:B------:R-:W-:-:S03]  /*332f0*/  LOP3.LUT R4, R4, 0x10, RZ, 0x3c, !PT ;  /* 0x0000001004047812 */ /* 0x000fc600078e3cff */
        /* <DEDUP_REMOVED lines=8> */
[----:B------:R-:W-:Y:S04]  /*33380*/  STL [R1+0x2014], R98 ;  /* 0x0020146201007387 */ /* 0x000fe80000100800 */
        /* <DEDUP_REMOVED lines=12> */
[----:B---3--:R-:W3:Y:S04]  /*33450*/  LDL.LU R137, [R1+0x21b4] ;  /* 0x0021b40001897983 */ /* 0x008ee80000300800 */
[----:B------:R0:W-:Y:S04]  /*33460*/  STS.U8 [R4+UR4+0x8c80], R138 ;  /* 0x008c808a04007988 */ /* 0x0001e80008000004 */
[----:B------:R1:W-:Y:S04]  /*33470*/  STS.U8 [R4+UR4+0x1080], R139 ;  /* 0x0010808b04007988 */ /* 0x0003e80008000004 */
[----:B------:R4:W-:Y:S04]  /*33480*/  STS.U8 [R4+UR4+0x9080], R140 ;  /* 0x0090808c04007988 */ /* 0x0009e80008000004 */
[----:B------:R4:W-:Y:S04]  /*33490*/  STS.U8 [R4+UR4+0x1480], R141 ;  /* 0x0014808d04007988 */ /* 0x0009e80008000004 */
[----:B------:R4:W-:Y:S04]  /*334a0*/  STS.U8 [R4+UR4+0x9480], R142 ;  /* 0x0094808e04007988 */ /* 0x0009e80008000004 */
[----:B------:R4:W-:Y:S04]  /*334b0*/  STS.U8 [R4+UR4+0x1880], R143 ;  /* 0x0018808f04007988 */ /* 0x0009e80008000004 */
[----:B0-----:R-:W2:Y:S04]  /*334c0*/  LDL.LU R138, [R1+0x21b0] ;  /* 0x0021b000018a7983 */ /* 0x001ea80000300800 */
[----:B-1----:R-:W3:Y:S04]  /*334d0*/  LDL.LU R139, [R1+0x21ac] ;  /* 0x0021ac00018b7983 */ /* 0x002ee80000300800 */
[----:B----4-:R-:W4:Y:S04]  /*334e0*/  LDL.LU R140, [R1+0x21a8] ;  /* 0x0021a800018c7983 */ /* 0x010f280000300800 */
        /* <DEDUP_REMOVED lines=16> */
[----:B0-----:R-:W3:Y:S04]  /*335f0*/  LDL.LU R151, [R1+0x2180] ;  /* 0x0021800001977983 */ /* 0x001ee80000300800 */
[----:B------:R-:W4:Y:S04]  /*33600*/  LDL R7, [R1+0x584] ;  /* 0x0005840001077983 */ /* 0x000f280000100800 */
[----:B------:R-:W4:Y:S04]  /*33610*/  LDL R6, [R1+0x1d58] ;  /* 0x001d580001067983 */ /* 0x000f280000100800 */
[----:B------:R-:W-:Y:S04]  /*33620*/  STS.U8 [R4+UR4+0x2880], R252 ;  /* 0x002880fc04007988 */ /* 0x000fe80008000004 */
        /* <DEDUP_REMOVED lines=34> */
[----:B------:R-:W-:Y:S01]  /*33850*/  STS.U8 [R4+UR4+0xec80], R217 ;  /* 0x00ec80d904007988 */ /* 0x000fe20008000004 */
[----:B------:R-:W-:-:S03]  /*33860*/  LOP3.LUT R150, R150, 0x7f, RZ, 0xc0, !PT ;  /* 0x0000007f96967812 */ /* 0x000fc600078ec0ff */
        /* <DEDUP_REMOVED lines=8> */
[----:B------:R0:W-:Y:S04]  /*338f0*/  STS.U8 [R4+UR4+0x7c80], R207 ;  /* 0x007c80cf04007988 */ /* 0x0001e80008000004 */
[----:B------:R-:W-:Y:S01]  /*33900*/  STS.U8 [R150+UR4+0x100], R209 ;  /* 0x000100d196007988 */ /* 0x000fe20008000004 */
[----:B---3--:R-:W-:-:S03]  /*33910*/  PRMT R151, RZ, 0x7610, R151 ;  /* 0x00007610ff977816 */ /* 0x008fc60000000097 */
[----:B0-----:R-:W3:Y:S04]  /*33920*/  LDL.LU R4, [R1+0xe34] ;  /* 0x000e340001047983 */ /* 0x001ee80000300800 */
[----:B----4-:R-:W4:Y:S04]  /*33930*/  @!P0 LDG.E.U8 R151, desc[UR6][R6.64] ;  /* 0x0000000606978981 */ /* 0x010f28000c1e1100 */
        /* <DEDUP_REMOVED lines=53> */
[----:B------:R0:W-:Y:S04]  /*33c90*/  STS.U8 [R150+UR4+0x6d00], R0 ;  /* 0x006d000096007988 */ /* 0x0001e80008000004 */
[----:B0-----:R-:W2:Y:S04]  /*33ca0*/  LDL.LU R150, [R1+0x217c] ;  /* 0x00217c0001967983 */ /* 0x001ea80000300800 */
[----:B----4-:R0:W-:Y:S04]  /*33cb0*/  STL [R1+0x54c], R151 ;  /* 0x00054c9701007387 */ /* 0x0101e80000100800 */
[----:B0-----:R-:W4:Y:S04]  /*33cc0*/  LDL.LU R151, [R1+0x2178] ;  /* 0x0021780001977983 */ /* 0x001f280000300800 */
[----:B------:R-:W3:Y:S04]  /*33cd0*/  LDL R6, [R1+0x580] ;  /* 0x0005800001067983 */ /* 0x000ee80000100800 */
[----:B------:R-:W3:Y:S01]  /*33ce0*/  LDL R7, [R1+0x1d54] ;  /* 0x001d540001077983 */ /* 0x000ee20000100800 */
[----:B--2---:R-:W-:-:S02]  /*33cf0*/  PRMT R150, RZ, 0x7610, R150 ;  /* 0x00007610ff967816 */ /* 0x004fc40000000096 */
[----:B---3--:R-:W-:-:S04]  /*33d00*/  @!P1 LOP3.LUT R7, R7, R6, RZ, 0x3c, !PT ;  /* 0x0000000607079212 */ /* 0x008fc800078e3cff */
[----:B------:R-:W-:-:S04]  /*33d10*/  @!P1 LOP3.LUT R6, R7, R6, RZ, 0x3c, !PT ;  /* 0x0000000607069212 */ /* 0x000fc800078e3cff */
[----:B------:R-:W-:-:S05]  /*33d20*/  @!P1 LOP3.LUT R7, R7, R6, RZ, 0x3c, !PT ;  /* 0x0000000607079212 */ /* 0x000fca00078e3cff */
[----:B------:R-:W2:Y:S04]  /*33d30*/  @!P1 LDG.E.U8 R150, desc[UR6][R6.64] ;  /* 0x0000000606969981 */ /* 0x000ea8000c1e1100 */
[----:B--2---:R0:W-:Y:S04]  /*33d40*/  STL [R1+0x548], R150 ;  /* 0x0005489601007387 */ /* 0x0041e80000100800 */
[----:B0-----:R-:W2:Y:S04]  /*33d50*/  LDL.LU R150, [R1+0x2174] ;  /* 0x0021740001967983 */ /* 0x001ea80000300800 */
[----:B------:R-:W3:Y:S04]  /*33d60*/  LDL R6, [R1+0x57c] ;  /* 0x00057c0001067983 */ /* 0x000ee80000100800 */
[----:B------:R-:W3:Y:S01]  /*33d70*/  LDL R7, [R1+0x1d50] ;  /* 0x001d500001077983 */ /* 0x000ee20000100800 */
[----:B----4-:R-:W-:-:S02]  /*33d80*/  PRMT R151, RZ, 0x7610, R151 ;  /* 0x00007610ff977816 */ /* 0x010fc40000000097 */
[----:B---3--:R-:W-:-:S04]  /*33d90*/  @!P0 LOP3.LUT R7, R7, R6, RZ, 0x3c, !PT ;  /* 0x0000000607078212 */ /* 0x008fc800078e3cff */
[----:B------:R-:W-:-:S04]  /*33da0*/  @!P0 LOP3.LUT R6, R7, R6, RZ, 0x3c, !PT ;  /* 0x0000000607068212 */ /* 0x000fc800078e3cff */
[----:B------:R-:W-:-:S05]  /*33db0*/  @!P0 LOP3.LUT R7, R7, R6, RZ, 0x3c, !PT ;  /* 0x0000000607078212 */ /* 0x000fca00078e3cff */
[----:B------:R-:W3:Y:S04]  /*33dc0*/  @!P0 LDG.E.U8 R151, desc[UR6][R6.64] ;  /* 0x0000000606978981 */ /* 0x000ee8000c1e1100 */
[----:B---3--:R0:W-:Y:S04]  /*33dd0*/  STL [R1+0x544], R151 ;  /* 0x0005449701007387 */ /* 0x0081e80000100800 */
[----:B0-----:R-:W3:Y:S04]  /*33de0*/  LDL.LU R151, [R1+0x2170] ;  /* 0x0021700001977983 */ /* 0x001ee80000300800 */
[----:B------:R-:W4:Y:S04]  /*33df0*/  LDL R6, [R1+0xd94] ;  /* 0x000d940001067983 */ /* 0x000f280000100800 */
[----:B------:R-:W4:Y:S01]  /*33e00*/  LDL R7, [R1+0x1d4c] ;  /* 0x001d4c0001077983 */ /* 0x000f220000100800 */
[----:B--2---:R-:W-:-:S02]  /*33e10*/  PRMT R150, RZ, 0x7610, R150 ;  /* 0x00007610ff967816 */ /* 0x004fc40000000096 */
[----:B----4-:R-:W-:-:S04]  /*33e20*/  @!P1 LOP3.LUT R7, R7, R6, RZ, 0x3c, !PT ;  /* 0x0000000607079212 */ /* 0x010fc800078e3cff */
[----:B------:R-:W-:-:S04]  /*33e30*/  @!P1 LOP3.LUT R6, R7, R6, RZ, 0x3c, !PT ;  /* 0x0000000607069212 */ /* 0x000fc800078e3cff */
[----:B------:R-:W-:-:S05]  /*33e40*/  @!P1 LOP3.LUT R7, R7, R6, RZ, 0x3c, !PT ;  /* 0x0000000607079212 */ /* 0x000fca00078e3cff */
[----:B------:R-:W2:Y:S04]  /*33e50*/  @!P1 LDG.E.U8 R150, desc[UR6][R6.64] ;  /* 0x0000000606969981 */ /* 0x000ea8000c1e1100 */
[----:B--2---:R0:W-:Y:S04]  /*33e60*/  STL [R1+0x540], R150 ;  /* 0x0005409601007387 */ /* 0x0041e80000100800 */
[----:B0-----:R-:W2:Y:S04]  /*33e70*/  LDL.LU R150, [R1+0x216c] ;  /* 0x00216c0001967983 */ /* 0x001ea80000300800 */
[----:B------:R-:W4:Y:S04]  /*33e80*/  LDL R6, [R1+0x1d44] ;  /* 0x001d440001067983 */ /* 0x000f280000100800 */
[----:B------:R-:W4:Y:S01]  /*33e90*/  LDL R7, [R1+0x1d48] ;  /* 0x001d480001077983 */ /* 0x000f220000100800 */
[----:B---3--:R-:W-:-:S02]  /*33ea0*/  PRMT R151, RZ, 0x7610, R151 ;  /* 0x00007610ff977816 */ /* 0x008fc40000000097 */
[----:B----4-:R-:W-:-:S04]  /*33eb0*/  @!P0 LOP3.LUT R7, R7, R6, RZ, 0x3c, !PT ;  /* 0x0000000607078212 */ /* 0x010fc800078e3cff */
        /* <DEDUP_REMOVED lines=16> */
[----:B------:R-:W-:-:S02]  /*33fc0*/  PRMT R140, RZ, 0x7610, R140 ;  /* 0x00007610ff8c7816 */ /* 0x000fc4000000008c */
[----:B----4-:R-:W-:-:S04]  /*33fd0*/  @!P0 LOP3.LUT R7, R7, R6, RZ, 0x3c, !PT ;  /* 0x0000000607078212 */ /* 0x010fc800078e3cff */
        /* <DEDUP_REMOVED lines=8> */
[----:B------:R-:W-:Y:S01]  /*34060*/  @!P1 LOP3.LUT R7, R7, R6, RZ, 0x3c, !PT ;  /* 0x0000000607079212 */ /* 0x000fe200078e3cff */
[----:B----4-:R-:W-:Y:S04]  /*34070*/  STL [R1+0x2018], R140 ;  /* 0x0020188c01007387 */ /* 0x010fe80000100800 */
[----:B------:R0:W4:Y:S04]  /*34080*/  @!P1 LDG.E.U8 R139, desc[UR6][R6.64] ;  /* 0x00000006068b9981 */ /* 0x000128000c1e1100 */
[----:B------:R-:W0:Y:S04]  /*34090*/  LDL R6, [R1+0x1d24] ;  /* 0x001d240001067983 */ /* 0x000e280000100800 */
[----:B------:R-:W0:Y:S01]  /*340a0*/  LDL R7, [R1+0x1d28] ;  /* 0x001d280001077983 */ /* 0x000e220000100800 */
[----:B------:R-:W-:-:S02]  /*340b0*/  PRMT R97, RZ, 0x7610, R97 ;  /* 0x00007610ff617816 */ /* 0x000fc40000000061 */
        /* <DEDUP_REMOVED lines=15> */
[----:B---3--:R-:W-:-:S02]  /*341b0*/  PRMT R151, RZ, 0x7610, R151 ;  /* 0x00007610ff977816 */ /* 0x008fc40000000097 */
[----:B0-----:R-:W-:-:S04]  /*341c0*/  @!P0 LOP3.LUT R7, R7, R6, RZ, 0x3c, !PT ;  /* 0x0000000607078212 */ /* 0x001fc800078e3cff */
[----:B------:R-:W-:-:S04]  /*341d0*/  @!P0 LOP3.LUT R6, R7, R6, RZ, 0x3c, !PT ;  /* 0x0000000607068212 */ /* 0x000fc800078e3cff */
[----:B------:R-:W-:-:S05]  /*341e0*/  @!P0 LOP3.LUT R7, R7, R6, RZ, 0x3c, !PT ;  /* 0x0000000607078212 */ /* 0x000fca00078e3cff */
[----:B------:R-:W3:Y:S04]  /*341f0*/  @!P0 LDG.E.U8 R151, desc[UR6][R6.64] ;  /* 0x0000000606978981 */ /* 0x000ee8000c1e1100 */
[----:B----4-:R-:W-:Y:S04]  /*34200*/  STL [R1+0x2024], R96 ;  /* 0x0020246001007387 */ /* 0x010fe80000100800 */
        /* <DEDUP_REMOVED lines=38> */
[----:B--2---:R-:W-:Y:S02]  /*34470*/  PRMT R150, RZ, 0x7610, R150 ;  /* 0x00007610ff967816 */ /* 0x004fe40000000096 */
[----:B0-----:R-:W-:-:S04]  /*34480*/  @!P1 LOP3.LUT R7, R7, R6, RZ, 0x3c, !PT ;  /* 0x0000000607079212 */ /* 0x001fc800078e3cff */
[----:B------:R-:W-:-:S04]  /*34490*/  @!P1 LOP3.LUT R6, R7, R6, RZ, 0x3c, !PT ;  /* 0x0000000607069212 */ /* 0x000fc800078e3cff */
[----:B------:R-:W-:-:S05]  /*344a0*/  @!P1 LOP3.LUT R7, R7, R6, RZ, 0x3c, !PT ;  /* 0x0000000607079212 */ /* 0x000fca00078e3cff */
[----:B------:R-:W2:Y:S04]  /*344b0*/  @!P1 LDG.E.U8 R150, desc[UR6][R6.64] ;  /* 0x0000000606969981 */ /* 0x000ea8000c1e1100 */
[----:B----4-:R0:W-:Y:S04]  /*344c0*/  STL [R1+0x514], R50 ;  /* 0x0005143201007387 */ /* 0x0101e80000100800 */
[----:B0-----:R-:W4:Y:S04]  /*344d0*/  LDL R50, [R1+0x1ca0] ;  /* 0x001ca00001327983 */ /* 0x001f280000100800 */
[----:B--2---:R0:W-:Y:S04]  /*344e0*/  STL [R1+0x510], R150 ;  /* 0x0005109601007387 */ /* 0x0041e80000100800 */
[----:B0-----:R-:W2:Y:S04]  /*344f0*/  LDL.LU R150, [R1+0x2150] ;  /* 0x0021500001967983 */ /* 0x001ea80000300800 */
[----:B------:R-:W3:Y:S04]  /*34500*/  LDL R6, [R1+0x1cb4] ;  /* 0x001cb40001067983 */ /* 0x000ee80000100800 */
[----:B------:R-:W3:Y:S01]  /*34510*/  LDL R7, [R1+0x1cb8] ;  /* 0x001cb80001077983 */ /* 0x000ee20000100800 */
[----:B------:R-:W-:-:S02]  /*34520*/  PRMT R138, RZ, 0x7610, R138 ;  /* 0x00007610ff8a7816 */ /* 0x000fc4000000008a */
[----:B---3--:R-:W-:-:S04]  /*34530*/  @!P0 LOP3.LUT R7, R7, R6, RZ, 0x3c, !PT ;  /* 0x0000000607078212 */ /* 0x008fc800078e3cff */
[----:B------:R-:W-:-:S04]  /*34540*/  @!P0 LOP3.LUT R6, R7, R6, RZ, 0x3c, !PT ;  /* 0x0000000607068212 */ /* 0x000fc800078e3cff */
[----:B------:R-:W-:-:S05]  /*34550*/  @!P0 LOP3.LUT R7, R7, R6, RZ, 0x3c, !PT ;  /* 0x0000000607078212 */ /* 0x000fca00078e3cff */
[----:B------:R0:W3:Y:S04]  /*34560*/  @!P0 LDG.E.U8 R138, desc[UR6][R6.64] ;  /* 0x00000006068a8981 */ /* 0x0000e8000c1e1100 */
[----:B------:R-:W0:Y:S04]  /*34570*/  LDL R6, [R1+0x1cac] ;  /* 0x001cac0001067983 */ /* 0x000e280000100800 */
[----:B------:R-:W0:Y:S01]  /*34580*/  LDL R7, [R1+0x1cb0] ;  /* 0x001cb00001077983 */ /* 0x000e220000100800 */
[----:B------:R-:W-:Y:S02]  /*34590*/  PRMT R137, RZ, 0x7610, R137 ;  /* 0x00007610ff897816 */ /* 0x000fe40000000089 */
[----:B0-----:R-:W-:-:S04]  /*345a0*/  @!P1 LOP3.LUT R7, R7, R6, RZ, 0x3c, !PT ;  /* 0x0000000607079212 */ /* 0x001fc800078e3cff */
[----:B------:R-:W-:-:S04]  /*345b0*/  @!P1 LOP3.LUT R6, R7, R6, RZ, 0x3c, !PT ;  /* 0x0000000607069212 */ /* 0x000fc800078e3cff */
[----:B------:R-:W-:Y:S01]  /*345c0*/  @!P1 LOP3.LUT R7, R7, R6, RZ, 0x3c, !PT ;  /* 0x0000000607079212 */ /* 0x000fe200078e3cff */
[----:B---3--:R-:W-:Y:S04]  /*345d0*/  STL [R1+0x2028], R138 ;  /* 0x0020288a01007387 */ /* 0x008fe80000100800 */
[----:B------:R0:W3:Y:S04]  /*345e0*/  @!P1 LDG.E.U8 R137, desc[UR6][R6.64] ;  /* 0x0000000606899981 */ /* 0x0000e8000c1e1100 */
[----:B------:R-:W0:Y:S04]  /*345f0*/  LDL R6, [R1+0x1ca4] ;  /* 0x001ca40001067983 */ /* 0x000e280000100800 */
[----:B------:R-:W0:Y:S01]  /*34600*/  LDL R7, [R1+0x1ca8] ;  /* 0x001ca80001077983 */ /* 0x000e220000100800 */
[----:B------:R-:W-:-:S02]  /*34610*/  PRMT R95, RZ, 0x7610, R95 ;  /* 0x00007610ff5f7816 */ /* 0x000fc4000000005f */
[----:B0-----:R-:W-:-:S04]  /*34620*/  @!P0 LOP3.LUT R7, R7, R6, RZ, 0x3c, !PT ;  /* 0x0000000607078212 */ /* 0x001fc800078e3cff */
[----:B------:R-:W-:-:S04]  /*34630*/  @!P0 LOP3.LUT R6, R7, R6, RZ, 0x3c, !PT ;  /* 0x0000000607068212 */ /* 0x000fc800078e3cff */
[----:B------:R-:W-:Y:S01]  /*34640*/  @!P0 LOP3.LUT R7, R7, R6, RZ, 0x3c, !PT ;  /* 0x0000000607078212 */ /* 0x000fe200078e3cff */
[----:B---3--:R-:W-:Y:S04]  /*34650*/  STL [R1+0x202c], R137 ;  /* 0x00202c8901007387 */ /* 0x008fe80000100800 */
[----:B------:R4:W3:Y:S04]  /*34660*/  @!P0 LDG.E.U8 R95, desc[UR6][R6.64] ;  /* 0x00000006065f8981 */ /* 0x0008e8000c1e1100 */
[----:B------:R-:W2:Y:S01]  /*34670*/  LDL R7, [R1+0x1c9c] ;  /* 0x001c9c0001077983 */ /* 0x000ea20000100800 */
[----:B------:R-:W-:Y:S01]  /*34680*/  PRMT R94, RZ, 0x7610, R94 ;  /* 0x00007610ff5e7816 */ /* 0x000fe2000000005e */
[----:B----4-:R-:W-:-:S02]  /*34690*/  @!P1 IMAD.MOV.U32 R6, RZ, RZ, R50 ;  /* 0x000000ffff069224 */ /* 0x010fc400078e0032 */
[----:B---3--:R-:W-:Y:S01]  /*346a0*/  STL [R1+0x2030], R95 ;  /* 0x0020305f01007387 */ /* 0x008fe20000100800 */
[----:B------:R-:W-:-:S03]  /*346b0*/  PRMT R151, RZ, 0x7610, R151 ;  /* 0x00007610ff977816 */ /* 0x000fc60000000097 */
[----:B------:R-:W3:Y:S04]  /*346c0*/  LDL R50, [R1+0x1c40] ;  /* 0x001c400001327983 */ /* 0x000ee80000100800 */
[----:B--2---:R0:W2:Y:S04]  /*346d0*/  @!P1 LDG.E.U8 R94, desc[UR6][R6.64] ;  /* 0x00000006065e9981 */ /* 0x0040a8000c1e1100 */
[----:B------:R-:W0:Y:S04]  /*346e0*/  LDL R6, [R1+0x1c64] ;  /* 0x001c640001067983 */ /* 0x000e280000100800 */
[----:B------:R-:W0:Y:S02]  /*346f0*/  LDL R7, [R1+0x1c68] ;  /* 0x001c680001077983 */ /* 0x000e240000100800 */
[----:B0-----:R-:W-:-:S04]  /*34700*/  @!P0 LOP3.LUT R7, R7, R6, RZ, 0x3c, !PT ;  /* 0x0000000607078212 */ /* 0x001fc800078e3cff */
[----:B------:R-:W-:-:S04]  /*34710*/  @!P0 LOP3.LUT R6, R7, R6, RZ, 0x3c, !PT ;  /* 0x0000000607068212 */ /* 0x000fc800078e3cff */
[----:B------:R-:W-:-:S05]  /*34720*/  @!P0 LOP3.LUT R7, R7, R6, RZ, 0x3c, !PT ;  /* 0x0000000607078212 */ /* 0x000fca00078e3cff */
[----:B------:R-:W4:Y:S04]  /*34730*/  @!P0 LDG.E.U8 R151, desc[UR6][R6.64] ;  /* 0x0000000606978981 */ /* 0x000f28000c1e1100 */
[----:B--2---:R-:W-:Y:S04]  /*34740*/  STL [R1+0x2034], R94 ;  /* 0x0020345e01007387 */ /* 0x004fe80000100800 */
[----:B----4-:R0:W-:Y:S04]  /*34750*/  STL [R1+0x4fc], R151 ;  /* 0x0004fc9701007387 */ /* 0x0101e80000100800 */
[----:B0-----:R-:W2:Y:S04]  /*34760*/  LDL.LU R151, [R1+0x214c] ;  /* 0x00214c0001977983 */ /* 0x001ea80000300800 */
[----:B------:R-:W4:Y:S04]  /*34770*/  LDL R6, [R1+0x1c5c] ;  /* 0x001c5c0001067983 */ /* 0x000f280000100800 */
[----:B------:R-:W4:Y:S01]  /*34780*/  LDL R7, [R1+0x1c60] ;  /* 0x001c600001077983 */ /* 0x000f220000100800 */
[----:B------:R-:W-:-:S02]  /*34790*/  PRMT R150, RZ, 0x7610, R150 ;  /* 0x00007610ff967816 */ /* 0x000fc40000000096 */
[----:B----4-:R-:W-:-:S04]  /*347a0*/  @!P1 LOP3.LUT R7, R7, R6, RZ, 0x3c, !PT ;  /* 0x0000000607079212 */ /* 0x010fc800078e3cff */
[----:B------:R-:W-:-:S04]  /*347b0*/  @!P1 LOP3.LUT R6, R7, R6, RZ, 0x3c, !PT ;  /* 0x0000000607069212 */ /* 0x000fc800078e3cff */
[----:B------:R-:W-:-:S05]  /*347c0*/  @!P1 LOP3.LUT R7, R7, R6, RZ, 0x3c, !PT ;  /* 0x0000000607079212 */ /* 0x000fca00078e3cff */
[----:B------:R-:W4:Y:S04]  /*347d0*/  @!P1 LDG.E.U8 R150, desc[UR6][R6.64] ;  /* 0x0000000606969981 */ /* 0x000f28000c1e1100 */
[----:B----4-:R0:W-:Y:S04]  /*347e0*/  STL [R1+0x4f8], R150 ;  /* 0x0004f89601007387 */ /* 0x0101e80000100800 */
[----:B0-----:R-:W4:Y:S04]  /*347f0*/  LDL.LU R150, [R1+0x2148] ;  /* 0x0021480001967983 */ /* 0x001f280000300800 */
        /* <DEDUP_REMOVED lines=9> */
[----:B--2---:R-:W-:Y:S02]  /*34890*/  PRMT R151, RZ, 0x7610, R151 ;  /* 0x00007610ff977816 */ /* 0x004fe40000000097 */
[----:B0-----:R-:W-:-:S04]  /*348a0*/  @!P1 LOP3.LUT R7, R7, R6, RZ, 0x3c, !PT ;  /* 0x0000000607079212 */ /* 0x001fc800078e3cff */
[----:B------:R-:W-:-:S04]  /*348b0*/  @!P1 LOP3.LUT R6, R7, R6, RZ, 0x3c, !PT ;  /* 0x0000000607069212 */ /* 0x000fc800078e3cff */
[----:B------:R-:W-:-:S05]  /*348c0*/  @!P1 LOP3.LUT R7, R7, R6, RZ, 0x3c, !PT ;  /* 0x0000000607079212 */ /* 0x000fca00078e3cff */
[----:B------:R-:W2:Y:S04]  /*348d0*/  @!P1 LDG.E.U8 R151, desc[UR6][R6.64] ;  /* 0x0000000606979981 */ /* 0x000ea8000c1e1100 */
[----:B---3--:R0:W-:Y:S04]  /*348e0*/  STL [R1+0x4f4], R49 ;  /* 0x0004f43101007387 */ /* 0x0081e80000100800 */
[----:B0-----:R-:W3:Y:S04]  /*348f0*/  LDL R49, [R1+0x1c30] ;  /* 0x001c300001317983 */ /* 0x001ee80000100800 */
        /* <DEDUP_REMOVED lines=8> */
[----:B------:R-:W3:Y:S01]  /*34980*/  @!P0 LDG.E.U8 R150, desc[UR6][R6.64] ;  /* 0x0000000606968981 */ /* 0x000ee2000c1e1100 */
[----:B------:R-:W-:-:S03]  /*34990*/  PRMT R94, RZ, 0x7610, R94 ;  /* 0x00007610ff5e7816 */ /* 0x000fc6000000005e */
[----:B---3--:R0:W-:Y:S04]  /*349a0*/  STL [R1+0x4ec], R150 ;  /* 0x0004ec9601007387 */ /* 0x0081e80000100800 */
[----:B0-----:R-:W3:Y:S04]  /*349b0*/  LDL.LU R150, [R1+0x2140] ;  /* 0x0021400001967983 */ /* 0x001ee80000300800 */
[----:B------:R-:W4:Y:S01]  /*349c0*/  LDL R7, [R1+0x1c3c] ;  /* 0x001c3c0001077983 */ /* 0x000f220000100800 */
[----:B------:R-:W-:Y:S01]  /*349d0*/  @!P1 IMAD.MOV.U32 R6, RZ, RZ, R50 ;  /* 0x000000ffff069224 */ /* 0x000fe200078e0032 */
[----:B------:R-:W-:-:S02]  /*349e0*/  PRMT R136, RZ, 0x7610, R136 ;  /* 0x00007610ff887816 */ /* 0x000fc40000000088 */
[----:B------:R-:W2:Y:S04]  /*349f0*/  LDL R50, [R1+0x1c20] ;  /* 0x001c200001327983 */ /* 0x000ea80000100800 */
[----:B----4-:R0:W4:Y:S04]  /*34a00*/  @!P1 LDG.E.U8 R94, desc[UR6][R6.64] ;  /* 0x00000006065e9981 */ /* 0x010128000c1e1100 */
[----:B------:R-:W0:Y:S04]  /*34a10*/  LDL R6, [R1+0x1c34] ;  /* 0x001c340001067983 */ /* 0x000e280000100800 */
[----:B------:R-:W0:Y:S02]  /*34a20*/  LDL R7, [R1+0x1c38] ;  /* 0x001c380001077983 */ /* 0x000e240000100800 */
[----:B0-----:R-:W-:-:S04]  /*34a30*/  @!P0 LOP3.LUT R7, R7, R6, RZ, 0x3c, !PT ;  /* 0x0000000607078212 */ /* 0x001fc800078e3cff */
[----:B------:R-:W-:-:S04]  /*34a40*/  @!P0 LOP3.LUT R6, R7, R6, RZ, 0x3c, !PT ;  /* 0x0000000607068212 */ /* 0x000fc800078e3cff */
[----:B------:R-:W-:Y:S01]  /*34a50*/  @!P0 LOP3.LUT R7, R7, R6, RZ, 0x3c, !PT ;  /* 0x0000000607078212 */ /* 0x000fe200078e3cff */
[----:B----4-:R-:W-:Y:S04]  /*34a60*/  STL [R1+0x2038], R94 ;  /* 0x0020385e01007387 */ /* 0x010fe80000100800 */
[----:B------:R0:W4:Y:S04]  /*34a70*/  @!P0 LDG.E.U8 R136, desc[UR6][R6.64] ;  /* 0x0000000606888981 */ /* 0x000128000c1e1100 */
[----:B------:R-:W3:Y:S01]  /*34a80*/  LDL R7, [R1+0x1c2c] ;  /* 0x001c2c0001077983 */ /* 0x000ee20000100800 */
[----:B------:R-:W-:Y:S01]  /*34a90*/  PRMT R135, RZ, 0x7610, R135 ;  /* 0x00007610ff877816 */ /* 0x000fe20000000087 */
[----:B0-----:R-:W-:-:S02]  /*34aa0*/  @!P1 IMAD.MOV.U32 R6, RZ, RZ, R49 ;  /* 0x000000ffff069224 */ /* 0x001fc400078e0031 */
[----:B----4-:R-:W-:Y:S01]  /*34ab0*/  STL [R1+0x203c], R136 ;  /* 0x00203c8801007387 */ /* 0x010fe20000100800 */
[----:B------:R-:W-:-:S03]  /*34ac0*/  PRMT R93, RZ, 0x7610, R93 ;  /* 0x00007610ff5d7816 */ /* 0x000fc6000000005d */
[----:B------:R-:W4:Y:S04]  /*34ad0*/  LDL R49, [R1+0x1be0] ;  /* 0x001be00001317983 */ /* 0x000f280000100800 */
[----:B---3--:R0:W3:Y:S04]  /*34ae0*/  @!P1 LDG.E.U8 R135, desc[UR6][R6.64] ;  /* 0x0000000606879981 */ /* 0x0080e8000c1e1100 */
[----:B------:R-:W0:Y:S04]  /*34af0*/  LDL R6, [R1+0x1c24] ;  /* 0x001c240001067983 */ /* 0x000e280000100800 */
[----:B------:R-:W0:Y:S02]  /*34b00*/  LDL R7, [R1+0x1c28] ;  /* 0x001c280001077983 */ /* 0x000e240000100800 */
[----:B0-----:R-:W-:-:S04]  /*34b10*/  @!P0 LOP3.LUT R7, R7, R6, RZ, 0x3c, !PT ;  /* 0x0000000607078212 */ /* 0x001fc800078e3cff */
[----:B------:R-:W-:-:S04]  /*34b20*/  @!P0 LOP3.LUT R6, R7, R6, RZ, 0x3c, !PT ;  /* 0x0000000607068212 */ /* 0x000fc800078e3cff */
[----:B------:R-:W-:Y:S01]  /*34b30*/  @!P0 LOP3.LUT R7, R7, R6, RZ, 0x3c, !PT ;  /* 0x0000000607078212 */ /* 0x000fe200078e3cff */
[----:B---3--:R-:W-:Y:S04]  /*34b40*/  STL [R1+0x2040], R135 ;  /* 0x0020408701007387 */ /* 0x008fe80000100800 */
[----:B------:R2:W3:Y:S04]  /*34b50*/  @!P0 LDG.E.U8 R93, desc[UR6][R6.64] ;  /* 0x00000006065d8981 */ /* 0x0004e8000c1e1100 */
[----:B------:R-:W4:Y:S01]  /*34b60*/  LDL R7, [R1+0x1c1c] ;  /* 0x001c1c0001077983 */ /* 0x000f220000100800 */
[----:B------:R-:W-:Y:S01]  /*34b70*/  PRMT R92, RZ, 0x7610, R92 ;  /* 0x00007610ff5c7816 */ /* 0x000fe2000000005c */
[----:B--2---:R-:W-:-:S02]  /*34b80*/  @!P1 IMAD.MOV.U32 R6, RZ, RZ, R50 ;  /* 0x000000ffff069224 */ /* 0x004fc400078e0032 */
[----:B---3--:R-:W-:Y:S01]  /*34b90*/  STL [R1+0x2044], R93 ;  /* 0x0020445d01007387 */ /* 0x008fe20000100800 */
[----:B------:R-:W-:-:S03]  /*34ba0*/  PRMT R51, RZ, 0x7610, R51 ;  /* 0x00007610ff337816 */ /* 0x000fc60000000033 */
[----:B------:R-:W2:Y:S04]  /*34bb0*/  LDL R50, [R1+0x1bc8] ;  /* 0x001bc80001327983 */ /* 0x000ea80000100800 */
[----:B----4-:R0:W3:Y:S04]  /*34bc0*/  @!P1 LDG.E.U8 R92, desc[UR6][R6.64] ;  /* 0x00000006065c9981 */ /* 0x0100e8000c1e1100 */
        /* <DEDUP_REMOVED lines=9> */
[----:B0-----:R-:W-:-:S02]  /*34c60*/  @!P1 IMAD.MOV.U32 R6, RZ, RZ, R49 ;  /* 0x000000ffff069224 */ /* 0x001fc400078e0031 */
[----:B---3--:R0:W-:Y:S01]  /*34c70*/  STL [R1+0x4d4], R51 ;  /* 0x0004d43301007387 */ /* 0x0081e20000100800 */
[----:B------:R-:W-:-:S03]  /*34c80*/  PRMT R151, RZ, 0x7610, R151 ;  /* 0x00007610ff977816 */ /* 0x000fc60000000097 */
[----:B------:R-:W3:Y:S04]  /*34c90*/  LDL R49, [R1+0x1bb4] ;  /* 0x001bb40001317983 */ /* 0x000ee80000100800 */
[----:B----4-:R1:W4:Y:S04]  /*34ca0*/  @!P1 LDG.E.U8 R31, desc[UR6][R6.64] ;  /* 0x00000006061f9981 */ /* 0x010328000c1e1100 */
[----:B0-----:R-:W3:Y:S04]  /*34cb0*/  LDL R51, [R1+0x1bc0] ;  /* 0x001bc00001337983 */ /* 0x001ee80000100800 */
[----:B------:R-:W1:Y:S04]  /*34cc0*/  LDL R6, [R1+0x1bd4] ;  /* 0x001bd40001067983 */ /* 0x000e680000100800 */
[----:B------:R-:W1:Y:S02]  /*34cd0*/  LDL R7, [R1+0x1bd8] ;  /* 0x001bd80001077983 */ /* 0x000e640000100800 */
[----:B-1----:R-:W-:-:S04]  /*34ce0*/  @!P0 LOP3.LUT R7, R7, R6, RZ, 0x3c, !PT ;  /* 0x0000000607078212 */ /* 0x002fc800078e3cff */
        /* <DEDUP_REMOVED lines=20> */
[----:B------:R-:W-:Y:S01]  /*34e30*/  PRMT R134, RZ, 0x7610, R134 ;  /* 0x00007610ff867816 */ /* 0x000fe20000000086 */
[----:B------:R-:W2:Y:S04]  /*34e40*/  LDL R50, [R1+0x1ba8] ;  /* 0x001ba80001327983 */ /* 0x000ea80000100800 */
[----:B----4-:R0:W4:Y:S04]  /*34e50*/  @!P0 LDG.E.U8 R95, desc[UR6][R6.64] ;  /* 0x00000006065f8981 */ /* 0x010128000c1e1100 */
[----:B------:R-:W3:Y:S01]  /*34e60*/  LDL R7, [R1+0x1bbc] ;  /* 0x001bbc0001077983 */ /* 0x000ee20000100800 */
[----:B0-----:R-:W-:-:S05]  /*34e70*/  @!P1 IMAD.MOV.U32 R6, RZ, RZ, R51 ;  /* 0x000000ffff069224 */ /* 0x001fca00078e0033 */
[----:B---3--:R0:W3:Y:S04]  /*34e80*/  @!P1 LDG.E.U8 R137, desc[UR6][R6.64] ;  /* 0x0000000606899981 */ /* 0x0080e8000c1e1100 */
[----:B----4-:R-:W-:Y:S04]  /*34e90*/  STL [R1+0x204c], R95 ;  /* 0x00204c5f01007387 */ /* 0x010fe80000100800 */
[----:B------:R-:W4:Y:S01]  /*34ea0*/  LDL R51, [R1+0x1ba0] ;  /* 0x001ba00001337983 */ /* 0x000f220000100800 */
[----:B0-----:R-:W-:Y:S02]  /*34eb0*/  @!P0 IMAD.MOV.U32 R6, RZ, RZ, R31 ;  /* 0x000000ffff068224 */ /* 0x001fe400078e001f */
[----:B------:R-:W-:-:S05]  /*34ec0*/  @!P0 IMAD.MOV.U32 R7, RZ, RZ, R49 ;  /* 0x000000ffff078224 */ /* 0x000fca00078e0031 */
[----:B------:R-:W2:Y:S04]  /*34ed0*/  @!P0 LDG.E.U8 R134, desc[UR6][R6.64] ;  /* 0x0000000606868981 */ /* 0x000ea8000c1e1100 */
[----:B---3--:R-:W-:Y:S04]  /*34ee0*/  STL [R1+0x2050], R137 ;  /* 0x0020508901007387 */ /* 0x008fe80000100800 */
[----:B------:R-:W3:Y:S04]  /*34ef0*/  LDL R6, [R1+0x1bac] ;  /* 0x001bac0001067983 */ /* 0x000ee80000100800 */
[----:B------:R-:W3:Y:S01]  /*34f00*/  LDL R7, [R1+0x1bb0] ;  /* 0x001bb00001077983 */ /* 0x000ee20000100800 */
[----:B------:R-:W-:-:S03]  /*34f10*/  PRMT R133, RZ, 0x7610, R133 ;  /* 0x00007610ff857816 */ /* 0x000fc60000000085 */
[----:B------:R-:W4:Y:S04]  /*34f20*/  LDL R49, [R1+0x1b64] ;  /* 0x001b640001317983 */ /* 0x000f280000100800 */
[----:B------:R-:W4:Y:S04]  /*34f30*/  LDL R31, [R1+0x1b68] ;  /* 0x001b6800011f7983 */ /* 0x000f280000100800 */
[----:B--2---:R-:W-:Y:S01]  /*34f40*/  STL [R1+0x2054], R134 ;  /* 0x0020548601007387 */ /* 0x004fe20000100800 */
[----:B---3--:R-:W-:-:S04]  /*34f50*/  @!P1 LOP3.LUT R7, R7, R6, RZ, 0x3c, !PT ;  /* 0x0000000607079212 */ /* 0x008fc800078e3cff */
[----:B------:R-:W-:-:S04]  /*34f60*/  @!P1 LOP3.LUT R6, R7, R6, RZ, 0x3c, !PT ;  /* 0x0000000607069212 */ /* 0x000fc800078e3cff */
[----:B------:R-:W-:-:S05]  /*34f70*/  @!P1 LOP3.LUT R7, R7, R6, RZ, 0x3c, !PT ;  /* 0x0000000607079212 */ /* 0x000fca00078e3cff */
[----:B------:R0:W2:Y:S04]  /*34f80*/  @!P1 LDG.E.U8 R133, desc[UR6][R6.64] ;  /* 0x0000000606859981 */ /* 0x0000a8000c1e1100 */
[----:B------:R-:W3:Y:S01]  /*34f90*/  LDL R7, [R1+0x1ba4] ;  /* 0x001ba40001077983 */ /* 0x000ee20000100800 */
[----:B------:R-:W-:Y:S01]  /*34fa0*/  PRMT R91, RZ, 0x7610, R91 ;  /* 0x00007610ff5b7816 */ /* 0x000fe2000000005b */
[----:B0-----:R-:W-:Y:S02]  /*34fb0*/  @!P0 IMAD.MOV.U32 R6, RZ, RZ, R50 ;  /* 0x000000ffff068224 */ /* 0x001fe400078e0032 */
[----:B--2---:R-:W-:Y:S01]  /*34fc0*/  STL [R1+0x2058], R133 ;  /* 0x0020588501007387 */ /* 0x004fe20000100800 */
[----:B------:R-:W-:Y:S02]  /*34fd0*/  PRMT R90, RZ, 0x7610, R90 ;  /* 0x00007610ff5a7816 */ /* 0x000fe4000000005a */
[----:B------:R-:W-:Y:S01]  /*34fe0*/  PRMT R151, RZ, 0x7610, R151 ;  /* 0x00007610ff977816 */ /* 0x000fe20000000097 */
[----:B------:R-:W2:Y:S04]  /*34ff0*/  LDL R50, [R1+0x1b58] ;  /* 0x001b580001327983 */ /* 0x000ea80000100800 */
[----:B---3--:R4:W3:Y:S04]  /*35000*/  @!P0 LDG.E.U8 R91, desc[UR6][R6.64] ;  /* 0x00000006065b8981 */ /* 0x0088e8000c1e1100 */
[----:B------:R-:W2:Y:S01]  /*35010*/  LDL R7, [R1+0x1b9c] ;  /* 0x001b9c0001077983 */ /* 0x000ea20000100800 */
[----:B----4-:R-:W-:-:S05]  /*35020*/  @!P1 IMAD.MOV.U32 R6, RZ, RZ, R51 ;  /* 0x000000ffff069224 */ /* 0x010fca00078e0033 */
[----:B--2---:R0:W2:Y:S02]  /*35030*/  @!P1 LDG.E.U8 R90, desc[UR6][R6.64] ;  /* 0x00000006065a9981 */ /* 0x0040a4000c1e1100 */
[----:B0-----:R-:W-:Y:S02]  /*35040*/  @!P0 IMAD.MOV.U32 R6, RZ, RZ, R31 ;  /* 0x000000ffff068224 */ /* 0x001fe400078e001f */
[----:B------:R-:W-:-:S05]  /*35050*/  @!P0 IMAD.MOV.U32 R7, RZ, RZ, R49 ;  /* 0x000000ffff078224 */ /* 0x000fca00078e0031 */
[----:B------:R-:W4:Y:S04]  /*35060*/  @!P0 LDG.E.U8 R151, desc[UR6][R6.64] ;  /* 0x0000000606978981 */ /* 0x000f28000c1e1100 */
[----:B---3--:R-:W-:Y:S04]  /*35070*/  STL [R1+0x205c], R91 ;  /* 0x00205c5b01007387 */ /* 0x008fe80000100800 */
[----:B------:R-:W3:Y:S04]  /*35080*/  LDL R51, [R1+0x1b50] ;  /* 0x001b500001337983 */ /* 0x000ee80000100800 */
[----:B--2---:R-:W-:Y:S04]  /*35090*/  STL [R1+0x2060], R90 ;  /* 0x0020605a01007387 */ /* 0x004fe80000100800 */
[----:B------:R-:W2:Y:S04]  /*350a0*/  LDL R49, [R1+0x1b44] ;  /* 0x001b440001317983 */ /* 0x000ea80000100800 */
[----:B------:R-:W2:Y:S04]  /*350b0*/  LDL R31, [R1+0x1b48] ;  /* 0x001b4800011f7983 */ /* 0x000ea80000100800 */
        /* <DEDUP_REMOVED lines=9> */
[----:B------:R-:W2:Y:S01]  /*35150*/  LDL R7, [R1+0x1b54] ;  /* 0x001b540001077983 */ /* 0x000ea20000100800 */
[----:B------:R-:W-:Y:S01]  /*35160*/  PRMT R33, RZ, 0x7610, R33 ;  /* 0x00007610ff217816 */ /* 0x000fe20000000021 */
[----:B0-----:R-:W-:Y:S02]  /*35170*/  @!P0 IMAD.MOV.U32 R6, RZ, RZ, R50 ;  /* 0x000000ffff068224 */ /* 0x001fe400078e0032 */
[----:B---3--:R0:W-:Y:S01]  /*35180*/  STL [R1+0x4a8], R53 ;  /* 0x0004a83501007387 */ /* 0x0081e20000100800 */
[----:B------:R-:W-:Y:S02]  /*35190*/  PRMT R27, RZ, 0x7610, R27 ;  /* 0x00007610ff1b7816 */ /* 0x000fe4000000001b */
[----:B------:R-:W-:Y:S01]  /*351a0*/  PRMT R138, RZ, 0x7610, R138 ;  /* 0x00007610ff8a7816 */ /* 0x000fe2000000008a */
[----:B------:R-:W3:Y:S04]  /*351b0*/  LDL R50, [R1+0x1b34] ;  /* 0x001b340001327983 */ /* 0x000ee80000100800 */
[----:B--2---:R1:W2:Y:S04]  /*351c0*/  @!P0 LDG.E.U8 R33, desc[UR6][R6.64] ;  /* 0x0000000606218981 */ /* 0x0042a8000c1e1100 */
[----:B0-----:R-:W4:Y:S04]  /*351d0*/  LDL R53, [R1+0x1b40] ;  /* 0x001b400001357983 */ /* 0x001f280000100800 */
[----:B------:R-:W3:Y:S01]  /*351e0*/  LDL R7, [R1+0x1b4c] ;  /* 0x001b4c0001077983 */ /* 0x000ee20000100800 */
[----:B-1----:R-:W-:-:S05]  /*351f0*/  @!P1 IMAD.MOV.U32 R6, RZ, RZ, R51 ;  /* 0x000000ffff069224 */ /* 0x002fca00078e0033 */
[----:B---3--:R0:W3:Y:S04]  /*35200*/  @!P1 LDG.E.U8 R27, desc[UR6][R6.64] ;  /* 0x00000006061b9981 */ /* 0x0080e8000c1e1100 */
[----:B--2---:R1:W-:Y:S04]  /*35210*/  STL [R1+0x4a4], R33 ;  /* 0x0004a42101007387 */ /* 0x0043e80000100800 */
[----:B------:R-:W2:Y:S01]  /*35220*/  LDL R51, [R1+0x1b2c] ;  /* 0x001b2c0001337983 */ /* 0x000ea20000100800 */
[----:B0-----:R-:W-:Y:S02]  /*35230*/  @!P0 IMAD.MOV.U32 R6, RZ, RZ, R31 ;  /* 0x000000ffff068224 */ /* 0x001fe400078e001f */
[----:B------:R-:W-:Y:S01]  /*35240*/  @!P0 IMAD.MOV.U32 R7, RZ, RZ, R49 ;  /* 0x000000ffff078224 */ /* 0x000fe200078e0031 */
[----:B-1----:R-:W2:Y:S04]  /*35250*/  LDL R33, [R1+0x1b38] ;  /* 0x001b380001217983 */ /* 0x002ea80000100800 */
[----:B------:R4:W2:Y:S04]  /*35260*/  @!P0 LDG.E.U8 R138, desc[UR6][R6.64] ;  /* 0x00000006068a8981 */ /* 0x0008a8000c1e1100 */
[----:B---3--:R0:W-:Y:S04]  /*35270*/  STL [R1+0x4a0], R27 ;  /* 0x0004a01b01007387 */ /* 0x0081e80000100800 */
[----:B------:R-:W3:Y:S01]  /*35280*/  LDL R7, [R1+0x1b3c] ;  /* 0x001b3c0001077983 */ /* 0x000ee20000100800 */
[----:B------:R-:W-:Y:S01]  /*35290*/  PRMT R96, RZ, 0x7610, R96 ;  /* 0x00007610ff607816 */ /* 0x000fe20000000060 */
[----:B----4-:R-:W-:-:S02]  /*352a0*/  @!P1 IMAD.MOV.U32 R6, RZ, RZ, R53 ;  /* 0x000000ffff069224 */ /* 0x010fc400078e0035 */
[----:B------:R-:W4:Y:S04]  /*352b0*/  LDL R49, [R1+0x1b24] ;  /* 0x001b240001317983 */ /* 0x000f280000100800 */
[----:B------:R-:W4:Y:S04]  /*352c0*/  LDL R31, [R1+0x1b28] ;  /* 0x001b2800011f7983 */ /* 0x000f280000100800 */
[----:B0-----:R-:W4:Y:S01]  /*352d0*/  LDL R27, [R1+0x1b30] ;  /* 0x001b3000011b7983 */ /* 0x001f220000100800 */
[----:B------:R-:W-:-:S03]  /*352e0*/  PRMT R132, RZ, 0x7610, R132 ;  /* 0x00007610ff847816 */ /* 0x000fc60000000084 */
[----:B---3--:R2:W3:Y:S01]  /*352f0*/  @!P1 LDG.E.U8 R96, desc[UR6][R6.64] ;  /* 0x0000000606609981 */ /* 0x0084e2000c1e1100 */
[----:B------:R-:W-:Y:S01]  /*35300*/  PRMT R131, RZ, 0x7610, R131 ;  /* 0x00007610ff837816 */ /* 0x000fe20000000083 */
[----:B--2---:R-:W-:Y:S02]  /*35310*/  @!P0 IMAD.MOV.U32 R6, RZ, RZ, R33 ;  /* 0x000000ffff068224 */ /* 0x004fe400078e0021 */
[----:B------:R-:W-:-:S05]  /*35320*/  @!P0 IMAD.MOV.U32 R7, RZ, RZ, R50 ;  /* 0x000000ffff078224 */ /* 0x000fca00078e0032 */
[----:B------:R4:W2:Y:S04]  /*35330*/  @!P0 LDG.E.U8 R132, desc[UR6][R6.64] ;  /* 0x0000000606848981 */ /* 0x0008a8000c1e1100 */
[----:B------:R-:W-:Y:S01]  /*35340*/  STL [R1+0x2064], R138 ;  /* 0x0020648a01007387 */ /* 0x000fe20000100800 */
[----:B------:R-:W-:Y:S01]  /*35350*/  PRMT R89, RZ, 0x7610, R89 ;  /* 0x00007610ff597816 */ /* 0x000fe20000000059 */
[----:B----4-:R-:W-:Y:S02]  /*35360*/  @!P1 IMAD.MOV.U32 R6, RZ, RZ, R27 ;  /* 0x000000ffff069224 */ /* 0x010fe400078e001b */
[----:B------:R-:W-:-:S05]  /*35370*/  @!P1 IMAD.MOV.U32 R7, RZ, RZ, R51 ;  /* 0x000000ffff079224 */ /* 0x000fca00078e0033 */
[----:B------:R0:W4:Y:S02]  /*35380*/  @!P1 LDG.E.U8 R131, desc[UR6][R6.64] ;  /* 0x0000000606839981 */ /* 0x000124000c1e1100 */
[----:B0-----:R-:W-:Y:S02]  /*35390*/  @!P0 IMAD.MOV.U32 R6, RZ, RZ, R31 ;  /* 0x000000ffff068224 */ /* 0x001fe400078e001f */
[----:B------:R-:W-:-:S05]  /*353a0*/  @!P0 IMAD.MOV.U32 R7, RZ, RZ, R49 ;  /* 0x000000ffff078224 */ /* 0x000fca00078e0031 */
[----:B------:R-:W4:Y:S04]  /*353b0*/  @!P0 LDG.E.U8 R89, desc[UR6][R6.64] ;  /* 0x0000000606598981 */ /* 0x000f28000c1e1100 */
[----:B---3--:R-:W-:Y:S04]  /*353c0*/  STL [R1+0x2068], R96 ;  /* 0x0020686001007387 */ /* 0x008fe80000100800 */
[----:B------:R-:W3:Y:S04]  /*353d0*/  LDL R50, [R1+0x1b1c] ;  /* 0x001b1c0001327983 */ /* 0x000ee80000100800 */
[----:B------:R-:W3:Y:S01]  /*353e0*/  LDL R33, [R1+0x1b20] ;  /* 0x001b200001217983 */ /* 0x000ee20000100800 */
[----:B------:R-:W-:-:S03]  /*353f0*/  PRMT R88, RZ, 0x7610, R88 ;  /* 0x00007610ff587816 */ /* 0x000fc60000000058 */
[----:B--2---:R-:W-:Y:S04]  /*35400*/  STL [R1+0x206c], R132 ;  /* 0x00206c8401007387 */ /* 0x004fe80000100800 */
[----:B------:R-:W2:Y:S04]  /*35410*/  LDL R27, [R1+0x1ae8] ;  /* 0x001ae800011b7983 */ /* 0x000ea80000100800 */
[----:B----4-:R-:W-:Y:S04]  /*35420*/  STL [R1+0x2070], R131 ;  /* 0x0020708301007387 */ /* 0x010fe80000100800 */
[----:B------:R-:W4:Y:S04]  /*35430*/  LDL R53, [R1+0x1adc] ;  /* 0x001adc0001357983 */ /* 0x000f280000100800 */
[----:B------:R-:W4:Y:S04]  /*35440*/  LDL R49, [R1+0x1ae0] ;  /* 0x001ae00001317983 */ /* 0x000f280000100800 */
[----:B------:R-:W4:Y:S04]  /*35450*/  LDL R51, [R1+0x1ad4] ;  /* 0x001ad40001337983 */ /* 0x000f280000100800 */
[----:B------:R-:W4:Y:S04]  /*35460*/  LDL R31, [R1+0x1ad8] ;  /* 0x001ad800011f7983 */ /* 0x000f280000100800 */
[----:B------:R-:W-:Y:S01]  /*35470*/  STL [R1+0x2074], R89 ;  /* 0x0020745901007387 */ /* 0x000fe20000100800 */
[----:B---3--:R-:W-:-:S02]  /*35480*/  @!P1 IMAD.MOV.U32 R7, RZ, RZ, R50 ;  /* 0x000000ffff079224 */ /* 0x008fc400078e0032 */
[----:B------:R-:W-:Y:S01]  /*35490*/  @!P1 IMAD.MOV.U32 R6, RZ, RZ, R33 ;  /* 0x000000ffff069224 */ /* 0x000fe200078e0021 */
[----:B------:R-:W-:Y:S02]  /*354a0*/  PRMT R25, RZ, 0x7610, R25 ;  /* 0x00007610ff197816 */ /* 0x000fe40000000019 */
[----:B------:R-:W-:Y:S02]  /*354b0*/  PRMT R44, RZ, 0x7610, R44 ;  /* 0x00007610ff2c7816 */ /* 0x000fe4000000002c */
[----:B------:R-:W-:Y:S01]  /*354c0*/  PRMT R30, RZ, 0x7610, R30 ;  /* 0x00007610ff1e7816 */ /* 0x000fe2000000001e */
[----:B------:R-:W3:Y:S04]  /*354d0*/  LDL R50, [R1+0x1acc] ;  /* 0x001acc0001327983 */ /* 0x000ee80000100800 */
[----:B------:R2:W3:Y:S04]  /*354e0*/  @!P1 LDG.E.U8 R88, desc[UR6][R6.64] ;  /* 0x0000000606589981 */ /* 0x0004e8000c1e1100 */
[----:B------:R-:W3:Y:S04]  /*354f0*/  LDL R33, [R1+0x1ad0] ;  /* 0x001ad00001217983 */ /* 0x000ee80000100800 */
[----:B------:R-:W4:Y:S01]  /*35500*/  LDL R7, [R1+0x1ae4] ;  /* 0x001ae40001077983 */ /* 0x000f220000100800 */
[----:B--2---:R-:W-:-:S05]  /*35510*/  @!P0 IMAD.MOV.U32 R6, RZ, RZ, R27 ;  /* 0x000000ffff068224 */ /* 0x004fca00078e001b */
[----:B----4-:R0:W2:Y:S02]  /*35520*/  @!P0 LDG.E.U8 R25, desc[UR6][R6.64] ;  /* 0x0000000606198981 */ /* 0x0100a4000c1e1100 */
[----:B0-----:R-:W-:Y:S02]  /*35530*/  @!P1 IMAD.MOV.U32 R6, RZ, RZ, R49 ;  /* 0x000000ffff069224 */ /* 0x001fe400078e0031 */
[----:B------:R-:W-:-:S05]  /*35540*/  @!P1 IMAD.MOV.U32 R7, RZ, RZ, R53 ;  /* 0x000000ffff079224 */ /* 0x000fca00078e0035 */
[----:B------:R0:W4:Y:S02]  /*35550*/  @!P1 LDG.E.U8 R44, desc[UR6][R6.64] ;  /* 0x00000006062c9981 */ /* 0x000124000c1e1100 */
[----:B0-----:R-:W-:Y:S02]  /*35560*/  @!P0 IMAD.MOV.U32 R6, RZ, RZ, R31 ;  /* 0x000000ffff068224 */ /* 0x001fe400078e001f */
[----:B------:R-:W-:-:S05]  /*35570*/  @!P0 IMAD.MOV.U32 R7, RZ, RZ, R51 ;  /* 0x000000ffff078224 */ /* 0x000fca00078e0033 */
[----:B------:R0:W4:Y:S04]  /*35580*/  @!P0 LDG.E.U8 R30, desc[UR6][R6.64] ;  /* 0x00000006061e8981 */ /* 0x000128000c1e1100 */
[----:B---3--:R-:W-:Y:S04]  /*35590*/  STL [R1+0x2078], R88 ;  /* 0x0020785801007387 */ /* 0x008fe80000100800 */
[----:B------:R-:W3:Y:S01]  /*355a0*/  LDL R27, [R1+0x1ac4] ;  /* 0x001ac400011b7983 */ /* 0x000ee20000100800 */
[----:B------:R-:W-:Y:S01]  /*355b0*/  PRMT R29, RZ, 0x7610, R29 ;  /* 0x00007610ff1d7816 */ /* 0x000fe2000000001d */
[----:B0-----:R-:W-:-:S02]  /*355c0*/  @!P1 IMAD.MOV.U32 R6, RZ, RZ, R33 ;  /* 0x000000ffff069224 */ /* 0x001fc400078e0021 */
[----:B------:R-:W-:-:S05]  /*355d0*/  @!P1 IMAD.MOV.U32 R7, RZ, RZ, R50 ;  /* 0x000000ffff079224 */ /* 0x000fca00078e0032 */
[----:B------:R3:W3:Y:S04]  /*355e0*/  @!P1 LDG.E.U8 R29, desc[UR6][R6.64] ;  /* 0x00000006061d9981 */ /* 0x0006e8000c1e1100 */
[----:B--2---:R0:W-:Y:S04]  /*355f0*/  STL [R1+0x484], R25 ;  /* 0x0004841901007387 */ /* 0x0041e80000100800 */
[----:B------:R-:W2:Y:S04]  /*35600*/  LDL R49, [R1+0x1abc] ;  /* 0x001abc0001317983 */ /* 0x000ea80000100800 */
[----:B0-----:R-:W2:Y:S04]  /*35610*/  LDL R25, [R1+0x1ac8] ;  /* 0x001ac80001197983 */ /* 0x001ea80000100800 */
[----:B----4-:R0:W-:Y:S04]  /*35620*/  STL [R1+0x480], R44 ;  /* 0x0004802c01007387 */ /* 0x0101e80000100800 */
[----:B------:R-:W4:Y:S04]  /*35630*/  LDL R31, [R1+0x1ab4] ;  /* 0x001ab400011f7983 */ /* 0x000f280000100800 */
[----:B0-----:R-:W4:Y:S04]  /*35640*/  LDL R44, [R1+0x1ac0] ;  /* 0x001ac000012c7983 */ /* 0x001f280000100800 */
[----:B------:R0:W-:Y:S01]  /*35650*/  STL [R1+0x47c], R30 ;  /* 0x00047c1e01007387 */ /* 0x0001e20000100800 */
[----:B------:R-:W-:Y:S01]  /*35660*/  PRMT R97, RZ, 0x7610, R97 ;  /* 0x00007610ff617816 */ /* 0x000fe20000000061 */
[----:B---3--:R-:W-:Y:S01]  /*35670*/  @!P0 IMAD.MOV.U32 R7, RZ, RZ, R27 ;  /* 0x000000ffff078224 */ /* 0x008fe200078e001b */
[----:B------:R-:W-:-:S02]  /*35680*/  PRMT R139, RZ, 0x7610, R139 ;  /* 0x00007610ff8b7816 */ /* 0x000fc4000000008b */
[----:B------:R-:W-:Y:S01]  /*35690*/  PRMT R130, RZ, 0x7610, R130 ;  /* 0x00007610ff827816 */ /* 0x000fe20000000082 */
[----:B------:R-:W3:Y:S04]  /*356a0*/  LDL R33, [R1+0x1aac] ;  /* 0x001aac0001217983 */ /* 0x000ee80000100800 */
[----:B0-----:R-:W3:Y:S04]  /*356b0*/  LDL R30, [R1+0x1ab8] ;  /* 0x001ab800011e7983 */ /* 0x001ee80000100800 */
[----:B------:R0:W-:Y:S04]  /*356c0*/  STL [R1+0x478], R29 ;  /* 0x0004781d01007387 */ /* 0x0001e80000100800 */
[----:B------:R-:W3:Y:S04]  /*356d0*/  LDL R27, [R1+0x1aa4] ;  /* 0x001aa400011b7983 */ /* 0x000ee80000100800 */
[----:B0-----:R-:W3:Y:S01]  /*356e0*/  LDL R29, [R1+0x1ab0] ;  /* 0x001ab000011d7983 */ /* 0x001ee20000100800 */
[----:B--2---:R-:W-:-:S03]  /*356f0*/  @!P0 IMAD.MOV.U32 R6, RZ, RZ, R25 ;  /* 0x000000ffff068224 */ /* 0x004fc600078e0019 */
[----:B------:R-:W2:Y:S04]  /*35700*/  LDL R25, [R1+0x1aa8] ;  /* 0x001aa80001197983 */ /* 0x000ea80000100800 */
[----:B------:R0:W2:Y:S02]  /*35710*/  @!P0 LDG.E.U8 R97, desc[UR6][R6.64] ;  /* 0x0000000606618981 */ /* 0x0000a4000c1e1100 */
[----:B0-----:R-:W-:Y:S02]  /*35720*/  @!P1 IMAD.MOV.U32 R7, RZ, RZ, R49 ;  /* 0x000000ffff079224 */ /* 0x001fe400078e0031 */
[----:B----4-:R-:W-:-:S05]  /*35730*/  @!P1 IMAD.MOV.U32 R6, RZ, RZ, R44 ;  /* 0x000000ffff069224 */ /* 0x010fca00078e002c */
[----:B------:R0:W4:Y:S02]  /*35740*/  @!P1 LDG.E.U8 R139, desc[UR6][R6.64] ;  /* 0x00000006068b9981 */ /* 0x000124000c1e1100 */
[----:B0-----:R-:W-:Y:S02]  /*35750*/  @!P0 IMAD.MOV.U32 R7, RZ, RZ, R31 ;  /* 0x000000ffff078224 */ /* 0x001fe400078e001f */
[----:B---3--:R-:W-:-:S05]  /*35760*/  @!P0 IMAD.MOV.U32 R6, RZ, RZ, R30 ;  /* 0x000000ffff068224 */ /* 0x008fca00078e001e */
[----:B------:R0:W3:Y:S01]  /*35770*/  @!P0 LDG.E.U8 R130, desc[UR6][R6.64] ;  /* 0x0000000606828981 */ /* 0x0000e2000c1e1100 */
[----:B------:R-:W-:Y:S01]  /*35780*/  PRMT R129, RZ, 0x7610, R129 ;  /* 0x00007610ff817816 */ /* 0x000fe20000000081 */
[----:B0-----:R-:W-:Y:S02]  /*35790*/  @!P1 IMAD.MOV.U32 R7, RZ, RZ, R33 ;  /* 0x000000ffff079224 */ /* 0x001fe400078e0021 */
[----:B------:R-:W-:-:S05]  /*357a0*/  @!P1 IMAD.MOV.U32 R6, RZ, RZ, R29 ;  /* 0x000000ffff069224 */ /* 0x000fca00078e001d */
[----:B------:R0:W3:Y:S04]  /*357b0*/  @!P1 LDG.E.U8 R129, desc[UR6][R6.64] ;  /* 0x0000000606819981 */ /* 0x0000e8000c1e1100 */
[----:B--2---:R-:W-:Y:S04]  /*357c0*/  STL [R1+0x207c], R97 ;  /* 0x00207c6101007387 */ /* 0x004fe80000100800 */
[----:B----4-:R-:W-:Y:S04]  /*357d0*/  STL [R1+0x2080], R139 ;  /* 0x0020808b01007387 */ /* 0x010fe80000100800 */
[----:B------:R-:W2:Y:S04]  /*357e0*/  LDL R31, [R1+0x1a9c] ;  /* 0x001a9c00011f7983 */ /* 0x000ea80000100800 */
[----:B------:R-:W4:Y:S04]  /*357f0*/  LDL R30, [R1+0x1aa0] ;  /* 0x001aa000011e7983 */ /* 0x000f280000100800 */
[----:B---3--:R-:W-:Y:S04]  /*35800*/  STL [R1+0x2084], R130 ;  /* 0x0020848201007387 */ /* 0x008fe80000100800 */
[----:B------:R-:W3:Y:S04]  /*35810*/  LDL R49, [R1+0x1a64] ;  /* 0x001a640001317983 */ /* 0x000ee80000100800 */
[----:B------:R-:W3:Y:S01]  /*35820*/  LDL R44, [R1+0x1a68] ;  /* 0x001a6800012c7983 */ /* 0x000ee20000100800 */
[----:B------:R-:W-:Y:S01]  /*35830*/  PRMT R87, RZ, 0x7610, R87 ;  /* 0x00007610ff577816 */ /* 0x000fe20000000057 */
[----:B0-----:R-:W-:-:S02]  /*35840*/  @!P0 IMAD.MOV.U32 R6, RZ, RZ, R25 ;  /* 0x000000ffff068224 */ /* 0x001fc400078e0019 */
[----:B------:R-:W-:Y:S01]  /*35850*/  @!P0 IMAD.MOV.U32 R7, RZ, RZ, R27 ;  /* 0x000000ffff078224 */ /* 0x000fe200078e001b */
[----:B------:R-:W-:-:S04]  /*35860*/  PRMT R86, RZ, 0x7610, R86 ;  /* 0x00007610ff567816 */ /* 0x000fc80000000056 */
[----:B------:R2:W3:Y:S01]  /*35870*/  @!P0 LDG.E.U8 R87, desc[UR6][R6.64] ;  /* 0x0000000606578981 */ /* 0x0004e2000c1e1100 */
[----:B------:R-:W-:-:S03]  /*35880*/  PRMT R42, RZ, 0x7610, R42 ;  /* 0x00007610ff2a7816 */ /* 0x000fc6000000002a */
[----:B------:R-:W-:Y:S04]  /*35890*/  STL [R1+0x2088], R129 ;  /* 0x0020888101007387 */ /* 0x000fe80000100800 */
[----:B------:R-:W3:Y:S04]  /*358a0*/  LDL R33, [R1+0x1a5c] ;  /* 0x001a5c0001217983 */ /* 0x000ee80000100800 */
[----:B------:R-:W3:Y:S04]  /*358b0*/  LDL R25, [R1+0x1a60] ;  /* 0x001a600001197983 */ /* 0x000ee80000100800 */
[----:B------:R-:W3:Y:S04]  /*358c0*/  LDL R29, [R1+0x1a54] ;  /* 0x001a5400011d7983 */ /* 0x000ee80000100800 */
[----:B------:R-:W3:Y:S01]  /*358d0*/  LDL R27, [R1+0x1a58] ;  /* 0x001a5800011b7983 */ /* 0x000ee20000100800 */
[----:B--2---:R-:W-:-:S02]  /*358e0*/  @!P1 IMAD.MOV.U32 R7, RZ, RZ, R31 ;  /* 0x000000ffff079224 */ /* 0x004fc400078e001f */
[----:B----4-:R-:W-:-:S05]  /*358f0*/  @!P1 IMAD.MOV.U32 R6, RZ, RZ, R30 ;  /* 0x000000ffff069224 */ /* 0x010fca00078e001e */
[----:B------:R3:W2:Y:S02]  /*35900*/  @!P1 LDG.E.U8 R86, desc[UR6][R6.64] ;  /* 0x0000000606569981 */ /* 0x0006a4000c1e1100 */
[----:B---3--:R-:W-:Y:S02]  /*35910*/  @!P0 IMAD.MOV.U32 R7, RZ, RZ, R49 ;  /* 0x000000ffff078224 */ /* 0x008fe400078e0031 */
[----:B------:R-:W-:-:S05]  /*35920*/  @!P0 IMAD.MOV.U32 R6, RZ, RZ, R44 ;  /* 0x000000ffff068224 */ /* 0x000fca00078e002c */
[----:B------:R0:W3:Y:S04]  /*35930*/  @!P0 LDG.E.U8 R42, desc[UR6][R6.64] ;  /* 0x00000006062a8981 */ /* 0x0000e8000c1e1100 */
[----:B------:R-:W-:Y:S04]  /*35940*/  STL [R1+0x208c], R87 ;  /* 0x00208c5701007387 */ /* 0x000fe80000100800 */
[----:B------:R-:W4:Y:S04]  /*35950*/  LDL R31, [R1+0x1a4c] ;  /* 0x001a4c00011f7983 */ /* 0x000f280000100800 */
[----:B------:R-:W4:Y:S01]  /*35960*/  LDL R30, [R1+0x1a50] ;  /* 0x001a5000011e7983 */ /* 0x000f220000100800 */
[----:B------:R-:W-:Y:S01]  /*35970*/  PRMT R48, RZ, 0x7610, R48 ;  /* 0x00007610ff307816 */ /* 0x000fe20000000030 */
[----:B0-----:R-:W-:-:S02]  /*35980*/  @!P1 IMAD.MOV.U32 R7, RZ, RZ, R33 ;  /* 0x000000ffff079224 */ /* 0x001fc400078e0021 */
[----:B------:R-:W-:-:S05]  /*35990*/  @!P1 IMAD.MOV.U32 R6, RZ, RZ, R25 ;  /* 0x000000ffff069224 */ /* 0x000fca00078e0019 */
[----:B------:R0:W4:Y:S02]  /*359a0*/  @!P1 LDG.E.U8 R48, desc[UR6][R6.64] ;  /* 0x0000000606309981 */ /* 0x000124000c1e1100 */
[----:B0-----:R-:W-:Y:S02]  /*359b0*/  @!P0 IMAD.MOV.U32 R6, RZ, RZ, R27 ;  /* 0x000000ffff068224 */ /* 0x001fe400078e001b */
[----:B------:R-:W-:Y:S01]  /*359c0*/  @!P0 IMAD.MOV.U32 R7, RZ, RZ, R29 ;  /* 0x000000ffff078224 */ /* 0x000fe200078e001d */
[----:B--2---:R-:W-:Y:S04]  /*359d0*/  STL [R1+0x2090], R86 ;  /* 0x0020905601007387 */ /* 0x004fe80000100800 */
[----:B------:R-:W2:Y:S04]  /*359e0*/  LDL R44, [R1+0x1a44] ;  /* 0x001a4400012c7983 */ /* 0x000ea80000100800 */
[----:B---3--:R0:W-:Y:S04]  /*359f0*/  STL [R1+0x45c], R42 ;  /* 0x00045c2a01007387 */ /* 0x0081e80000100800 */
[----:B------:R-:W3:Y:S04]  /*35a00*/  LDL R33, [R1+0x1a3c] ;  /* 0x001a3c0001217983 */ /* 0x000ee80000100800 */
[----:B------:R-:W3:Y:S04]  /*35a10*/  LDL R25, [R1+0x1a40] ;  /* 0x001a400001197983 */ /* 0x000ee80000100800 */
[----:B------:R-:W3:Y:S04]  /*35a20*/  LDL R29, [R1+0x1a34] ;  /* 0x001a3400011d7983 */ /* 0x000ee80000100800 */
[----:B------:R-:W3:Y:S04]  /*35a30*/  LDL R27, [R1+0x1a38] ;  /* 0x001a3800011b7983 */ /* 0x000ee80000100800 */
[----:B0-----:R-:W3:Y:S01]  /*35a40*/  LDL R42, [R1+0x1a48] ;  /* 0x001a4800012a7983 */ /* 0x001ee20000100800 */
[----:B------:R-:W-:-:S02]  /*35a50*/  PRMT R46, RZ, 0x7610, R46 ;  /* 0x00007610ff2e7816 */ /* 0x000fc4000000002e */
[----:B------:R-:W-:-:S04]  /*35a60*/  PRMT R45, RZ, 0x7610, R45 ;  /* 0x00007610ff2d7816 */ /* 0x000fc8000000002d */
[----:B------:R4:W3:Y:S01]  /*35a70*/  @!P0 LDG.E.U8 R46, desc[UR6][R6.64] ;  /* 0x00000006062e8981 */ /* 0x0008e2000c1e1100 */
[----:B------:R-:W-:Y:S01]  /*35a80*/  PRMT R140, RZ, 0x7610, R140 ;  /* 0x00007610ff8c7816 */ /* 0x000fe2000000008c */
[----:B----4-:R-:W-:Y:S02]  /*35a90*/  @!P1 IMAD.MOV.U32 R6, RZ, RZ, R30 ;  /* 0x000000ffff069224 */ /* 0x010fe400078e001e */
[----:B------:R-:W-:Y:S01]  /*35aa0*/  @!P1 IMAD.MOV.U32 R7, RZ, RZ, R31 ;  /* 0x000000ffff079224 */ /* 0x000fe200078e001f */
[----:B------:R-:W-:Y:S02]  /*35ab0*/  PRMT R98, RZ, 0x7610, R98 ;  /* 0x00007610ff627816 */ /* 0x000fe40000000062 */
[----:B------:R-:W-:Y:S01]  /*35ac0*/  PRMT R128, RZ, 0x7610, R128 ;  /* 0x00007610ff807816 */ /* 0x000fe20000000080 */
[----:B------:R-:W4:Y:S04]  /*35ad0*/  LDL R31, [R1+0x1a2c] ;  /* 0x001a2c00011f7983 */ /* 0x000f280000100800 */
[----:B------:R2:W4:Y:S04]  /*35ae0*/  @!P1 LDG.E.U8 R45, desc[UR6][R6.64] ;  /* 0x00000006062d9981 */ /* 0x000528000c1e1100 */
[----:B------:R-:W4:Y:S01]  /*35af0*/  LDL R30, [R1+0x1a30] ;  /* 0x001a3000011e7983 */ /* 0x000f220000100800 */
[----:B--2---:R-:W-:-:S02]  /*35b00*/  @!P0 IMAD.MOV.U32 R7, RZ, RZ, R44 ;  /* 0x000000ffff078224 */ /* 0x004fc400078e002c */
[----:B---3--:R-:W-:-:S05]  /*35b10*/  @!P0 IMAD.MOV.U32 R6, RZ, RZ, R42 ;  /* 0x000000ffff068224 */ /* 0x008fca00078e002a */
[----:B------:R0:W2:Y:S02]  /*35b20*/  @!P0 LDG.E.U8 R140, desc[UR6][R6.64] ;  /* 0x00000006068c8981 */ /* 0x0000a4000c1e1100 */
[----:B0-----:R-:W-:Y:S02]  /*35b30*/  @!P1 IMAD.MOV.U32 R6, RZ, RZ, R25 ;  /* 0x000000ffff069224 */ /* 0x001fe400078e0019 */
[----:B------:R-:W-:-:S05]  /*35b40*/  @!P1 IMAD.MOV.U32 R7, RZ, RZ, R33 ;  /* 0x000000ffff079224 */ /* 0x000fca00078e0021 */
[----:B------:R0:W3:Y:S02]  /*35b50*/  @!P1 LDG.E.U8 R98, desc[UR6][R6.64] ;  /* 0x0000000606629981 */ /* 0x0000e4000c1e1100 */
[----:B0-----:R-:W-:Y:S02]  /*35b60*/  @!P0 IMAD.MOV.U32 R6, RZ, RZ, R27 ;  /* 0x000000ffff068224 */ /* 0x001fe400078e001b */
[----:B------:R-:W-:-:S05]  /*35b70*/  @!P0 IMAD.MOV.U32 R7, RZ, RZ, R29 ;  /* 0x000000ffff078224 */ /* 0x000fca00078e001d */
[----:B------:R4:W3:Y:S01]  /*35b80*/  @!P0 LDG.E.U8 R128, desc[UR6][R6.64] ;  /* 0x0000000606808981 */ /* 0x0008e2000c1e1100 */
[----:B------:R-:W-:Y:S01]  /*35b90*/  PRMT R127, RZ, 0x7610, R127 ;  /* 0x00007610ff7f7816 */ /* 0x000fe2000000007f */
[----:B----4-:R-:W-:Y:S02]  /*35ba0*/  @!P1 IMAD.MOV.U32 R6, RZ, RZ, R30 ;  /* 0x000000ffff069224 */ /* 0x010fe400078e001e */
[----:B------:R-:W-:-:S05]  /*35bb0*/  @!P1 IMAD.MOV.U32 R7, RZ, RZ, R31 ;  /* 0x000000ffff079224 */ /* 0x000fca00078e001f */
[----:B------:R-:W4:Y:S04]  /*35bc0*/  @!P1 LDG.E.U8 R127, desc[UR6][R6.64] ;  /* 0x00000006067f9981 */ /* 0x000f28000c1e1100 */
[----:B--2---:R-:W-:Y:S04]  /*35bd0*/  STL [R1+0x2094], R140 ;  /* 0x0020948c01007387 */ /* 0x004fe80000100800 */
[----:B------:R-:W2:Y:S04]  /*35be0*/  LDL R33, [R1+0x1a24] ;  /* 0x001a240001217983 */ /* 0x000ea80000100800 */
[----:B------:R-:W2:Y:S04]  /*35bf0*/  LDL R25, [R1+0x1a28] ;  /* 0x001a280001197983 */ /* 0x000ea80000100800 */
[----:B---3--:R-:W-:Y:S04]  /*35c00*/  STL [R1+0x2098], R98 ;  /* 0x0020986201007387 */ /* 0x008fe80000100800 */
[----:B------:R-:W3:Y:S04]  /*35c10*/  LDL R29, [R1+0x1a1c] ;  /* 0x001a1c00011d7983 */ /* 0x000ee80000100800 */
[----:B------:R-:W3:Y:S04]  /*35c20*/  LDL R27, [R1+0x1a20] ;  /* 0x001a2000011b7983 */ /* 0x000ee80000100800 */
[----:B------:R-:W-:Y:S04]  /*35c30*/  STL [R1+0x209c], R128 ;  /* 0x00209c8001007387 */ /* 0x000fe80000100800 */
[----:B------:R-:W3:Y:S04]  /*35c40*/  LDL R44, [R1+0x19e4] ;  /* 0x0019e400012c7983 */ /* 0x000ee80000100800 */
[----:B------:R-:W3:Y:S01]  /*35c50*/  LDL R42, [R1+0x19e8] ;  /* 0x0019e800012a7983 */ /* 0x000ee20000100800 */
[----:B------:R-:W-:-:S02]  /*35c60*/  PRMT R85, RZ, 0x7610, R85 ;  /* 0x00007610ff557816 */ /* 0x000fc40000000055 */
[----:B------:R-:W-:Y:S02]  /*35c70*/  PRMT R84, RZ, 0x7610, R84 ;  /* 0x00007610ff547816 */ /* 0x000fe40000000054 */
[----:B------:R-:W-:Y:S01]  /*35c80*/  PRMT R36, RZ, 0x7610, R36 ;  /* 0x00007610ff247816 */ /* 0x000fe20000000024 */
[----:B------:R-:W3:Y:S04]  /*35c90*/  LDL R31, [R1+0x19dc] ;  /* 0x0019dc00011f7983 */ /* 0x000ee80000100800 */
[----:B------:R-:W-:Y:S04]  /*35ca0*/  STL [R1+0x458], R48 ;  /* 0x0004583001007387 */ /* 0x000fe80000100800 */
[----:B------:R-:W3:Y:S04]  /*35cb0*/  LDL R30, [R1+0x19e0] ;  /* 0x0019e000011e7983 */ /* 0x000ee80000100800 */
[----:B----4-:R-:W-:Y:S04]  /*35cc0*/  STL [R1+0x20a0], R127 ;  /* 0x0020a07f01007387 */ /* 0x010fe80000100800 */
[----:B------:R-:W-:Y:S01]  /*35cd0*/  STL [R1+0x454], R46 ;  /* 0x0004542e01007387 */ /* 0x000fe20000100800 */
[----:B--2---:R-:W-:-:S02]  /*35ce0*/  @!P0 IMAD.MOV.U32 R7, RZ, RZ, R33 ;  /* 0x000000ffff078224 */ /* 0x004fc400078e0021 */
[----:B------:R-:W-:Y:S01]  /*35cf0*/  @!P0 IMAD.MOV.U32 R6, RZ, RZ, R25 ;  /* 0x000000ffff068224 */ /* 0x000fe200078e0019 */
[----:B------:R-:W2:Y:S04]  /*35d00*/  LDL R33, [R1+0x19d4] ;  /* 0x0019d40001217983 */ /* 0x000ea80000100800 */
[----:B------:R-:W4:Y:S04]  /*35d10*/  LDL R25, [R1+0x19d8] ;  /* 0x0019d80001197983 */ /* 0x000f280000100800 */
[----:B------:R3:W2:Y:S02]  /*35d20*/  @!P0 LDG.E.U8 R85, desc[UR6][R6.64] ;  /* 0x0000000606558981 */ /* 0x0006a4000c1e1100 */
[----:B---3--:R-:W-:-:S02]  /*35d30*/  @!P1 IMAD.MOV.U32 R7, RZ, RZ, R29 ;  /* 0x000000ffff079224 */ /* 0x008fc400078e001d */
[----:B------:R-:W-:-:S05]  /*35d40*/  @!P1 IMAD.MOV.U32 R6, RZ, RZ, R27 ;  /* 0x000000ffff069224 */ /* 0x000fca00078e001b */
[----:B------:R0:W3:Y:S02]  /*35d50*/  @!P1 LDG.E.U8 R84, desc[UR6][R6.64] ;  /* 0x0000000606549981 */ /* 0x0000e4000c1e1100 */
[----:B0-----:R-:W-:Y:S02]  /*35d60*/  @!P0 IMAD.MOV.U32 R7, RZ, RZ, R44 ;  /* 0x000000ffff078224 */ /* 0x001fe400078e002c */
[----:B------:R-:W-:-:S05]  /*35d70*/  @!P0 IMAD.MOV.U32 R6, RZ, RZ, R42 ;  /* 0x000000ffff068224 */ /* 0x000fca00078e002a */
[----:B------:R0:W4:Y:S02]  /*35d80*/  @!P0 LDG.E.U8 R36, desc[UR6][R6.64] ;  /* 0x0000000606248981 */ /* 0x000124000c1e1100 */
[----:B0-----:R-:W-:Y:S02]  /*35d90*/  @!P1 IMAD.MOV.U32 R6, RZ, RZ, R30 ;  /* 0x000000ffff069224 */ /* 0x001fe400078e001e */
[----:B------:R-:W-:Y:S01]  /*35da0*/  @!P1 IMAD.MOV.U32 R7, RZ, RZ, R31 ;  /* 0x000000ffff079224 */ /* 0x000fe200078e001f */
[----:B------:R-:W-:-:S06]  /*35db0*/  PRMT R43, RZ, 0x7610, R43 ;  /* 0x00007610ff2b7816 */ /* 0x000fcc000000002b */
[----:B------:R0:W4:Y:S04]  /*35dc0*/  @!P1 LDG.E.U8 R43, desc[UR6][R6.64] ;  /* 0x00000006062b9981 */ /* 0x000128000c1e1100 */
[----:B--2---:R-:W-:Y:S04]  /*35dd0*/  STL [R1+0x20a4], R85 ;  /* 0x0020a45501007387 */ /* 0x004fe80000100800 */
[----:B------:R-:W-:Y:S04]  /*35de0*/  STL [R1+0x450], R45 ;  /* 0x0004502d01007387 */ /* 0x000fe80000100800 */
[----:B------:R-:W2:Y:S04]  /*35df0*/  LDL R29, [R1+0x19cc] ;  /* 0x0019cc00011d7983 */ /* 0x000ea80000100800 */
[----:B------:R-:W2:Y:S04]  /*35e00*/  LDL R27, [R1+0x19d0] ;  /* 0x0019d000011b7983 */ /* 0x000ea80000100800 */
[----:B---3--:R-:W-:Y:S04]  /*35e10*/  STL [R1+0x20a8], R84 ;  /* 0x0020a85401007387 */ /* 0x008fe80000100800 */
[----:B------:R-:W3:Y:S04]  /*35e20*/  LDL R42, [R1+0x19c4] ;  /* 0x0019c400012a7983 */ /* 0x000ee80000100800 */
[----:B----4-:R1:W-:Y:S04]  /*35e30*/  STL [R1+0x434], R36 ;  /* 0x0004342401007387 */ /* 0x0103e80000100800 */
[----:B------:R-:W4:Y:S04]  /*35e40*/  LDL R31, [R1+0x19bc] ;  /* 0x0019bc00011f7983 */ /* 0x000f280000100800 */
[----:B------:R-:W4:Y:S04]  /*35e50*/  LDL R30, [R1+0x19c0] ;  /* 0x0019c000011e7983 */ /* 0x000f280000100800 */
[----:B-1----:R-:W4:Y:S01]  /*35e60*/  LDL R36, [R1+0x19c8] ;  /* 0x0019c80001247983 */ /* 0x002f220000100800 */
[----:B------:R-:W-:Y:S01]  /*35e70*/  PRMT R85, RZ, 0x7610, R85 ;  /* 0x00007610ff557816 */ /* 0x000fe20000000055 */
[----:B0-----:R-:W-:-:S02]  /*35e80*/  @!P0 IMAD.MOV.U32 R6, RZ, RZ, R25 ;  /* 0x000000ffff068224 */ /* 0x001fc400078e0019 */
[----:B------:R-:W-:Y:S01]  /*35e90*/  @!P0 IMAD.MOV.U32 R7, RZ, RZ, R33 ;  /* 0x000000ffff078224 */ /* 0x000fe200078e0021 */
[----:B------:R-:W-:Y:S02]  /*35ea0*/  PRMT R127, RZ, 0x7610, R127 ;  /* 0x00007610ff7f7816 */ /* 0x000fe4000000007f */
[----:B------:R-:W-:Y:S01]  /*35eb0*/  PRMT R55, RZ, 0x7610, R55 ;  /* 0x00007610ff377816 */ /* 0x000fe20000000037 */
[----:B------:R-:W4:Y:S04]  /*35ec0*/  LDL R33, [R1+0x19b4] ;  /* 0x0019b40001217983 */ /* 0x000f280000100800 */
[----:B------:R2:W4:Y:S04]  /*35ed0*/  @!P0 LDG.E.U8 R85, desc[UR6][R6.64] ;  /* 0x0000000606558981 */ /* 0x000528000c1e1100 */
[----:B------:R-:W4:Y:S01]  /*35ee0*/  LDL R25, [R1+0x19b8] ;  /* 0x0019b80001197983 */ /* 0x000f220000100800 */
[----:B------:R-:W-:Y:S01]  /*35ef0*/  PRMT R38, RZ, 0x7610, R38 ;  /* 0x00007610ff267816 */ /* 0x000fe20000000026 */
[----:B--2---:R-:W-:-:S02]  /*35f00*/  @!P1 IMAD.MOV.U32 R7, RZ, RZ, R29 ;  /* 0x000000ffff079224 */ /* 0x004fc400078e001d */
[----:B------:R-:W-:-:S05]  /*35f10*/  @!P1 IMAD.MOV.U32 R6, RZ, RZ, R27 ;  /* 0x000000ffff069224 */ /* 0x000fca00078e001b */
[----:B------:R3:W2:Y:S02]  /*35f20*/  @!P1 LDG.E.U8 R127, desc[UR6][R6.64] ;  /* 0x00000006067f9981 */ /* 0x0006a4000c1e1100 */
[----:B---3--:R-:W-:Y:S02]  /*35f30*/  @!P0 IMAD.MOV.U32 R7, RZ, RZ, R42 ;  /* 0x000000ffff078224 */ /* 0x008fe400078e002a */
[----:B----4-:R-:W-:-:S05]  /*35f40*/  @!P0 IMAD.MOV.U32 R6, RZ, RZ, R36 ;  /* 0x000000ffff068224 */ /* 0x010fca00078e0024 */
[----:B------:R0:W3:Y:S02]  /*35f50*/  @!P0 LDG.E.U8 R55, desc[UR6][R6.64] ;  /* 0x0000000606378981 */ /* 0x0000e4000c1e1100 */
[----:B0-----:R-:W-:Y:S02]  /*35f60*/  @!P1 IMAD.MOV.U32 R6, RZ, RZ, R30 ;  /* 0x000000ffff069224 */ /* 0x001fe400078e001e */
[----:B------:R-:W-:-:S05]  /*35f70*/  @!P1 IMAD.MOV.U32 R7, RZ, RZ, R31 ;  /* 0x000000ffff079224 */ /* 0x000fca00078e001f */
[----:B------:R0:W4:Y:S04]  /*35f80*/  @!P1 LDG.E.U8 R38, desc[UR6][R6.64] ;  /* 0x0000000606269981 */ /* 0x000128000c1e1100 */
[----:B------:R-:W-:Y:S04]  /*35f90*/  STL [R1+0x20ac], R85 ;  /* 0x0020ac5501007387 */ /* 0x000fe80000100800 */
[----:B------:R-:W4:Y:S04]  /*35fa0*/  LDL R29, [R1+0x19ac] ;  /* 0x0019ac00011d7983 */ /* 0x000f280000100800 */
[----:B------:R-:W4:Y:S01]  /*35fb0*/  LDL R27, [R1+0x19b0] ;  /* 0x0019b000011b7983 */ /* 0x000f220000100800 */
[----:B------:R-:W-:Y:S01]  /*35fc0*/  PRMT R126, RZ, 0x7610, R126 ;  /* 0x00007610ff7e7816 */ /* 0x000fe2000000007e */
[----:B0-----:R-:W-:-:S02]  /*35fd0*/  @!P0 IMAD.MOV.U32 R6, RZ, RZ, R25 ;  /* 0x000000ffff068224 */ /* 0x001fc400078e0019 */
[----:B------:R-:W-:-:S05]  /*35fe0*/  @!P0 IMAD.MOV.U32 R7, RZ, RZ, R33 ;  /* 0x000000ffff078224 */ /* 0x000fca00078e0021 */
[----:B------:R0:W4:Y:S01]  /*35ff0*/  @!P0 LDG.E.U8 R126, desc[UR6][R6.64] ;  /* 0x00000006067e8981 */ /* 0x000122000c1e1100 */
[----:B------:R-:W-:-:S03]  /*36000*/  PRMT R125, RZ, 0x7610, R125 ;  /* 0x00007610ff7d7816 */ /* 0x000fc6000000007d */
[----:B--2---:R-:W-:Y:S04]  /*36010*/  STL [R1+0x20b0], R127 ;  /* 0x0020b07f01007387 */ /* 0x004fe80000100800 */
[----:B---3--:R-:W-:Y:S04]  /*36020*/  STL [R1+0x20b4], R55 ;  /* 0x0020b43701007387 */ /* 0x008fe80000100800 */
[----:B------:R-:W2:Y:S04]  /*36030*/  LDL R31, [R1+0x19a4] ;  /* 0x0019a400011f7983 */ /* 0x000ea80000100800 */
[----:B------:R-:W3:Y:S04]  /*36040*/  LDL R30, [R1+0x19a8] ;  /* 0x0019a800011e7983 */ /* 0x000ee80000100800 */
[----:B----4-:R-:W-:Y:S04]  /*36050*/  STL [R1+0x20b8], R38 ;  /* 0x0020b82601007387 */ /* 0x010fe80000100800 */
[----:B------:R-:W4:Y:S04]  /*36060*/  LDL R33, [R1+0x199c] ;  /* 0x00199c0001217983 */ /* 0x000f280000100800 */
[----:B------:R-:W4:Y:S01]  /*36070*/  LDL R25, [R1+0x19a0] ;  /* 0x0019a00001197983 */ /* 0x000f220000100800 */
[----:B0-----:R-:W-:-:S02]  /*36080*/  @!P1 IMAD.MOV.U32 R6, RZ, RZ, R27 ;  /* 0x000000ffff069224 */ /* 0x001fc400078e001b */
[----:B------:R-:W-:-:S05]  /*36090*/  @!P1 IMAD.MOV.U32 R7, RZ, RZ, R29 ;  /* 0x000000ffff079224 */ /* 0x000fca00078e001d */
[----:B------:R2:W4:Y:S01]  /*360a0*/  @!P1 LDG.E.U8 R125, desc[UR6][R6.64] ;  /* 0x00000006067d9981 */ /* 0x000522000c1e1100 */
[----:B------:R-:W-:Y:S02]  /*360b0*/  PRMT R83, RZ, 0x7610, R83 ;  /* 0x00007610ff537816 */ /* 0x000fe40000000053 */
[----:B------:R-:W-:Y:S01]  /*360c0*/  PRMT R82, RZ, 0x7610, R82 ;  /* 0x00007610ff527816 */ /* 0x000fe20000000052 */
[----:B------:R-:W-:Y:S04]  /*360d0*/  STL [R1+0x20bc], R126 ;  /* 0x0020bc7e01007387 */ /* 0x000fe80000100800 */
[----:B------:R-:W4:Y:S04]  /*360e0*/  LDL R42, [R1+0x1964] ;  /* 0x00196400012a7983 */ /* 0x000f280000100800 */
[----:B------:R-:W-:Y:S04]  /*360f0*/  STL [R1+0x430], R43 ;  /* 0x0004302b01007387 */ /* 0x000fe80000100800 */
[----:B------:R-:W4:Y:S04]  /*36100*/  LDL R36, [R1+0x1968] ;  /* 0x0019680001247983 */ /* 0x000f280000100800 */
[----:B------:R-:W4:Y:S04]  /*36110*/  LDL R27, [R1+0x1960] ;  /* 0x00196000011b7983 */ /* 0x000f280000100800 */
[----:B------:R-:W4:Y:S01]  /*36120*/  LDL R29, [R1+0x195c] ;  /* 0x00195c00011d7983 */ /* 0x000f220000100800 */
[----:B--2---:R-:W-:-:S02]  /*36130*/  @!P0 IMAD.MOV.U32 R7, RZ, RZ, R31 ;  /* 0x000000ffff078224 */ /* 0x004fc400078e001f */
[----:B---3--:R-:W-:-:S05]  /*36140*/  @!P0 IMAD.MOV.U32 R6, RZ, RZ, R30 ;  /* 0x000000ffff068224 */ /* 0x008fca00078e001e */
[----:B------:R4:W2:Y:S02]  /*36150*/  @!P0 LDG.E.U8 R83, desc[UR6][R6.64] ;  /* 0x0000000606538981 */ /* 0x0008a4000c1e1100 */
[----:B----4-:R-:W-:Y:S02]  /*36160*/  @!P1 IMAD.MOV.U32 R7, RZ, RZ, R33 ;  /* 0x000000ffff079224 */ /* 0x010fe400078e0021 */
        /* <DEDUP_REMOVED lines=9> */
[----:B0-----:R-:W-:Y:S01]  /*36200*/  @!P1 IMAD.MOV.U32 R6, RZ, RZ, R27 ;  /* 0x000000ffff069224 */ /* 0x001fe200078e001b */
[----:B------:R-:W-:Y:S01]  /*36210*/  PRMT R37, RZ, 0x7610, R37 ;  /* 0x00007610ff257816 */ /* 0x000fe20000000025 */
[----:B------:R-:W-:Y:S01]  /*36220*/  @!P1 IMAD.MOV.U32 R7, RZ, RZ, R29 ;  /* 0x000000ffff079224 */ /* 0x000fe200078e001d */
[----:B------:R-:W-:-:S04]  /*36230*/  PRMT R128, RZ, 0x7610, R128 ;  /* 0x00007610ff807816 */ /* 0x000fc80000000080 */
[----:B------:R4:W4:Y:S04]  /*36240*/  @!P1 LDG.E.U8 R37, desc[UR6][R6.64] ;  /* 0x0000000606259981 */ /* 0x000928000c1e1100 */
[----:B--2---:R-:W-:Y:S04]  /*36250*/  STL [R1+0x20c4], R83 ;  /* 0x0020c45301007387 */ /* 0x004fe80000100800 */
[----:B------:R-:W2:Y:S04]  /*36260*/  LDL R33, [R1+0x194c] ;  /* 0x00194c0001217983 */ /* 0x000ea80000100800 */
[----:B------:R-:W2:Y:S04]  /*36270*/  LDL R25, [R1+0x1950] ;  /* 0x0019500001197983 */ /* 0x000ea80000100800 */
[----:B---3--:R-:W-:Y:S04]  /*36280*/  STL [R1+0x20c8], R82 ;  /* 0x0020c85201007387 */ /* 0x008fe80000100800 */
[----:B------:R-:W3:Y:S04]  /*36290*/  LDL R36, [R1+0x1944] ;  /* 0x0019440001247983 */ /* 0x000ee80000100800 */
[----:B------:R-:W3:Y:S01]  /*362a0*/  LDL R27, [R1+0x1948] ;  /* 0x00194800011b7983 */ /* 0x000ee20000100800 */
[----:B----4-:R-:W-:-:S02]  /*362b0*/  @!P0 IMAD.MOV.U32 R6, RZ, RZ, R30 ;  /* 0x000000ffff068224 */ /* 0x010fc400078e001e */
[----:B------:R-:W-:-:S05]  /*362c0*/  @!P0 IMAD.MOV.U32 R7, RZ, RZ, R31 ;  /* 0x000000ffff078224 */ /* 0x000fca00078e001f */
[----:B------:R2:W4:Y:S01]  /*362d0*/  @!P0 LDG.E.U8 R128, desc[UR6][R6.64] ;  /* 0x0000000606808981 */ /* 0x000522000c1e1100 */
[----:B------:R-:W-:Y:S02]  /*362e0*/  PRMT R98, RZ, 0x7610, R98 ;  /* 0x00007610ff627816 */ /* 0x000fe40000000062 */
[----:B------:R-:W-:Y:S01]  /*362f0*/  PRMT R24, RZ, 0x7610, R24 ;  /* 0x00007610ff187816 */ /* 0x000fe20000000018 */
[----:B------:R0:W-:Y:S04]  /*36300*/  STL [R1+0x40c], R32 ;  /* 0x00040c2001007387 */ /* 0x0001e80000100800 */
[----:B------:R-:W4:Y:S04]  /*36310*/  LDL R29, [R1+0x1940] ;  /* 0x00194000011d7983 */ /* 0x000f280000100800 */
[----:B------:R-:W4:Y:S04]  /*36320*/  LDL R31, [R1+0x1934] ;  /* 0x00193400011f7983 */ /* 0x000f280000100800 */
[----:B------:R-:W4:Y:S04]  /*36330*/  LDL R30, [R1+0x1938] ;  /* 0x00193800011e7983 */ /* 0x000f280000100800 */
[----:B0-----:R-:W4:Y:S01]  /*36340*/  LDL R32, [R1+0x193c] ;  /* 0x00193c0001207983 */ /* 0x001f220000100800 */
[----:B--2---:R-:W-:-:S02]  /*36350*/  @!P1 IMAD.MOV.U32 R7, RZ, RZ, R33 ;  /* 0x000000ffff079224 */ /* 0x004fc400078e0021 */
[----:B------:R-:W-:-:S05]  /*36360*/  @!P1 IMAD.MOV.U32 R6, RZ, RZ, R25 ;  /* 0x000000ffff069224 */ /* 0x000fca00078e0019 */
[----:B------:R3:W2:Y:S02]  /*36370*/  @!P1 LDG.E.U8 R98, desc[UR6][R6.64] ;  /* 0x0000000606629981 */ /* 0x0006a4000c1e1100 */
[----:B---3--:R-:W-:Y:S02]  /*36380*/  @!P0 IMAD.MOV.U32 R7, RZ, RZ, R36 ;  /* 0x000000ffff078224 */ /* 0x008fe400078e0024 */
[----:B------:R-:W-:-:S05]  /*36390*/  @!P0 IMAD.MOV.U32 R6, RZ, RZ, R27 ;  /* 0x000000ffff068224 */ /* 0x000fca00078e001b */
[----:B------:R0:W3:Y:S04]  /*363a0*/  @!P0 LDG.E.U8 R24, desc[UR6][R6.64] ;  /* 0x0000000606188981 */ /* 0x0000e8000c1e1100 */
[----:B----4-:R-:W-:Y:S04]  /*363b0*/  STL [R1+0x20cc], R128 ;  /* 0x0020cc8001007387 */ /* 0x010fe80000100800 */
[----:B------:R-:W4:Y:S04]  /*363c0*/  LDL R33, [R1+0x192c] ;  /* 0x00192c0001217983 */ /* 0x000f280000100800 */
[----:B------:R-:W4:Y:S01]  /*363d0*/  LDL R25, [R1+0x1930] ;  /* 0x0019300001197983 */ /* 0x000f220000100800 */
[----:B------:R-:W-:Y:S01]  /*363e0*/  PRMT R2, RZ, 0x7610, R2 ;  /* 0x00007610ff027816 */ /* 0x000fe20000000002 */
[----:B0-----:R-:W-:-:S02]  /*363f0*/  @!P1 IMAD.MOV.U32 R6, RZ, RZ, R29 ;  /* 0x000000ffff069224 */ /* 0x001fc400078e001d */
[----:B------:R-:W-:-:S05]  /*36400*/  @!P1 IMAD.MOV.U32 R7, RZ, RZ, R32 ;  /* 0x000000ffff079224 */ /* 0x000fca00078e0020 */
[----:B------:R0:W4:Y:S01]  /*36410*/  @!P1 LDG.E.U8 R2, desc[UR6][R6.64] ;  /* 0x0000000606029981 */ /* 0x000122000c1e1100 */
[----:B------:R-:W-:Y:S01]  /*36420*/  PRMT R124, RZ, 0x7610, R124 ;  /* 0x00007610ff7c7816 */ /* 0x000fe2000000007c */
[----:B0-----:R-:W-:Y:S02]  /*36430*/  @!P0 IMAD.MOV.U32 R6, RZ, RZ, R30 ;  /* 0x000000ffff068224 */ /* 0x001fe400078e001e */
[----:B------:R-:W-:-:S05]  /*36440*/  @!P0 IMAD.MOV.U32 R7, RZ, RZ, R31 ;  /* 0x000000ffff078224 */ /* 0x000fca00078e001f */
[----:B------:R4:W4:Y:S01]  /*36450*/  @!P0 LDG.E.U8 R124, desc[UR6][R6.64] ;  /* 0x00000006067c8981 */ /* 0x000922000c1e1100 */
[----:B------:R-:W-:-:S03]  /*36460*/  PRMT R123, RZ, 0x7610, R123 ;  /* 0x00007610ff7b7816 */ /* 0x000fc6000000007b */
[----:B--2---:R-:W-:Y:S04]  /*36470*/  STL [R1+0x20d0], R98 ;  /* 0x0020d06201007387 */ /* 0x004fe80000100800 */
[----:B------:R-:W2:Y:S04]  /*36480*/  LDL R27, [R1+0x1928] ;  /* 0x00192800011b7983 */ /* 0x000ea80000100800 */
[----:B---3--:R-:W-:Y:S04]  /*36490*/  STL [R1+0x20d4], R24 ;  /* 0x0020d41801007387 */ /* 0x008fe80000100800 */
[----:B------:R-:W3:Y:S01]  /*364a0*/  LDL R32, [R1+0x1924] ;  /* 0x0019240001207983 */ /* 0x000ee20000100800 */
[----:B----4-:R-:W-:-:S02]  /*364b0*/  @!P1 IMAD.MOV.U32 R6, RZ, RZ, R25 ;  /* 0x000000ffff069224 */ /* 0x010fc400078e0019 */
[----:B------:R-:W-:Y:S01]  /*364c0*/  @!P1 IMAD.MOV.U32 R7, RZ, RZ, R33 ;  /* 0x000000ffff079224 */ /* 0x000fe200078e0021 */
[----:B------:R-:W-:Y:S01]  /*364d0*/  PRMT R81, RZ, 0x7610, R81 ;  /* 0x00007610ff517816 */ /* 0x000fe20000000051 */
[----:B------:R-:W4:Y:S04]  /*364e0*/  LDL R29, [R1+0x1920] ;  /* 0x00192000011d7983 */ /* 0x000f280000100800 */
[----:B------:R2:W4:Y:S04]  /*364f0*/  @!P1 LDG.E.U8 R123, desc[UR6][R6.64] ;  /* 0x00000006067b9981 */ /* 0x000528000c1e1100 */
[----:B------:R-:W-:Y:S04]  /*36500*/  STL [R1+0x20d8], R2 ;  /* 0x0020d80201007387 */ /* 0x000fe80000100800 */
[----:B------:R-:W4:Y:S04]  /*36510*/  LDL R30, [R1+0x191c] ;  /* 0x00191c00011e7983 */ /* 0x000f280000100800 */
[----:B------:R-:W4:Y:S04]  /*36520*/  LDL R31, [R1+0x18e8] ;  /* 0x0018e800011f7983 */ /* 0x000f280000100800 */
[----:B------:R-:W-:Y:S04]  /*36530*/  STL [R1+0x20dc], R124 ;  /* 0x0020dc7c01007387 */ /* 0x000fe80000100800 */
[----:B------:R-:W-:Y:S04]  /*36540*/  STL [R1+0x408], R37 ;  /* 0x0004082501007387 */ /* 0x000fe80000100800 */
[----:B------:R-:W4:Y:S04]  /*36550*/  LDL R36, [R1+0x18e4] ;  /* 0x0018e40001247983 */ /* 0x000f280000100800 */
[----:B------:R-:W4:Y:S04]  /*36560*/  LDL R33, [R1+0x18dc] ;  /* 0x0018dc0001217983 */ /* 0x000f280000100800 */
[----:B------:R-:W4:Y:S01]  /*36570*/  LDL R25, [R1+0x18e0] ;  /* 0x0018e00001197983 */ /* 0x000f220000100800 */
[----:B--2---:R-:W-:-:S02]  /*36580*/  @!P0 IMAD.MOV.U32 R6, RZ, RZ, R27 ;  /* 0x000000ffff068224 */ /* 0x004fc400078e001b */
[----:B---3--:R-:W-:-:S05]  /*36590*/  @!P0 IMAD.MOV.U32 R7, RZ, RZ, R32 ;  /* 0x000000ffff078224 */ /* 0x008fca00078e0020 */
[----:B------:R0:W2:Y:S04]  /*365a0*/  @!P0 LDG.E.U8 R81, desc[UR6][R6.64] ;  /* 0x0000000606518981 */ /* 0x0000a8000c1e1100 */
[----:B----4-:R-:W-:Y:S04]  /*365b0*/  STL [R1+0x20e0], R123 ;  /* 0x0020e07b01007387 */ /* 0x010fe80000100800 */
[----:B------:R-:W3:Y:S04]  /*365c0*/  LDL R32, [R1+0x18d4] ;  /* 0x0018d40001207983 */ /* 0x000ee80000100800 */
[----:B------:R-:W4:Y:S01]  /*365d0*/  LDL R27, [R1+0x18d8] ;  /* 0x0018d800011b7983 */ /* 0x000f220000100800 */
[----:B------:R-:W-:Y:S01]  /*365e0*/  PRMT R80, RZ, 0x7610, R80 ;  /* 0x00007610ff507816 */ /* 0x000fe20000000050 */
[----:B0-----:R-:W-:-:S02]  /*365f0*/  @!P1 IMAD.MOV.U32 R6, RZ, RZ, R29 ;  /* 0x000000ffff069224 */ /* 0x001fc400078e001d */
[----:B------:R-:W-:-:S05]  /*36600*/  @!P1 IMAD.MOV.U32 R7, RZ, RZ, R30 ;  /* 0x000000ffff079224 */ /* 0x000fca00078e001e */
[----:B------:R0:W3:Y:S01]  /*36610*/  @!P1 LDG.E.U8 R80, desc[UR6][R6.64] ;  /* 0x0000000606509981 */ /* 0x0000e2000c1e1100 */
[----:B------:R-:W-:Y:S02]  /*36620*/  PRMT R34, RZ, 0x7610, R34 ;  /* 0x00007610ff227816 */ /* 0x000fe40000000022 */
[----:B------:R-:W-:Y:S01]  /*36630*/  PRMT R35, RZ, 0x7610, R35 ;  /* 0x00007610ff237816 */ /* 0x000fe20000000023 */
[----:B0-----:R-:W-:Y:S02]  /*36640*/  @!P0 IMAD.MOV.U32 R6, RZ, RZ, R31 ;  /* 0x000000ffff068224 */ /* 0x001fe400078e001f */
[----:B------:R-:W-:-:S05]  /*36650*/  @!P0 IMAD.MOV.U32 R7, RZ, RZ, R36 ;  /* 0x000000ffff078224 */ /* 0x000fca00078e0024 */
[----:B------:R0:W3:Y:S01]  /*36660*/  @!P0 LDG.E.U8 R34, desc[UR6][R6.64] ;  /* 0x0000000606228981 */ /* 0x0000e2000c1e1100 */
[----:B------:R-:W-:Y:S01]  /*36670*/  PRMT R140, RZ, 0x7610, R140 ;  /* 0x00007610ff8c7816 */ /* 0x000fe2000000008c */
[----:B0-----:R-:W-:Y:S02]  /*36680*/  @!P1 IMAD.MOV.U32 R6, RZ, RZ, R25 ;  /* 0x000000ffff069224 */ /* 0x001fe400078e0019 */
[----:B------:R-:W-:-:S05]  /*36690*/  @!P1 IMAD.MOV.U32 R7, RZ, RZ, R33 ;  /* 0x000000ffff079224 */ /* 0x000fca00078e0021 */
[----:B------:R4:W3:Y:S04]  /*366a0*/  @!P1 LDG.E.U8 R35, desc[UR6][R6.64] ;  /* 0x0000000606239981 */ /* 0x0008e8000c1e1100 */
[----:B--2---:R-:W-:Y:S04]  /*366b0*/  STL [R1+0x20e4], R81 ;  /* 0x0020e45101007387 */ /* 0x004fe80000100800 */
[----:B------:R-:W2:Y:S04]  /*366c0*/  LDL R30, [R1+0x18cc] ;  /* 0x0018cc00011e7983 */ /* 0x000ea80000100800 */
[----:B------:R-:W2:Y:S01]  /*366d0*/  LDL R29, [R1+0x18d0] ;  /* 0x0018d000011d7983 */ /* 0x000ea20000100800 */
[----:B----4-:R-:W-:-:S02]  /*366e0*/  @!P0 IMAD.MOV.U32 R6, RZ, RZ, R27 ;  /* 0x000000ffff068224 */ /* 0x010fc400078e001b */
[----:B---3--:R-:W-:-:S05]  /*366f0*/  @!P0 IMAD.MOV.U32 R7, RZ, RZ, R32 ;  /* 0x000000ffff078224 */ /* 0x008fca00078e0020 */
[----:B------:R2:W3:Y:S01]  /*36700*/  @!P0 LDG.E.U8 R140, desc[UR6][R6.64] ;  /* 0x00000006068c8981 */ /* 0x0004e2000c1e1100 */
[----:B------:R-:W-:-:S03]  /*36710*/  PRMT R86, RZ, 0x7610, R86 ;  /* 0x00007610ff567816 */ /* 0x000fc60000000056 */
[----:B------:R-:W-:Y:S04]  /*36720*/  STL [R1+0x20e8], R80 ;  /* 0x0020e85001007387 */ /* 0x000fe80000100800 */
[----:B------:R-:W4:Y:S04]  /*36730*/  LDL R31, [R1+0x18c8] ;  /* 0x0018c800011f7983 */ /* 0x000f280000100800 */
[----:B------:R-:W4:Y:S04]  /*36740*/  LDL R33, [R1+0x18c4] ;  /* 0x0018c40001217983 */ /* 0x000f280000100800 */
[----:B------:R0:W-:Y:S04]  /*36750*/  STL [R1+0x3e4], R34 ;  /* 0x0003e42201007387 */ /* 0x0001e80000100800 */
[----:B------:R-:W4:Y:S04]  /*36760*/  LDL R25, [R1+0x18c0] ;  /* 0x0018c00001197983 */ /* 0x000f280000100800 */
[----:B------:R-:W4:Y:S04]  /*36770*/  LDL R32, [R1+0x18b4] ;  /* 0x0018b40001207983 */ /* 0x000f280000100800 */
[----:B------:R-:W4:Y:S04]  /*36780*/  LDL R27, [R1+0x18b8] ;  /* 0x0018b800011b7983 */ /* 0x000f280000100800 */
[----:B0-----:R-:W4:Y:S01]  /*36790*/  LDL R34, [R1+0x18bc] ;  /* 0x0018bc0001227983 */ /* 0x001f220000100800 */
[----:B--2---:R-:W-:-:S02]  /*367a0*/  @!P1 IMAD.MOV.U32 R7, RZ, RZ, R30 ;  /* 0x000000ffff079224 */ /* 0x004fc400078e001e */
[----:B------:R-:W-:-:S05]  /*367b0*/  @!P1 IMAD.MOV.U32 R6, RZ, RZ, R29 ;  /* 0x000000ffff069224 */ /* 0x000fca00078e001d */
[----:B------:R4:W2:Y:S04]  /*367c0*/  @!P1 LDG.E.U8 R86, desc[UR6][R6.64] ;  /* 0x0000000606569981 */ /* 0x0008a8000c1e1100 */
[----:B---3--:R-:W-:Y:S04]  /*367d0*/  STL [R1+0x20ec], R140 ;  /* 0x0020ec8c01007387 */ /* 0x008fe80000100800 */
[----:B------:R-:W3:Y:S04]  /*367e0*/  LDL R30, [R1+0x18ac] ;  /* 0x0018ac00011e7983 */ /* 0x000ee80000100800 */
[----:B------:R-:W3:Y:S01]  /*367f0*/  LDL R29, [R1+0x18b0] ;  /* 0x0018b000011d7983 */ /* 0x000ee20000100800 */
[----:B------:R-:W-:-:S02]  /*36800*/  PRMT R47, RZ, 0x7610, R47 ;  /* 0x00007610ff2f7816 */ /* 0x000fc4000000002f */
        /* <DEDUP_REMOVED lines=12> */
[----:B--2---:R-:W-:Y:S04]  /*368d0*/  STL [R1+0x20f0], R86 ;  /* 0x0020f05601007387 */ /* 0x004fe80000100800 */
[----:B------:R-:W2:Y:S04]  /*368e0*/  LDL R33, [R1+0x18a4] ;  /* 0x0018a40001217983 */ /* 0x000ea80000100800 */
[----:B------:R-:W2:Y:S01]  /*368f0*/  LDL R31, [R1+0x18a8] ;  /* 0x0018a800011f7983 */ /* 0x000ea20000100800 */
[----:B---3--:R-:W-:-:S02]  /*36900*/  @!P1 IMAD.MOV.U32 R6, RZ, RZ, R29 ;  /* 0x000000ffff069224 */ /* 0x008fc400078e001d */
[----:B------:R-:W-:-:S05]  /*36910*/  @!P1 IMAD.MOV.U32 R7, RZ, RZ, R30 ;  /* 0x000000ffff079224 */ /* 0x000fca00078e001e */
[----:B------:R2:W3:Y:S01]  /*36920*/  @!P1 LDG.E.U8 R121, desc[UR6][R6.64] ;  /* 0x0000000606799981 */ /* 0x0004e2000c1e1100 */
[----:B------:R-:W-:-:S03]  /*36930*/  PRMT R79, RZ, 0x7610, R79 ;  /* 0x00007610ff4f7816 */ /* 0x000fc6000000004f */
[----:B----4-:R-:W-:Y:S04]  /*36940*/  STL [R1+0x20f4], R47 ;  /* 0x0020f42f01007387 */ /* 0x010fe80000100800 */
[----:B------:R-:W4:Y:S04]  /*36950*/  LDL R34, [R1+0x189c] ;  /* 0x00189c0001227983 */ /* 0x000f280000100800 */
[----:B------:R-:W4:Y:S04]  /*36960*/  LDL R25, [R1+0x18a0] ;  /* 0x0018a00001197983 */ /* 0x000f280000100800 */
[----:B------:R-:W-:Y:S04]  /*36970*/  STL [R1+0x20f8], R52 ;  /* 0x0020f83401007387 */ /* 0x000fe80000100800 */
[----:B------:R-:W4:Y:S04]  /*36980*/  LDL R32, [R1+0x1864] ;  /* 0x0018640001207983 */ /* 0x000f280000100800 */
[----:B------:R-:W4:Y:S04]  /*36990*/  LDL R27, [R1+0x1868] ;  /* 0x00186800011b7983 */ /* 0x000f280000100800 */
[----:B------:R-:W-:Y:S04]  /*369a0*/  STL [R1+0x20fc], R122 ;  /* 0x0020fc7a01007387 */ /* 0x000fe80000100800 */
[----:B------:R-:W-:Y:S04]  /*369b0*/  STL [R1+0x3e0], R35 ;  /* 0x0003e02301007387 */ /* 0x000fe80000100800 */
[----:B------:R-:W4:Y:S04]  /*369c0*/  LDL R30, [R1+0x185c] ;  /* 0x00185c00011e7983 */ /* 0x000f280000100800 */
[----:B------:R-:W4:Y:S01]  /*369d0*/  LDL R29, [R1+0x1860] ;  /* 0x00186000011d7983 */ /* 0x000f220000100800 */
[----:B--2---:R-:W-:-:S02]  /*369e0*/  @!P0 IMAD.MOV.U32 R7, RZ, RZ, R33 ;  /* 0x000000ffff078224 */ /* 0x004fc400078e0021 */
[----:B------:R-:W-:-:S05]  /*369f0*/  @!P0 IMAD.MOV.U32 R6, RZ, RZ, R31 ;  /* 0x000000ffff068224 */ /* 0x000fca00078e001f */
[----:B------:R4:W2:Y:S04]  /*36a00*/  @!P0 LDG.E.U8 R79, desc[UR6][R6.64] ;  /* 0x00000006064f8981 */ /* 0x0008a8000c1e1100 */
[----:B---3--:R0:W-:Y:S04]  /*36a10*/  STL [R1+0x2100], R121 ;  /* 0x0021007901007387 */ /* 0x0081e80000100800 */
[----:B------:R-:W3:Y:S04]  /*36a20*/  LDL R33, [R1+0x1854] ;  /* 0x0018540001217983 */ /* 0x000ee80000100800 */
[----:B------:R-:W3:Y:S01]  /*36a30*/  LDL R31, [R1+0x1858] ;  /* 0x00185800011f7983 */ /* 0x000ee20000100800 */
[----:B------:R-:W-:Y:S01]  /*36a40*/  PRMT R78, RZ, 0x7610, R78 ;  /* 0x00007610ff4e7816 */ /* 0x000fe2000000004e */
[----:B----4-:R-:W-:-:S02]  /*36a50*/  @!P1 IMAD.MOV.U32 R7, RZ, RZ, R34 ;  /* 0x000000ffff079224 */ /* 0x010fc400078e0022 */
[----:B------:R-:W-:-:S05]  /*36a60*/  @!P1 IMAD.MOV.U32 R6, RZ, RZ, R25 ;  /* 0x000000ffff069224 */ /* 0x000fca00078e0019 */
[----:B------:R1:W4:Y:S01]  /*36a70*/  @!P1 LDG.E.U8 R78, desc[UR6][R6.64] ;  /* 0x00000006064e9981 */ /* 0x000322000c1e1100 */
[----:B0-----:R-:W-:Y:S02]  /*36a80*/  PRMT R121, RZ, 0x7610, R121 ;  /* 0x00007610ff797816 */ /* 0x001fe40000000079 */
[----:B------:R-:W-:Y:S01]  /*36a90*/  PRMT R87, RZ, 0x7610, R87 ;  /* 0x00007610ff577816 */ /* 0x000fe20000000057 */
[----:B-1----:R-:W-:Y:S02]  /*36aa0*/  @!P0 IMAD.MOV.U32 R7, RZ, RZ, R32 ;  /* 0x000000ffff078224 */ /* 0x002fe400078e0020 */
[----:B------:R-:W-:Y:S01]  /*36ab0*/  @!P0 IMAD.MOV.U32 R6, RZ, RZ, R27 ;  /* 0x000000ffff068224 */ /* 0x000fe200078e001b */
[----:B--2---:R0:W-:Y:S04]  /*36ac0*/  STL [R1+0x2104], R79 ;  /* 0x0021044f01007387 */ /* 0x0041e80000100800 */
[----:B------:R-:W2:Y:S04]  /*36ad0*/  LDL R34, [R1+0x184c] ;  /* 0x00184c0001227983 */ /* 0x000ea80000100800 */
[----:B------:R-:W2:Y:S01]  /*36ae0*/  LDL R25, [R1+0x1850] ;  /* 0x0018500001197983 */ /* 0x000ea20000100800 */
[----:B0-----:R-:W-:-:S06]  /*36af0*/  PRMT R79, RZ, 0x7610, R79 ;  /* 0x00007610ff4f7816 */ /* 0x001fcc000000004f */
[----:B------:R0:W2:Y:S02]  /*36b00*/  @!P0 LDG.E.U8 R79, desc[UR6][R6.64] ;  /* 0x00000006064f8981 */ /* 0x0000a4000c1e1100 */
[----:B0-----:R-:W-:Y:S02]  /*36b10*/  @!P1 IMAD.MOV.U32 R6, RZ, RZ, R29 ;  /* 0x000000ffff069224 */ /* 0x001fe400078e001d */
[----:B------:R-:W-:-:S05]  /*36b20*/  @!P1 IMAD.MOV.U32 R7, RZ, RZ, R30 ;  /* 0x000000ffff079224 */ /* 0x000fca00078e001e */
[----:B------:R3:W2:Y:S02]  /*36b30*/  @!P1 LDG.E.U8 R121, desc[UR6][R6.64] ;  /* 0x0000000606799981 */ /* 0x0006a4000c1e1100 */
[----:B---3--:R-:W-:Y:S02]  /*36b40*/  @!P0 IMAD.MOV.U32 R6, RZ, RZ, R31 ;  /* 0x000000ffff068224 */ /* 0x008fe400078e001f */
[----:B------:R-:W-:-:S05]  /*36b50*/  @!P0 IMAD.MOV.U32 R7, RZ, RZ, R33 ;  /* 0x000000ffff078224 */ /* 0x000fca00078e0021 */
[----:B------:R2:W3:Y:S01]  /*36b60*/  @!P0 LDG.E.U8 R87, desc[UR6][R6.64] ;  /* 0x0000000606578981 */ /* 0x0004e2000c1e1100 */
[----:B------:R-:W-:-:S03]  /*36b70*/  PRMT R129, RZ, 0x7610, R129 ;  /* 0x00007610ff817816 */ /* 0x000fc60000000081 */
[----:B----4-:R-:W-:Y:S04]  /*36b80*/  STL [R1+0x2108], R78 ;  /* 0x0021084e01007387 */ /* 0x010fe80000100800 */
[----:B------:R-:W4:Y:S04]  /*36b90*/  LDL R32, [R1+0x1844] ;  /* 0x0018440001207983 */ /* 0x000f280000100800 */
[----:B------:R-:W4:Y:S01]  /*36ba0*/  LDL R27, [R1+0x1848] ;  /* 0x00184800011b7983 */ /* 0x000f220000100800 */
[----:B--2---:R-:W-:Y:S02]  /*36bb0*/  @!P1 IMAD.MOV.U32 R7, RZ, RZ, R34 ;  /* 0x000000ffff079224 */ /* 0x004fe400078e0022 */
[----:B------:R-:W-:-:S05]  /*36bc0*/  @!P1 IMAD.MOV.U32 R6, RZ, RZ, R25 ;  /* 0x000000ffff069224 */ /* 0x000fca00078e0019 */
[----:B------:R4:W2:Y:S04]  /*36bd0*/  @!P1 LDG.E.U8 R129, desc[UR6][R6.64] ;  /* 0x0000000606819981 */ /* 0x0008a8000c1e1100 */
[----:B------:R-:W-:Y:S04]  /*36be0*/  STL [R1+0x210c], R79 ;  /* 0x00210c4f01007387 */ /* 0x000fe80000100800 */
[----:B------:R-:W2:Y:S04]  /*36bf0*/  LDL R30, [R1+0x183c] ;  /* 0x00183c00011e7983 */ /* 0x000ea80000100800 */
[----:B------:R-:W2:Y:S04]  /*36c00*/  LDL R29, [R1+0x1840] ;  /* 0x00184000011d7983 */ /* 0x000ea80000100800 */
[----:B------:R-:W-:Y:S04]  /*36c10*/  STL [R1+0x2110], R121 ;  /* 0x0021107901007387 */ /* 0x000fe80000100800 */
[----:B------:R-:W2:Y:S04]  /*36c20*/  LDL R33, [R1+0x1834] ;  /* 0x0018340001217983 */ /* 0x000ea80000100800 */
[----:B------:R-:W2:Y:S04]  /*36c30*/  LDL R31, [R1+0x1838] ;  /* 0x00183800011f7983 */ /* 0x000ea80000100800 */
[----:B------:R-:W2:Y:S04]  /*36c40*/  LDL R35, [R1+0x1830] ;  /* 0x0018300001237983 */ /* 0x000ea80000100800 */
[----:B---3--:R-:W-:Y:S04]  /*36c50*/  STL [R1+0x2114], R87 ;  /* 0x0021145701007387 */ /* 0x008fe80000100800 */
[----:B------:R-:W3:Y:S04]  /*36c60*/  LDL R36, [R1+0x182c] ;  /* 0x00182c0001247983 */ /* 0x000ee80000100800 */
[----:B------:R-:W3:Y:S04]  /*36c70*/  LDL R34, [R1+0x1824] ;  /* 0x0018240001227983 */ /* 0x000ee80000100800 */
[----:B------:R-:W3:Y:S01]  /*36c80*/  LDL R25, [R1+0x1828] ;  /* 0x0018280001197983 */ /* 0x000ee20000100800 */
[----:B------:R-:W-:Y:S01]  /*36c90*/  PRMT R28, RZ, 0x7610, R28 ;  /* 0x00007610ff1c7816 */ /* 0x000fe2000000001c */
[----:B----4-:R-:W-:-:S02]  /*36ca0*/  @!P0 IMAD.MOV.U32 R6, RZ, RZ, R27 ;  /* 0x000000ffff068224 */ /* 0x010fc400078e001b */
[----:B------:R-:W-:-:S05]  /*36cb0*/  @!P0 IMAD.MOV.U32 R7, RZ, RZ, R32 ;  /* 0x000000ffff078224 */ /* 0x000fca00078e0020 */
[----:B------:R0:W4:Y:S01]  /*36cc0*/  @!P0 LDG.E.U8 R28, desc[UR6][R6.64] ;  /* 0x00000006061c8981 */ /* 0x000122000c1e1100 */
[----:B------:R-:W-:Y:S02]  /*36cd0*/  PRMT R26, RZ, 0x7610, R26 ;  /* 0x00007610ff1a7816 */ /* 0x000fe4000000001a */
[----:B------:R-:W-:Y:S02]  /*36ce0*/  PRMT R120, RZ, 0x7610, R120 ;  /* 0x00007610ff787816 */ /* 0x000fe40000000078 */
[----:B------:R-:W-:Y:S02]  /*36cf0*/  PRMT R119, RZ, 0x7610, R119 ;  /* 0x00007610ff777816 */ /* 0x000fe40000000077 */
[----:B------:R-:W-:Y:S01]  /*36d00*/  PRMT R77, RZ, 0x7610, R77 ;  /* 0x00007610ff4d7816 */ /* 0x000fe2000000004d */
[----:B--2---:R-:W-:Y:S04]  /*36d10*/  STL [R1+0x2118], R129 ;  /* 0x0021188101007387 */ /* 0x004fe80000100800 */
[----:B------:R-:W2:Y:S04]  /*36d20*/  LDL R32, [R1+0x181c] ;  /* 0x00181c0001207983 */ /* 0x000ea80000100800 */
[----:B------:R-:W2:Y:S01]  /*36d30*/  LDL R27, [R1+0x1820] ;  /* 0x00182000011b7983 */ /* 0x000ea20000100800 */
[----:B0-----:R-:W-:-:S02]  /*36d40*/  @!P1 IMAD.MOV.U32 R7, RZ, RZ, R30 ;  /* 0x000000ffff079224 */ /* 0x001fc400078e001e */
[----:B------:R-:W-:-:S05]  /*36d50*/  @!P1 IMAD.MOV.U32 R6, RZ, RZ, R29 ;  /* 0x000000ffff069224 */ /* 0x000fca00078e001d */
[----:B------:R0:W2:Y:S02]  /*36d60*/  @!P1 LDG.E.U8 R26, desc[UR6][R6.64] ;  /* 0x00000006061a9981 */ /* 0x0000a4000c1e1100 */
[----:B0-----:R-:W-:Y:S02]  /*36d70*/  @!P0 IMAD.MOV.U32 R7, RZ, RZ, R33 ;  /* 0x000000ffff078224 */ /* 0x001fe400078e0021 */
[----:B------:R-:W-:-:S05]  /*36d80*/  @!P0 IMAD.MOV.U32 R6, RZ, RZ, R31 ;  /* 0x000000ffff068224 */ /* 0x000fca00078e001f */
[----:B------:R0:W2:Y:S02]  /*36d90*/  @!P0 LDG.E.U8 R120, desc[UR6][R6.64] ;  /* 0x0000000606788981 */ /* 0x0000a4000c1e1100 */
[----:B0-----:R-:W-:Y:S02]  /*36da0*/  @!P1 IMAD.MOV.U32 R6, RZ, RZ, R35 ;  /* 0x000000ffff069224 */ /* 0x001fe400078e0023 */
[----:B---3--:R-:W-:-:S05]  /*36db0*/  @!P1 IMAD.MOV.U32 R7, RZ, RZ, R36 ;  /* 0x000000ffff079224 */ /* 0x008fca00078e0024 */
[----:B------:R0:W3:Y:S02]  /*36dc0*/  @!P1 LDG.E.U8 R119, desc[UR6][R6.64] ;  /* 0x0000000606779981 */ /* 0x0000e4000c1e1100 */
[----:B0-----:R-:W-:Y:S02]  /*36dd0*/  @!P0 IMAD.MOV.U32 R6, RZ, RZ, R25 ;  /* 0x000000ffff068224 */ /* 0x001fe400078e0019 */
[----:B------:R-:W-:-:S05]  /*36de0*/  @!P0 IMAD.MOV.U32 R7, RZ, RZ, R34 ;  /* 0x000000ffff078224 */ /* 0x000fca00078e0022 */
[----:B------:R2:W3:Y:S01]  /*36df0*/  @!P0 LDG.E.U8 R77, desc[UR6][R6.64] ;  /* 0x00000006064d8981 */ /* 0x0004e2000c1e1100 */
[----:B------:R-:W-:-:S03]  /*36e00*/  PRMT R76, RZ, 0x7610, R76 ;  /* 0x00007610ff4c7816 */ /* 0x000fc6000000004c */
[----:B----4-:R0:W-:Y:S04]  /*36e10*/  STL [R1+0x211c], R28 ;  /* 0x00211c1c01007387 */ /* 0x0101e80000100800 */
[----:B------:R-:W4:Y:S04]  /*36e20*/  LDL R29, [R1+0x17e8] ;  /* 0x0017e800011d7983 */ /* 0x000f280000100800 */
[----:B------:R-:W4:Y:S01]  /*36e30*/  LDL R30, [R1+0x17e4] ;  /* 0x0017e400011e7983 */ /* 0x000f220000100800 */
[----:B--2---:R-:W-:Y:S02]  /*36e40*/  @!P1 IMAD.MOV.U32 R7, RZ, RZ, R32 ;  /* 0x000000ffff079224 */ /* 0x004fe400078e0020 */
[----:B------:R-:W-:-:S05]  /*36e50*/  @!P1 IMAD.MOV.U32 R6, RZ, RZ, R27 ;  /* 0x000000ffff069224 */ /* 0x000fca00078e001b */
[----:B------:R4:W2:Y:S04]  /*36e60*/  @!P1 LDG.E.U8 R76, desc[UR6][R6.64] ;  /* 0x00000006064c9981 */ /* 0x0008a8000c1e1100 */
[----:B------:R1:W-:Y:S04]  /*36e70*/  STL [R1+0x2120], R26 ;  /* 0x0021201a01007387 */ /* 0x0003e80000100800 */
[----:B------:R-:W2:Y:S04]  /*36e80*/  LDL R33, [R1+0x17dc] ;  /* 0x0017dc0001217983 */ /* 0x000ea80000100800 */
[----:B------:R-:W2:Y:S04]  /*36e90*/  LDL R31, [R1+0x17e0] ;  /* 0x0017e000011f7983 */ /* 0x000ea80000100800 */
[----:B------:R-:W-:Y:S04]  /*36ea0*/  STL [R1+0x2124], R120 ;  /* 0x0021247801007387 */ /* 0x000fe80000100800 */
[----:B0-----:R-:W2:Y:S04]  /*36eb0*/  LDL R28, [R1+0x17d4] ;  /* 0x0017d400011c7983 */ /* 0x001ea80000100800 */
[----:B-1----:R-:W2:Y:S04]  /*36ec0*/  LDL R26, [R1+0x17d8] ;  /* 0x0017d800011a7983 */ /* 0x002ea80000100800 */
[----:B---3--:R-:W-:Y:S04]  /*36ed0*/  STL [R1+0x2128], R119 ;  /* 0x0021287701007387 */ /* 0x008fe80000100800 */
[----:B------:R-:W3:Y:S04]  /*36ee0*/  LDL R36, [R1+0x17cc] ;  /* 0x0017cc0001247983 */ /* 0x000ee80000100800 */
[----:B------:R-:W3:Y:S04]  /*36ef0*/  LDL R35, [R1+0x17d0] ;  /* 0x0017d00001237983 */ /* 0x000ee80000100800 */
[----:B------:R-:W3:Y:S04]  /*36f00*/  LDL R25, [R1+0x17c8] ;  /* 0x0017c80001197983 */ /* 0x000ee80000100800 */
[----:B------:R0:W-:Y:S04]  /*36f10*/  STL [R1+0x212c], R77 ;  /* 0x00212c4d01007387 */ /* 0x0001e80000100800 */
[----:B------:R-:W3:Y:S04]  /*36f20*/  LDL R34, [R1+0x17c4] ;  /* 0x0017c40001227983 */ /* 0x000ee80000100800 */
[----:B------:R-:W3:Y:S04]  /*36f30*/  LDL R32, [R1+0x17bc] ;  /* 0x0017bc0001207983 */ /* 0x000ee80000100800 */
[----:B------:R-:W3:Y:S01]  /*36f40*/  LDL R27, [R1+0x17c0] ;  /* 0x0017c000011b7983 */ /* 0x000ee20000100800 */
[----:B----4-:R-:W-:Y:S01]  /*36f50*/  @!P0 IMAD.MOV.U32 R6, RZ, RZ, R29 ;  /* 0x000000ffff068224 */ /* 0x010fe200078e001d */
[----:B------:R-:W-:Y:S01]  /*36f60*/  PRMT R122, RZ, 0x7610, R122 ;  /* 0x00007610ff7a7816 */ /* 0x000fe2000000007a */
[----:B------:R-:W-:Y:S01]  /*36f70*/  @!P0 IMAD.MOV.U32 R7, RZ, RZ, R30 ;  /* 0x000000ffff078224 */ /* 0x000fe200078e001e */
[----:B------:R-:W-:-:S04]  /*36f80*/  PRMT R52, RZ, 0x7610, R52 ;  /* 0x00007610ff347816 */ /* 0x000fc80000000034 */
[----:B------:R1:W4:Y:S01]  /*36f90*/  @!P0 LDG.E.U8 R122, desc[UR6][R6.64] ;  /* 0x00000006067a8981 */ /* 0x000322000c1e1100 */
[----:B------:R-:W-:Y:S02]  /*36fa0*/  PRMT R130, RZ, 0x7610, R130 ;  /* 0x00007610ff827816 */ /* 0x000fe40000000082 */
[----:B------:R-:W-:Y:S02]  /*36fb0*/  PRMT R139, RZ, 0x7610, R139 ;  /* 0x00007610ff8b7816 */ /* 0x000fe4000000008b */
[----:B------:R-:W-:Y:S01]  /*36fc0*/  PRMT R41, RZ, 0x7610, R41 ;  /* 0x00007610ff297816 */ /* 0x000fe20000000029 */
[----:B--2---:R2:W-:Y:S04]  /*36fd0*/  STL [R1+0x2130], R76 ;  /* 0x0021304c01007387 */ /* 0x0045e80000100800 */
[----:B------:R-:W2:Y:S04]  /*36fe0*/  LDL R29, [R1+0x17b8] ;  /* 0x0017b800011d7983 */ /* 0x000ea80000100800 */
[----:B------:R-:W4:Y:S01]  /*36ff0*/  LDL R30, [R1+0x17b4] ;  /* 0x0017b400011e7983 */ /* 0x000f220000100800 */
[----:B-1----:R-:W-:-:S02]  /*37000*/  @!P1 IMAD.MOV.U32 R7, RZ, RZ, R33 ;  /* 0x000000ffff079224 */ /* 0x002fc400078e0021 */
[----:B------:R-:W-:Y:S01]  /*37010*/  @!P1 IMAD.MOV.U32 R6, RZ, RZ, R31 ;  /* 0x000000ffff069224 */ /* 0x000fe200078e001f */
[----:B------:R-:W4:Y:S04]  /*37020*/  LDL R33, [R1+0x17ac] ;  /* 0x0017ac0001217983 */ /* 0x000f280000100800 */
[----:B------:R-:W4:Y:S04]  /*37030*/  LDL R31, [R1+0x17b0] ;  /* 0x0017b000011f7983 */ /* 0x000f280000100800 */
[----:B------:R1:W4:Y:S02]  /*37040*/  @!P1 LDG.E.U8 R52, desc[UR6][R6.64] ;  /* 0x0000000606349981 */ /* 0x000324000c1e1100 */
[----:B-1----:R-:W-:-:S02]  /*37050*/  @!P0 IMAD.MOV.U32 R7, RZ, RZ, R28 ;  /* 0x000000ffff078224 */ /* 0x002fc400078e001c */
[----:B------:R-:W-:Y:S01]  /*37060*/  @!P0 IMAD.MOV.U32 R6, RZ, RZ, R26 ;  /* 0x000000ffff068224 */ /* 0x000fe200078e001a */
[----:B------:R-:W4:Y:S04]  /*37070*/  LDL R28, [R1+0x17a4] ;  /* 0x0017a400011c7983 */ /* 0x000f280000100800 */
[----:B------:R-:W4:Y:S04]  /*37080*/  LDL R26, [R1+0x17a8] ;  /* 0x0017a800011a7983 */ /* 0x000f280000100800 */
[----:B------:R3:W4:Y:S02]  /*37090*/  @!P0 LDG.E.U8 R130, desc[UR6][R6.64] ;  /* 0x0000000606828981 */ /* 0x000724000c1e1100 */
[----:B---3--:R-:W-:-:S02]  /*370a0*/  @!P1 IMAD.MOV.U32 R7, RZ, RZ, R36 ;  /* 0x000000ffff079224 */ /* 0x008fc400078e0024 */
[----:B------:R-:W-:Y:S01]  /*370b0*/  @!P1 IMAD.MOV.U32 R6, RZ, RZ, R35 ;  /* 0x000000ffff069224 */ /* 0x000fe200078e0023 */
[----:B------:R-:W3:Y:S04]  /*370c0*/  LDL R36, [R1+0x179c] ;  /* 0x00179c0001247983 */ /* 0x000ee80000100800 */
[----:B------:R-:W3:Y:S04]  /*370d0*/  LDL R35, [R1+0x17a0] ;  /* 0x0017a00001237983 */ /* 0x000ee80000100800 */
[----:B------:R1:W3:Y:S02]  /*370e0*/  @!P1 LDG.E.U8 R139, desc[UR6][R6.64] ;  /* 0x00000006068b9981 */ /* 0x0002e4000c1e1100 */
[----:B-1----:R-:W-:-:S02]  /*370f0*/  @!P0 IMAD.MOV.U32 R7, RZ, RZ, R34 ;  /* 0x000000ffff078224 */ /* 0x002fc400078e0022 */
[----:B------:R-:W3:Y:S01]  /*37100*/  LDL R34, [R1+0x1764] ;  /* 0x0017640001227983 */ /* 0x000ee20000100800 */
[----:B------:R-:W-:-:S03]  /*37110*/  @!P0 IMAD.MOV.U32 R6, RZ, RZ, R25 ;  /* 0x000000ffff068224 */ /* 0x000fc600078e0019 */
[----:B------:R-:W3:Y:S04]  /*37120*/  LDL R25, [R1+0x1768] ;  /* 0x0017680001197983 */ /* 0x000ee80000100800 */
[----:B------:R1:W3:Y:S02]  /*37130*/  @!P0 LDG.E.U8 R41, desc[UR6][R6.64] ;  /* 0x0000000606298981 */ /* 0x0002e4000c1e1100 */
[----:B-1----:R-:W-:Y:S02]  /*37140*/  @!P1 IMAD.MOV.U32 R7, RZ, RZ, R32 ;  /* 0x000000ffff079224 */ /* 0x002fe400078e0020 */
[----:B------:R-:W3:Y:S01]  /*37150*/  LDL R32, [R1+0x175c] ;  /* 0x00175c0001207983 */ /* 0x000ee20000100800 */
[----:B------:R-:W-:Y:S01]  /*37160*/  PRMT R39, RZ, 0x7610, R39 ;  /* 0x00007610ff277816 */ /* 0x000fe20000000027 */
[----:B------:R-:W-:-:S02]  /*37170*/  @!P1 IMAD.MOV.U32 R6, RZ, RZ, R27 ;  /* 0x000000ffff069224 */ /* 0x000fc400078e001b */
[----:B------:R-:W3:Y:S04]  /*37180*/  LDL R27, [R1+0x1760] ;  /* 0x00176000011b7983 */ /* 0x000ee80000100800 */
[----:B------:R2:W3:Y:S01]  /*37190*/  @!P1 LDG.E.U8 R39, desc[UR6][R6.64] ;  /* 0x0000000606279981 */ /* 0x0004e2000c1e1100 */
[----:B------:R-:W-:Y:S02]  /*371a0*/  PRMT R118, RZ, 0x7610, R118 ;  /* 0x00007610ff767816 */ /* 0x000fe40000000076 */
[----:B------:R-:W-:Y:S02]  /*371b0*/  PRMT R117, RZ, 0x7610, R117 ;  /* 0x00007610ff757816 */ /* 0x000fe40000000075 */
[----:B------:R-:W-:Y:S02]  /*371c0*/  PRMT R75, RZ, 0x7610, R75 ;  /* 0x00007610ff4b7816 */ /* 0x000fe4000000004b */
[----:B------:R-:W-:-:S02]  /*371d0*/  PRMT R74, RZ, 0x7610, R74 ;  /* 0x00007610ff4a7816 */ /* 0x000fc4000000004a */
[----:B------:R-:W-:Y:S01]  /*371e0*/  PRMT R47, RZ, 0x7610, R47 ;  /* 0x00007610ff2f7816 */ /* 0x000fe2000000002f */
[----:B--2---:R-:W-:Y:S02]  /*371f0*/  @!P0 IMAD.MOV.U32 R6, RZ, RZ, R29 ;  /* 0x000000ffff068224 */ /* 0x004fe400078e001d */
[----:B------:R-:W2:Y:S01]  /*37200*/  LDL R29, [R1+0x1758] ;  /* 0x00175800011d7983 */ /* 0x000ea20000100800 */
[----:B----4-:R-:W-:-:S03]  /*37210*/  @!P0 IMAD.MOV.U32 R7, RZ, RZ, R30 ;  /* 0x000000ffff078224 */ /* 0x010fc600078e001e */
[----:B------:R-:W4:Y:S04]  /*37220*/  LDL R30, [R1+0x1754] ;  /* 0x00175400011e7983 */ /* 0x000f280000100800 */
[----:B------:R1:W4:Y:S02]  /*37230*/  @!P0 LDG.E.U8 R118, desc[UR6][R6.64] ;  /* 0x0000000606768981 */ /* 0x000324000c1e1100 */
[----:B-1----:R-:W-:Y:S02]  /*37240*/  @!P1 IMAD.MOV.U32 R6, RZ, RZ, R31 ;  /* 0x000000ffff069224 */ /* 0x002fe400078e001f */
        /* <DEDUP_REMOVED lines=548> */
[----:B------:R3:W4:Y:S04]  /*39490*/  @!P0 LDG.E.U8 R57, desc[UR6][R6.64] ;  /* 0x0000000606398981 */ /* 0x000728000c1e1100 */
[----:B------:R-:W4:Y:S01]  /*394a0*/  LDL.LU R43, [R1+0x12c0] ;  /* 0x0012c000012b7983 */ /* 0x000f220000300800 */
[----:B---3--:R-:W-:-:S02]  /*394b0*/  @!P1 IMAD.MOV.U32 R6, RZ, RZ, R35 ;  /* 0x000000ffff069224 */ /* 0x008fc400078e0023 */
[----:B------:R-:W-:Y:S01]  /*394c0*/  @!P1 IMAD.MOV.U32 R7, RZ, RZ, R36 ;  /* 0x000000ffff079224 */ /* 0x000fe200078e0024 */
[----:B------:R-:W-:Y:S01]  /*394d0*/  PRMT R84, RZ, 0x7610, R84 ;  /* 0x00007610ff547816 */ /* 0x000fe20000000054 */
[----:B------:R-:W3:Y:S04]  /*394e0*/  LDL R36, [R1+0x12bc] ;  /* 0x0012bc0001247983 */ /* 0x000ee80000100800 */
[----:B------:R1:W3:Y:S01]  /*394f0*/  @!P1 LDG.E.U8 R56, desc[UR6][R6.64] ;  /* 0x0000000606389981 */ /* 0x0002e2000c1e1100 */
[----:B------:R-:W-:Y:S02]  /*39500*/  PRMT R252, RZ, 0x7610, R252 ;  /* 0x00007610fffc7816 */ /* 0x000fe400000000fc */
[----:B------:R-:W-:Y:S02]  /*39510*/  PRMT R251, RZ, 0x7610, R251 ;  /* 0x00007610fffb7816 */ /* 0x000fe400000000fb */
[----:B------:R-:W-:-:S02]  /*39520*/  PRMT R250, RZ, 0x7610, R250 ;  /* 0x00007610fffa7816 */ /* 0x000fc400000000fa */
[----:B------:R-:W-:Y:S01]  /*39530*/  PRMT R249, RZ, 0x7610, R249 ;  /* 0x00007610fff97816 */ /* 0x000fe200000000f9 */
[----:B------:R-:W3:Y:S01]  /*39540*/  LDL R35, [R1+0x1264] ;  /* 0x0012640001237983 */ /* 0x000ee20000100800 */
[----:B-1----:R-:W-:-:S03]  /*39550*/  @!P0 IMAD.MOV.U32 R7, RZ, RZ, R34 ;  /* 0x000000ffff078224 */ /* 0x002fc600078e0022 */
[----:B------:R-:W3:Y:S01]  /*39560*/  LDL R34, [R1+0x12b4] ;  /* 0x0012b40001227983 */ /* 0x000ee20000100800 */
[----:B------:R-:W-:-:S03]  /*39570*/  @!P0 IMAD.MOV.U32 R6, RZ, RZ, R25 ;  /* 0x000000ffff068224 */ /* 0x000fc600078e0019 */
[----:B------:R-:W3:Y:S04]  /*39580*/  LDL R25, [R1+0x12b8] ;  /* 0x0012b80001197983 */ /* 0x000ee80000100800 */
[----:B------:R1:W3:Y:S02]  /*39590*/  @!P0 LDG.E.U8 R85, desc[UR6][R6.64] ;  /* 0x0000000606558981 */ /* 0x0002e4000c1e1100 */
[----:B-1----:R-:W-:Y:S02]  /*395a0*/  @!P1 IMAD.MOV.U32 R7, RZ, RZ, R32 ;  /* 0x000000ffff079224 */ /* 0x002fe400078e0020 */
[----:B------:R-:W3:Y:S01]  /*395b0*/  LDL R32, [R1+0x12ac] ;  /* 0x0012ac0001207983 */ /* 0x000ee20000100800 */
[----:B------:R-:W-:-:S03]  /*395c0*/  @!P1 IMAD.MOV.U32 R6, RZ, RZ, R27 ;  /* 0x000000ffff069224 */ /* 0x000fc600078e001b */
[----:B------:R-:W3:Y:S04]  /*395d0*/  LDL R27, [R1+0x12b0] ;  /* 0x0012b000011b7983 */ /* 0x000ee80000100800 */
[----:B------:R2:W3:Y:S01]  /*395e0*/  @!P1 LDG.E.U8 R84, desc[UR6][R6.64] ;  /* 0x0000000606549981 */ /* 0x0004e2000c1e1100 */
        /* <DEDUP_REMOVED lines=16> */
[----:B-1----:R-:W-:-:S02]  /*396f0*/  @!P1 IMAD.MOV.U32 R6, RZ, RZ, R43 ;  /* 0x000000ffff069224 */ /* 0x002fc400078e002b */
[----:B---3--:R-:W-:Y:S01]  /*39700*/  @!P1 IMAD.MOV.U32 R7, RZ, RZ, R36 ;  /* 0x000000ffff079224 */ /* 0x008fe200078e0024 */
[----:B------:R-:W-:Y:S02]  /*39710*/  PRMT R247, RZ, 0x7610, R247 ;  /* 0x00007610fff77816 */ /* 0x000fe400000000f7 */
[----:B------:R-:W-:Y:S02]  /*39720*/  PRMT R246, RZ, 0x7610, R246 ;  /* 0x00007610fff67816 */ /* 0x000fe400000000f6 */
[----:B------:R-:W-:Y:S01]  /*39730*/  PRMT R245, RZ, 0x7610, R245 ;  /* 0x00007610fff57816 */ /* 0x000fe200000000f5 */
        /* <DEDUP_REMOVED lines=12> */
[----:B------:R-:W-:Y:S02]  /*39800*/  PRMT R244, RZ, 0x7610, R244 ;  /* 0x00007610fff47816 */ /* 0x000fe400000000f4 */
[----:B------:R-:W-:Y:S01]  /*39810*/  PRMT R243, RZ, 0x7610, R243 ;  /* 0x00007610fff37816 */ /* 0x000fe200000000f3 */
[----:B--2---:R-:W-:Y:S02]  /*39820*/  @!P0 IMAD.MOV.U32 R6, RZ, RZ, R29 ;  /* 0x000000ffff068224 */ /* 0x004fe400078e001d */
[----:B------:R-:W2:Y:S01]  /*39830*/  LDL R29, [R1+0x124c] ;  /* 0x00124c00011d7983 */ /* 0x000ea20000100800 */
[----:B----4-:R-:W-:-:S03]  /*39840*/  @!P0 IMAD.MOV.U32 R7, RZ, RZ, R30 ;  /* 0x000000ffff078224 */ /* 0x010fc600078e001e */
[----:B------:R-:W4:Y:S04]  /*39850*/  LDL R30, [R1+0x1248] ;  /* 0x00124800011e7983 */ /* 0x000f280000100800 */
[----:B------:R1:W4:Y:S02]  /*39860*/  @!P0 LDG.E.U8 R246, desc[UR6][R6.64] ;  /* 0x0000000606f68981 */ /* 0x000324000c1e1100 */
[----:B-1----:R-:W-:Y:S02]  /*39870*/  @!P1 IMAD.MOV.U32 R7, RZ, RZ, R33 ;  /* 0x000000ffff079224 */ /* 0x002fe400078e0021 */
[----:B------:R-:W4:Y:S01]  /*39880*/  LDL R33, [R1+0x1244] ;  /* 0x0012440001217983 */ /* 0x000f220000100800 */
[----:B------:R-:W-:-:S03]  /*39890*/  @!P1 IMAD.MOV.U32 R6, RZ, RZ, R31 ;  /* 0x000000ffff069224 */ /* 0x000fc600078e001f */
        /* <DEDUP_REMOVED lines=8> */
[----:B------:R-:W4:Y:S01]  /*39920*/  LDL R28, [R1+0x1230] ;  /* 0x00123000011c7983 */ /* 0x000f220000100800 */
[----:B---3--:R-:W-:-:S03]  /*39930*/  @!P1 IMAD.MOV.U32 R7, RZ, RZ, R34 ;  /* 0x000000ffff079224 */ /* 0x008fc600078e0022 */
        /* <DEDUP_REMOVED lines=9> */
[----:B------:R-:W-:Y:S01]  /*399d0*/  PRMT R240, RZ, 0x7610, R240 ;  /* 0x00007610fff07816 */ /* 0x000fe200000000f0 */
[----:B-1----:R-:W-:Y:S02]  /*399e0*/  @!P1 IMAD.MOV.U32 R6, RZ, RZ, R27 ;  /* 0x000000ffff069224 */ /* 0x002fe400078e001b */
[----:B------:R-:W3:Y:S01]  /*399f0*/  LDL R27, [R1+0x1220] ;  /* 0x00122000011b7983 */ /* 0x000ee20000100800 */
[----:B------:R-:W-:-:S02]  /*39a00*/  PRMT R239, RZ, 0x7610, R239 ;  /* 0x00007610ffef7816 */ /* 0x000fc400000000ef */
[----:B------:R-:W-:Y:S02]  /*39a10*/  PRMT R238, RZ, 0x7610, R238 ;  /* 0x00007610ffee7816 */ /* 0x000fe400000000ee */
[----:B------:R-:W-:Y:S01]  /*39a20*/  PRMT R237, RZ, 0x7610, R237 ;  /* 0x00007610ffed7816 */ /* 0x000fe200000000ed */
[----:B--2---:R-:W-:Y:S02]  /*39a30*/  @!P1 IMAD.MOV.U32 R7, RZ, RZ, R29 ;  /* 0x000000ffff079224 */ /* 0x004fe400078e001d */
[----:B------:R-:W2:Y:S04]  /*39a40*/  LDL R29, [R1+0x121c] ;  /* 0x00121c00011d7983 */ /* 0x000ea80000100800 */
[----:B------:R4:W2:Y:S02]  /*39a50*/  @!P1 LDG.E.U8 R241, desc[UR6][R6.64] ;  /* 0x0000000606f19981 */ /* 0x0008a4000c1e1100 */
[----:B----4-:R-:W-:-:S02]  /*39a60*/  @!P0 IMAD.MOV.U32 R6, RZ, RZ, R30 ;  /* 0x000000ffff068224 */ /* 0x010fc400078e001e */
[----:B------:R-:W4:Y:S01]  /*39a70*/  LDL R30, [R1+0x11e8] ;  /* 0x0011e800011e7983 */ /* 0x000f220000100800 */
[----:B------:R-:W-:-:S03]  /*39a80*/  @!P0 IMAD.MOV.U32 R7, RZ, RZ, R33 ;  /* 0x000000ffff078224 */ /* 0x000fc600078e0021 */
[----:B------:R-:W4:Y:S04]  /*39a90*/  LDL R33, [R1+0x11e4] ;  /* 0x0011e40001217983 */ /* 0x000f280000100800 */
[----:B------:R1:W4:Y:S02]  /*39aa0*/  @!P0 LDG.E.U8 R240, desc[UR6][R6.64] ;  /* 0x0000000606f08981 */ /* 0x000324000c1e1100 */
[----:B-1----:R-:W-:Y:S02]  /*39ab0*/  @!P1 IMAD.MOV.U32 R6, RZ, RZ, R31 ;  /* 0x000000ffff069224 */ /* 0x002fe400078e001f */
[----:B------:R-:W-:Y:S01]  /*39ac0*/  @!P1 IMAD.MOV.U32 R7, RZ, RZ, R36 ;  /* 0x000000ffff079224 */ /* 0x000fe200078e0024 */
[----:B------:R-:W4:Y:S01]  /*39ad0*/  LDL R31, [R1+0x11e0] ;  /* 0x0011e000011f7983 */ /* 0x000f220000100800 */
[----:B------:R-:W-:-:S02]  /*39ae0*/  PRMT R236, RZ, 0x7610, R236 ;  /* 0x00007610ffec7816 */ /* 0x000fc400000000ec */
[----:B------:R-:W-:Y:S01]  /*39af0*/  PRMT R235, RZ, 0x7610, R235 ;  /* 0x00007610ffeb7816 */ /* 0x000fe200000000eb */
[----:B------:R-:W4:Y:S04]  /*39b00*/  LDL R36, [R1+0x11bc] ;  /* 0x0011bc0001247983 */ /* 0x000f280000100800 */
[----:B------:R1:W4:Y:S02]  /*39b10*/  @!P1 LDG.E.U8 R239, desc[UR6][R6.64] ;  /* 0x0000000606ef9981 */ /* 0x000324000c1e1100 */
[----:B-1----:R-:W-:Y:S02]  /*39b20*/  @!P0 IMAD.MOV.U32 R6, RZ, RZ, R26 ;  /* 0x000000ffff068224 */ /* 0x002fe400078e001a */
[----:B------:R-:W-:Y:S01]  /*39b30*/  @!P0 IMAD.MOV.U32 R7, RZ, RZ, R35 ;  /* 0x000000ffff078224 */ /* 0x000fe200078e0023 */
[----:B------:R-:W4:Y:S04]  /*39b40*/  LDL R26, [R1+0x11d8] ;  /* 0x0011d800011a7983 */ /* 0x000f280000100800 */
[----:B------:R-:W4:Y:S04]  /*39b50*/  LDL R35, [R1+0x11dc] ;  /* 0x0011dc0001237983 */ /* 0x000f280000100800 */
[----:B------:R3:W4:Y:S02]  /*39b60*/  @!P0 LDG.E.U8 R238, desc[UR6][R6.64] ;  /* 0x0000000606ee8981 */ /* 0x000724000c1e1100 */
[----:B---3--:R-:W-:-:S02]  /*39b70*/  @!P1 IMAD.MOV.U32 R7, RZ, RZ, R34 ;  /* 0x000000ffff079224 */ /* 0x008fc400078e0022 */
        /* <DEDUP_REMOVED lines=8> */
[----:B------:R1:W3:Y:S02]  /*39c00*/  @!P0 LDG.E.U8 R236, desc[UR6][R6.64] ;  /* 0x0000000606ec8981 */ /* 0x0002e4000c1e1100 */
[----:B-1----:R-:W-:Y:S02]  /*39c10*/  @!P1 IMAD.MOV.U32 R6, RZ, RZ, R27 ;  /* 0x000000ffff069224 */ /* 0x002fe400078e001b */
[----:B------:R-:W3:Y:S01]  /*39c20*/  LDL R27, [R1+0x11c0] ;  /* 0x0011c000011b7983 */ /* 0x000ee20000100800 */
[----:B------:R-:W-:Y:S02]  /*39c30*/  PRMT R234, RZ, 0x7610, R234 ;  /* 0x00007610ffea7816 */ /* 0x000fe400000000ea */
[----:B------:R-:W-:-:S02]  /*39c40*/  PRMT R233, RZ, 0x7610, R233 ;  /* 0x00007610ffe97816 */ /* 0x000fc400000000e9 */
[----:B------:R-:W-:Y:S01]  /*39c50*/  PRMT R232, RZ, 0x7610, R232 ;  /* 0x00007610ffe87816 */ /* 0x000fe200000000e8 */
[----:B--2---:R-:W-:Y:S02]  /*39c60*/  @!P1 IMAD.MOV.U32 R7, RZ, RZ, R29 ;  /* 0x000000ffff079224 */ /* 0x004fe400078e001d */
[----:B------:R-:W2:Y:S04]  /*39c70*/  LDL R29, [R1+0x11c4] ;  /* 0x0011c400011d7983 */ /* 0x000ea80000100800 */
[----:B------:R4:W2:Y:S02]  /*39c80*/  @!P1 LDG.E.U8 R235, desc[UR6][R6.64] ;  /* 0x0000000606eb9981 */ /* 0x0008a4000c1e1100 */
[----:B----4-:R-:W-:Y:S02]  /*39c90*/  @!P0 IMAD.MOV.U32 R6, RZ, RZ, R30 ;  /* 0x000000ffff068224 */ /* 0x010fe400078e001e */
[----:B------:R-:W4:Y:S01]  /*39ca0*/  LDL R30, [R1+0x11b8] ;  /* 0x0011b800011e7983 */ /* 0x000f220000100800 */
[----:B------:R-:W-:-:S03]  /*39cb0*/  @!P0 IMAD.MOV.U32 R7, RZ, RZ, R33 ;  /* 0x000000ffff078224 */ /* 0x000fc600078e0021 */
[----:B------:R-:W4:Y:S04]  /*39cc0*/  LDL R33, [R1+0x11b4] ;  /* 0x0011b40001217983 */ /* 0x000f280000100800 */
[----:B------:R1:W4:Y:S02]  /*39cd0*/  @!P0 LDG.E.U8 R234, desc[UR6][R6.64] ;  /* 0x0000000606ea8981 */ /* 0x000324000c1e1100 */
[----:B-1----:R-:W-:Y:S02]  /*39ce0*/  @!P1 IMAD.MOV.U32 R6, RZ, RZ, R31 ;  /* 0x000000ffff069224 */ /* 0x002fe400078e001f */
[----:B------:R-:W4:Y:S01]  /*39cf0*/  LDL R31, [R1+0x11b0] ;  /* 0x0011b000011f7983 */ /* 0x000f220000100800 */
[----:B------:R-:W-:-:S03]  /*39d00*/  @!P1 IMAD.MOV.U32 R7, RZ, RZ, R35 ;  /* 0x000000ffff079224 */ /* 0x000fc600078e0023 */
[----:B------:R-:W4:Y:S04]  /*39d10*/  LDL R35, [R1+0x11ac] ;  /* 0x0011ac0001237983 */ /* 0x000f280000100800 */
[----:B------:R3:W4:Y:S02]  /*39d20*/  @!P1 LDG.E.U8 R233, desc[UR6][R6.64] ;  /* 0x0000000606e99981 */ /* 0x000724000c1e1100 */
[----:B---3--:R-:W-:Y:S02]  /*39d30*/  @!P0 IMAD.MOV.U32 R7, RZ, RZ, R34 ;  /* 0x000000ffff078224 */ /* 0x008fe400078e0022 */
[----:B------:R-:W3:Y:S01]  /*39d40*/  LDL R34, [R1+0x11a4] ;  /* 0x0011a40001227983 */ /* 0x000ee20000100800 */
[----:B------:R-:W-:-:S03]  /*39d50*/  @!P0 IMAD.MOV.U32 R6, RZ, RZ, R26 ;  /* 0x000000ffff068224 */ /* 0x000fc600078e001a */
[----:B------:R-:W3:Y:S04]  /*39d60*/  LDL R26, [R1+0x11a8] ;  /* 0x0011a800011a7983 */ /* 0x000ee80000100800 */
[----:B------:R1:W3:Y:S02]  /*39d70*/  @!P0 LDG.E.U8 R232, desc[UR6][R6.64] ;  /* 0x0000000606e88981 */ /* 0x0002e4000c1e1100 */
[----:B-1----:R-:W-:Y:S02]  /*39d80*/  @!P1 IMAD.MOV.U32 R7, RZ, RZ, R32 ;  /* 0x000000ffff079224 */ /* 0x002fe400078e0020 */
[----:B------:R-:W3:Y:S01]  /*39d90*/  LDL R32, [R1+0x119c] ;  /* 0x00119c0001207983 */ /* 0x000ee20000100800 */
[----:B------:R-:W-:-:S03]  /*39da0*/  @!P1 IMAD.MOV.U32 R6, RZ, RZ, R28 ;  /* 0x000000ffff069224 */ /* 0x000fc600078e001c */
[----:B------:R-:W3:Y:S01]  /*39db0*/  LDL R28, [R1+0x11a0] ;  /* 0x0011a000011c7983 */ /* 0x000ee20000100800 */
[----:B------:R-:W-:Y:S02]  /*39dc0*/  PRMT R231, RZ, 0x7610, R231 ;  /* 0x00007610ffe77816 */ /* 0x000fe400000000e7 */
[----:B------:R-:W-:-:S04]  /*39dd0*/  PRMT R230, RZ, 0x7610, R230 ;  /* 0x00007610ffe67816 */ /* 0x000fc800000000e6 */
[----:B------:R1:W3:Y:S01]  /*39de0*/  @!P1 LDG.E.U8 R231, desc[UR6][R6.64] ;  /* 0x0000000606e79981 */ /* 0x0002e2000c1e1100 */
[----:B------:R-:W-:Y:S01]  /*39df0*/  PRMT R229, RZ, 0x7610, R229 ;  /* 0x00007610ffe57816 */ /* 0x000fe200000000e5 */
[----:B-1----:R-:W-:Y:S02]  /*39e00*/  @!P0 IMAD.MOV.U32 R6, RZ, RZ, R25 ;  /* 0x000000ffff068224 */ /* 0x002fe400078e0019 */
[----:B------:R-:W3:Y:S01]  /*39e10*/  LDL R25, [R1+0x1168] ;  /* 0x0011680001197983 */ /* 0x000ee20000100800 */
[----:B------:R-:W-:Y:S02]  /*39e20*/  PRMT R228, RZ, 0x7610, R228 ;  /* 0x00007610ffe47816 */ /* 0x000fe400000000e4 */
[----:B------:R-:W-:Y:S02]  /*39e30*/  PRMT R227, RZ, 0x7610, R227 ;  /* 0x00007610ffe37816 */ /* 0x000fe400000000e3 */
[----:B------:R-:W-:Y:S01]  /*39e40*/  PRMT R226, RZ, 0x7610, R226 ;  /* 0x00007610ffe27816 */ /* 0x000fe200000000e2 */
[----:B--2---:R-:W-:-:S02]  /*39e50*/  @!P0 IMAD.MOV.U32 R7, RZ, RZ, R29 ;  /* 0x000000ffff078224 */ /* 0x004fc400078e001d */
[----:B------:R-:W2:Y:S04]  /*39e60*/  LDL R29, [R1+0x1164] ;  /* 0x00116400011d7983 */ /* 0x000ea80000100800 */
[----:B------:R1:W2:Y:S02]  /*39e70*/  @!P0 LDG.E.U8 R230, desc[UR6][R6.64] ;  /* 0x0000000606e68981 */ /* 0x0002a4000c1e1100 */
[----:B-1----:R-:W-:Y:S02]  /*39e80*/  @!P1 IMAD.MOV.U32 R6, RZ, RZ, R27 ;  /* 0x000000ffff069224 */ /* 0x002fe400078e001b */
[----:B------:R-:W-:Y:S01]  /*39e90*/  @!P1 IMAD.MOV.U32 R7, RZ, RZ, R36 ;  /* 0x000000ffff079224 */ /* 0x000fe200078e0024 */
[----:B------:R-:W2:Y:S01]  /*39ea0*/  LDL R27, [R1+0x1160] ;  /* 0x00116000011b7983 */ /* 0x000ea20000100800 */
[----:B------:R-:W-:-:S03]  /*39eb0*/  PRMT R225, RZ, 0x7610, R225 ;  /* 0x00007610ffe17816 */ /* 0x000fc600000000e1 */
        /* <DEDUP_REMOVED lines=21> */
[----:B------:R-:W-:-:S03]  /*3a010*/  PRMT R224, RZ, 0x7610, R224 ;  /* 0x00007610ffe07816 */ /* 0x000fc600000000e0 */
[----:B------:R1:W3:Y:S02]  /*3a020*/  @!P1 LDG.E.U8 R225, desc[UR6][R6.64] ;  /* 0x0000000606e19981 */ /* 0x0002e4000c1e1100 */
[----:B-1----:R-:W-:Y:S02]  /*3a030*/  @!P0 IMAD.MOV.U32 R6, RZ, RZ, R25 ;  /* 0x000000ffff068224 */ /* 0x002fe400078e0019 */
[----:B------:R-:W3:Y:S01]  /*3a040*/  LDL R25, [R1+0x1138] ;  /* 0x0011380001197983 */ /* 0x000ee20000100800 */
[----:B------:R-:W-:Y:S02]  /*3a050*/  PRMT R223, RZ, 0x7610, R223 ;  /* 0x00007610ffdf7816 */ /* 0x000fe400000000df */
[----:B------:R-:W-:Y:S02]  /*3a060*/  PRMT R222, RZ, 0x7610, R222 ;  /* 0x00007610ffde7816 */ /* 0x000fe400000000de */
[----:B------:R-:W-:Y:S02]  /*3a070*/  PRMT R221, RZ, 0x7610, R221 ;  /* 0x00007610ffdd7816 */ /* 0x000fe400000000dd */
[----:B------:R-:W-:Y:S01]  /*3a080*/  PRMT R220, RZ, 0x7610, R220 ;  /* 0x00007610ffdc7816 */ /* 0x000fe200000000dc */
[----:B--2---:R-:W-:-:S02]  /*3a090*/  @!P0 IMAD.MOV.U32 R7, RZ, RZ, R29 ;  /* 0x000000ffff078224 */ /* 0x004fc400078e001d */
[----:B------:R-:W2:Y:S04]  /*3a0a0*/  LDL R29, [R1+0x1134] ;  /* 0x00113400011d7983 */ /* 0x000ea80000100800 */
[----:B------:R1:W2:Y:S02]  /*3a0b0*/  @!P0 LDG.E.U8 R224, desc[UR6][R6.64] ;  /* 0x0000000606e08981 */ /* 0x0002a4000c1e1100 */
[----:B-1----:R-:W-:Y:S02]  /*3a0c0*/  @!P1 IMAD.MOV.U32 R6, RZ, RZ, R27 ;  /* 0x000000ffff069224 */ /* 0x002fe400078e001b */
        /* <DEDUP_REMOVED lines=15> */
[----:B------:R-:W-:Y:S01]  /*3a1c0*/  @!P0 IMAD.MOV.U32 R7, RZ, RZ, R32 ;  /* 0x000000ffff078224 */ /* 0x000fe200078e0020 */
[----:B------:R-:W3:Y:S04]  /*3a1d0*/  LDL R26, [R1+0x10e8] ;  /* 0x0010e800011a7983 */ /* 0x000ee80000100800 */
[----:B------:R-:W3:Y:S04]  /*3a1e0*/  LDL R32, [R1+0x10e4] ;  /* 0x0010e40001207983 */ /* 0x000ee80000100800 */
[----:B------:R1:W3:Y:S02]  /*3a1f0*/  @!P0 LDG.E.U8 R220, desc[UR6][R6.64] ;  /* 0x0000000606dc8981 */ /* 0x0002e4000c1e1100 */
[----:B-1----:R-:W-:-:S02]  /*3a200*/  @!P1 IMAD.MOV.U32 R6, RZ, RZ, R28 ;  /* 0x000000ffff069224 */ /* 0x002fc400078e001c */
[----:B------:R-:W3:Y:S01]  /*3a210*/  LDL R28, [R1+0x10e0] ;  /* 0x0010e000011c7983 */ /* 0x000ee20000100800 */
[----:B------:R-:W-:Y:S01]  /*3a220*/  PRMT R219, RZ, 0x7610, R219 ;  /* 0x00007610ffdb7816 */ /* 0x000fe200000000db */
[----:B------:R-:W-:Y:S01]  /*3a230*/  @!P1 IMAD.MOV.U32 R7, RZ, RZ, R36 ;  /* 0x000000ffff079224 */ /* 0x000fe200078e0024 */
[----:B------:R-:W-:Y:S02]  /*3a240*/  PRMT R218, RZ, 0x7610, R218 ;  /* 0x00007610ffda7816 */ /* 0x000fe400000000da */
[----:B------:R-:W-:Y:S02]  /*3a250*/  PRMT R217, RZ, 0x7610, R217 ;  /* 0x00007610ffd97816 */ /* 0x000fe400000000d9 */
[----:B------:R-:W-:Y:S02]  /*3a260*/  PRMT R216, RZ, 0x7610, R216 ;  /* 0x00007610ffd87816 */ /* 0x000fe400000000d8 */
[----:B------:R-:W-:Y:S01]  /*3a270*/  PRMT R215, RZ, 0x7610, R215 ;  /* 0x00007610ffd77816 */ /* 0x000fe200000000d7 */
[----:B------:R1:W3:Y:S04]  /*3a280*/  @!P1 LDG.E.U8 R219, desc[UR6][R6.64] ;  /* 0x0000000606db9981 */ /* 0x0002e8000c1e1100 */
[----:B------:R-:W3:Y:S01]  /*3a290*/  LDL R36, [R1+0x10bc] ;  /* 0x0010bc0001247983 */ /* 0x000ee20000100800 */
[----:B-1----:R-:W-:-:S03]  /*3a2a0*/  @!P0 IMAD.MOV.U32 R6, RZ, RZ, R25 ;  /* 0x000000ffff068224 */ /* 0x002fc600078e0019 */
[----:B------:R-:W3:Y:S01]  /*3a2b0*/  LDL R25, [R1+0x10d8] ;  /* 0x0010d80001197983 */ /* 0x000ee20000100800 */
[----:B------:R-:W-:Y:S01]  /*3a2c0*/  PRMT R214, RZ, 0x7610, R214 ;  /* 0x00007610ffd67816 */ /* 0x000fe200000000d6 */
[----:B--2---:R-:W-:Y:S02]  /*3a2d0*/  @!P0 IMAD.MOV.U32 R7, RZ, RZ, R29 ;  /* 0x000000ffff078224 */ /* 0x004fe400078e001d */
[----:B------:R-:W2:Y:S04]  /*3a2e0*/  LDL R29, [R1+0x10dc] ;  /* 0x0010dc00011d7983 */ /* 0x000ea80000100800 */
[----:B------:R1:W2:Y:S02]  /*3a2f0*/  @!P0 LDG.E.U8 R218, desc[UR6][R6.64] ;  /* 0x0000000606da8981 */ /* 0x0002a4000c1e1100 */
[----:B-1----:R-:W-:-:S02]  /*3a300*/  @!P1 IMAD.MOV.U32 R6, RZ, RZ, R27 ;  /* 0x000000ffff069224 */ /* 0x002fc400078e001b */
        /* <DEDUP_REMOVED lines=21> */
[----:B------:R-:W-:Y:S02]  /*3a460*/  PRMT R213, RZ, 0x7610, R213 ;  /* 0x00007610ffd57816 */ /* 0x000fe400000000d5 */
[----:B------:R-:W-:Y:S02]  /*3a470*/  PRMT R212, RZ, 0x7610, R212 ;  /* 0x00007610ffd47816 */ /* 0x000fe400000000d4 */
        /* <DEDUP_REMOVED lines=18> */
[----:B------:R-:W4:Y:S01]  /*3a5a0*/  LDL R33, [R1+0x1068] ;  /* 0x0010680001217983 */ /* 0x000f220000100800 */
[----:B---3--:R-:W-:-:S03]  /*3a5b0*/  @!P0 IMAD.MOV.U32 R7, RZ, RZ, R34 ;  /* 0x000000ffff078224 */ /* 0x008fc600078e0022 */
[----:B------:R-:W3:Y:S04]  /*3a5c0*/  LDL R34, [R1+0x1064] ;  /* 0x0010640001227983 */ /* 0x000ee80000100800 */
[----:B------:R1:W3:Y:S02]  /*3a5d0*/  @!P0 LDG.E.U8 R210, desc[UR6][R6.64] ;  /* 0x0000000606d28981 */ /* 0x0002e4000c1e1100 */
[----:B-1----:R-:W-:Y:S02]  /*3a5e0*/  @!P1 IMAD.MOV.U32 R6, RZ, RZ, R31 ;  /* 0x000000ffff069224 */ /* 0x002fe400078e001f */
[----:B------:R-:W-:Y:S01]  /*3a5f0*/  @!P1 IMAD.MOV.U32 R7, RZ, RZ, R36 ;  /* 0x000000ffff079224 */ /* 0x000fe200078e0024 */
[----:B------:R-:W3:Y:S04]  /*3a600*/  LDL R31, [R1+0x1060] ;  /* 0x00106000011f7983 */ /* 0x000ee80000100800 */
[----:B------:R1:W3:Y:S02]  /*3a610*/  @!P1 LDG.E.U8 R209, desc[UR6][R6.64] ;  /* 0x0000000606d19981 */ /* 0x0002e4000c1e1100 */
[----:B-1----:R-:W-:-:S02]  /*3a620*/  @!P0 IMAD.MOV.U32 R6, RZ, RZ, R26 ;  /* 0x000000ffff068224 */ /* 0x002fc400078e001a */
        /* <DEDUP_REMOVED lines=20> */
[----:B------:R-:W4:Y:S04]  /*3a770*/  LDL R27, [R1+0x1044] ;  /* 0x00104400011b7983 */ /* 0x000f280000100800 */
[----:B------:R-:W4:Y:S04]  /*3a780*/  LDL.LU R45, [R1+0x103c] ;  /* 0x00103c00012d7983 */ /* 0x000f280000300800 */
[----:B------:R-:W4:Y:S01]  /*3a790*/  LDL R37, [R1+0x1040] ;  /* 0x0010400001257983 */ /* 0x000f220000100800 */
[----:B------:R-:W-:-:S03]  /*3a7a0*/  @!P1 IMAD.MOV.U32 R7, RZ, RZ, R35 ;  /* 0x000000ffff079224 */ /* 0x000fc600078e0023 */
[----:B------:R-:W4:Y:S04]  /*3a7b0*/  LDL R36, [R1+0x1034] ;  /* 0x0010340001247983 */ /* 0x000f280000100800 */
[----:B------:R-:W4:Y:S04]  /*3a7c0*/  LDL R35, [R1+0x1038] ;  /* 0x0010380001237983 */ /* 0x000f280000100800 */
[----:B------:R1:W4:Y:S02]  /*3a7d0*/  @!P1 LDG.E.U8 R205, desc[UR6][R6.64] ;  /* 0x0000000606cd9981 */ /* 0x000324000c1e1100 */
[----:B-1----:R-:W-:-:S02]  /*3a7e0*/  @!P0 IMAD.MOV.U32 R6, RZ, RZ, R33 ;  /* 0x000000ffff068224 */ /* 0x002fc400078e0021 */
[----:B---3--:R-:W-:Y:S01]  /*3a7f0*/  @!P0 IMAD.MOV.U32 R7, RZ, RZ, R34 ;  /* 0x000000ffff078224 */ /* 0x008fe200078e0022 */
[----:B------:R-:W3:Y:S01]  /*3a800*/  LDL R33, [R1+0x102c] ;  /* 0x00102c0001217983 */ /* 0x000ee20000100800 */
[----:B------:R-:W-:Y:S02]  /*3a810*/  PRMT R202, RZ, 0x7610, R202 ;  /* 0x00007610ffca7816 */ /* 0x000fe400000000ca */
[----:B------:R-:W-:Y:S02]  /*3a820*/  PRMT R201, RZ, 0x7610, R201 ;  /* 0x00007610ffc97816 */ /* 0x000fe400000000c9 */
[----:B------:R-:W-:Y:S01]  /*3a830*/  PRMT R200, RZ, 0x7610, R200 ;  /* 0x00007610ffc87816 */ /* 0x000fe200000000c8 */
[----:B------:R1:W3:Y:S04]  /*3a840*/  @!P0 LDG.E.U8 R204, desc[UR6][R6.64] ;  /* 0x0000000606cc8981 */ /* 0x0002e8000c1e1100 */
        /* <DEDUP_REMOVED lines=12> */
[----:B------:R-:W-:Y:S02]  /*3a910*/  PRMT R198, RZ, 0x7610, R198 ;  /* 0x00007610ffc67816 */ /* 0x000fe400000000c6 */
[----:B------:R-:W-:Y:S01]  /*3a920*/  PRMT R197, RZ, 0x7610, R197 ;  /* 0x00007610ffc57816 */ /* 0x000fe200000000c5 */
[----:B--2---:R-:W-:-:S02]  /*3a930*/  @!P1 IMAD.MOV.U32 R6, RZ, RZ, R29 ;  /* 0x000000ffff069224 */ /* 0x004fc400078e001d */
[----:B------:R-:W2:Y:S01]  /*3a940*/  LDL R29, [R1+0xf70] ;  /* 0x000f7000011d7983 */ /* 0x000ea20000100800 */
[----:B----4-:R-:W-:-:S03]  /*3a950*/  @!P1 IMAD.MOV.U32 R7, RZ, RZ, R30 ;  /* 0x000000ffff079224 */ /* 0x010fc600078e001e */
[----:B------:R-:W4:Y:S04]  /*3a960*/  LDL R30, [R1+0xff0] ;  /* 0x000ff000011e7983 */ /* 0x000f280000100800 */
[----:B------:R1:W2:Y:S02]  /*3a970*/  @!P1 LDG.E.U8 R201, desc[UR6][R6.64] ;  /* 0x0000000606c99981 */ /* 0x0002a4000c1e1100 */
[----:B-1----:R-:W-:Y:S02]  /*3a980*/  @!P0 IMAD.MOV.U32 R6, RZ, RZ, R25 ;  /* 0x000000ffff068224 */ /* 0x002fe400078e0019 */
[----:B------:R-:W-:Y:S01]  /*3a990*/  @!P0 IMAD.MOV.U32 R7, RZ, RZ, R27 ;  /* 0x000000ffff078224 */ /* 0x000fe200078e001b */
[----:B------:R-:W2:Y:S04]  /*3a9a0*/  LDL R25, [R1+0xf78] ;  /* 0x000f780001197983 */ /* 0x000ea80000100800 */
[----:B------:R-:W2:Y:S04]  /*3a9b0*/  LDL R27, [R1+0xf74] ;  /* 0x000f7400011b7983 */ /* 0x000ea80000100800 */
[----:B------:R1:W2:Y:S02]  /*3a9c0*/  @!P0 LDG.E.U8 R200, desc[UR6][R6.64] ;  /* 0x0000000606c88981 */ /* 0x0002a4000c1e1100 */
[----:B-1----:R-:W-:-:S02]  /*3a9d0*/  @!P1 IMAD.MOV.U32 R6, RZ, RZ, R37 ;  /* 0x000000ffff069224 */ /* 0x002fc400078e0025 */
[----:B------:R-:W-:-:S05]  /*3a9e0*/  @!P1 IMAD.MOV.U32 R7, RZ, RZ, R45 ;  /* 0x000000ffff079224 */ /* 0x000fca00078e002d */
[----:B------:R1:W2:Y:S02]  /*3a9f0*/  @!P1 LDG.E.U8 R199, desc[UR6][R6.64] ;  /* 0x0000000606c79981 */ /* 0x0002a4000c1e1100 */
[----:B-1----:R-:W-:Y:S02]  /*3aa00*/  @!P0 IMAD.MOV.U32 R6, RZ, RZ, R35 ;  /* 0x000000ffff068224 */ /* 0x002fe400078e0023 */
[----:B------:R-:W-:Y:S01]  /*3aa10*/  @!P0 IMAD.MOV.U32 R7, RZ, RZ, R36 ;  /* 0x000000ffff078224 */ /* 0x000fe200078e0024 */
[----:B------:R-:W-:Y:S02]  /*3aa20*/  PRMT R196, RZ, 0x7610, R196 ;  /* 0x00007610ffc47816 */ /* 0x000fe400000000c4 */
[----:B------:R-:W-:Y:S02]  /*3aa30*/  PRMT R195, RZ, 0x7610, R195 ;  /* 0x00007610ffc37816 */ /* 0x000fe400000000c3 */
[----:B------:R-:W-:Y:S01]  /*3aa40*/  PRMT R194, RZ, 0x7610, R194 ;  /* 0x00007610ffc27816 */ /* 0x000fe200000000c2 */
[----:B------:R-:W2:Y:S04]  /*3aa50*/  LDL R35, [R1+0x101c] ;  /* 0x00101c0001237983 */ /* 0x000ea80000100800 */
[----:B------:R3:W2:Y:S02]  /*3aa60*/  @!P0 LDG.E.U8 R198, desc[UR6][R6.64] ;  /* 0x0000000606c68981 */ /* 0x0006a4000c1e1100 */
        /* <DEDUP_REMOVED lines=13> */
[----:B------:R-:W-:Y:S01]  /*3ab40*/  PRMT R192, RZ, 0x7610, R192 ;  /* 0x00007610ffc07816 */ /* 0x000fe200000000c0 */
[----:B----4-:R-:W-:-:S02]  /*3ab50*/  @!P1 IMAD.MOV.U32 R6, RZ, RZ, R30 ;  /* 0x000000ffff069224 */ /* 0x010fc400078e001e */
[----:B------:R-:W4:Y:S04]  /*3ab60*/  LDL R30, [R1+0xe78] ;  /* 0x000e7800011e7983 */ /* 0x000f280000100800 */
[----:B------:R2:W4:Y:S02]  /*3ab70*/  @!P1 LDG.E.U8 R195, desc[UR6][R6.64] ;  /* 0x0000000606c39981 */ /* 0x000524000c1e1100 */
[----:B--2---:R-:W-:Y:S02]  /*3ab80*/  @!P0 IMAD.MOV.U32 R6, RZ, RZ, R25 ;  /* 0x000000ffff068224 */ /* 0x004fe400078e0019 */
[----:B------:R-:W-:Y:S01]  /*3ab90*/  @!P0 IMAD.MOV.U32 R7, RZ, RZ, R27 ;  /* 0x000000ffff078224 */ /* 0x000fe200078e001b */
[----:B------:R-:W2:Y:S04]  /*3aba0*/  LDL R25, [R1+0xe70] ;  /* 0x000e700001197983 */ /* 0x000ea80000100800 */
[----:B------:R-:W2:Y:S04]  /*3abb0*/  LDL R27, [R1+0xe6c] ;  /* 0x000e6c00011b7983 */ /* 0x000ea80000100800 */
[----:B------:R1:W2:Y:S02]  /*3abc0*/  @!P0 LDG.E.U8 R194, desc[UR6][R6.64] ;  /* 0x0000000606c28981 */ /* 0x0002a4000c1e1100 */
[----:B-1----:R-:W-:-:S02]  /*3abd0*/  @!P1 IMAD.MOV.U32 R7, RZ, RZ, R34 ;  /* 0x000000ffff079224 */ /* 0x002fc400078e0022 */
[----:B------:R-:W2:Y:S04]  /*3abe0*/  LDL R34, [R1+0x1020] ;  /* 0x0010200001227983 */ /* 0x000ea80000100800 */
[----:B------:R-:W2:Y:S04]  /*3abf0*/  LDL.LU R50, [R1+0xdf4] ;  /* 0x000df40001327983 */ /* 0x000ea80000300800 */
[----:B------:R-:W2:Y:S01]  /*3ac00*/  LDL.LU R49, [R1+0xdf8] ;  /* 0x000df80001317983 */ /* 0x000ea20000300800 */
[----:B------:R-:W-:-:S03]  /*3ac10*/  @!P1 IMAD.MOV.U32 R6, RZ, RZ, R29 ;  /* 0x000000ffff069224 */ /* 0x000fc600078e001d */
[----:B------:R-:W2:Y:S04]  /*3ac20*/  LDL.LU R36, [R1+0xdec] ;  /* 0x000dec0001247983 */ /* 0x000ea80000300800 */
[----:B------:R-:W2:Y:S01]  /*3ac30*/  LDL.LU R29, [R1+0xdf0] ;  /* 0x000df000011d7983 */ /* 0x000ea20000300800 */
[----:B------:R-:W-:Y:S02]  /*3ac40*/  PRMT R191, RZ, 0x7610, R191 ;  /* 0x00007610ffbf7816 */ /* 0x000fe400000000bf */
[----:B------:R-:W-:Y:S01]  /*3ac50*/  PRMT R190, RZ, 0x7610, R190 ;  /* 0x00007610ffbe7816 */ /* 0x000fe200000000be */
[----:B------:R3:W2:Y:S01]  /*3ac60*/  @!P1 LDG.E.U8 R193, desc[UR6][R6.64] ;  /* 0x0000000606c19981 */ /* 0x0006a2000c1e1100 */
[----:B------:R-:W-:Y:S02]  /*3ac70*/  PRMT R189, RZ, 0x7610, R189 ;  /* 0x00007610ffbd7816 */ /* 0x000fe400000000bd */
[----:B------:R-:W-:-:S02]  /*3ac80*/  PRMT R188, RZ, 0x7610, R188 ;  /* 0x00007610ffbc7816 */ /* 0x000fc400000000bc */
[----:B------:R-:W-:Y:S02]  /*3ac90*/  PRMT R187, RZ, 0x7610, R187 ;  /* 0x00007610ffbb7816 */ /* 0x000fe400000000bb */
[----:B------:R-:W-:Y:S02]  /*3aca0*/  PRMT R186, RZ, 0x7610, R186 ;  /* 0x00007610ffba7816 */ /* 0x000fe400000000ba */
[----:B------:R-:W-:Y:S01]  /*3acb0*/  PRMT R185, RZ, 0x7610, R185 ;  /* 0x00007610ffb97816 */ /* 0x000fe200000000b9 */
[----:B------:R-:W2:Y:S04]  /*3acc0*/  LDL R42, [R1+0xee4] ;  /* 0x000ee400012a7983 */ /* 0x000ea80000100800 */
[----:B------:R-:W2:Y:S01]  /*3acd0*/  LDL R37, [R1+0xee8] ;  /* 0x000ee80001257983 */ /* 0x000ea20000100800 */
[----:B---3--:R-:W-:-:S03]  /*3ace0*/  @!P0 IMAD.MOV.U32 R7, RZ, RZ, R33 ;  /* 0x000000ffff078224 */ /* 0x008fc600078e0021 */
        /* <DEDUP_REMOVED lines=11> */
[----:B----4-:R-:W-:-:S03]  /*3ada0*/  @!P0 IMAD.MOV.U32 R6, RZ, RZ, R30 ;  /* 0x000000ffff068224 */ /* 0x010fc600078e001e */
        /* <DEDUP_REMOVED lines=11> */
[----:B------:R-:W-:-:S05]  /*3ae60*/  @!P1 IMAD.MOV.U32 R7, RZ, RZ, R36 ;  /* 0x000000ffff079224 */ /* 0x000fca00078e0024 */
[----:B------:R1:W2:Y:S02]  /*3ae70*/  @!P1 LDG.E.U8 R187, desc[UR6][R6.64] ;  /* 0x0000000606bb9981 */ /* 0x0002a4000c1e1100 */
[----:B-1----:R-:W-:Y:S02]  /*3ae80*/  @!P1 IMAD.MOV.U32 R6, RZ, RZ, R34 ;  /* 0x000000ffff069224 */ /* 0x002fe400078e0022 */
[----:B------:R-:W-:Y:S01]  /*3ae90*/  @!P1 IMAD.MOV.U32 R7, RZ, RZ, R35 ;  /* 0x000000ffff079224 */ /* 0x000fe200078e0023 */
[----:B------:R-:W-:Y:S01]  /*3aea0*/  PRMT R184, RZ, 0x7610, R184 ;  /* 0x00007610ffb87816 */ /* 0x000fe200000000b8 */
[----:B------:R-:W2:Y:S04]  /*3aeb0*/  LDL R35, [R1+0xe64] ;  /* 0x000e640001237983 */ /* 0x000ea80000100800 */
[----:B------:R3:W2:Y:S02]  /*3aec0*/  @!P1 LDG.E.U8 R186, desc[UR6][R6.64] ;  /* 0x0000000606ba9981 */ /* 0x0006a4000c1e1100 */
[----:B---3--:R-:W-:-:S02]  /*3aed0*/  @!P0 IMAD.MOV.U32 R6, RZ, RZ, R32 ;  /* 0x000000ffff068224 */ /* 0x008fc400078e0020 */
[----:B------:R-:W-:Y:S02]  /*3aee0*/  @!P0 IMAD.MOV.U32 R7, RZ, RZ, R33 ;  /* 0x000000ffff078224 */ /* 0x000fe400078e0021 */
        /* <DEDUP_REMOVED lines=11> */
[----:B------:R-:W-:Y:S01]  /*3afa0*/  PRMT R181, RZ, 0x7610, R181 ;  /* 0x00007610ffb57816 */ /* 0x000fe200000000b5 */
[----:B----4-:R-:W-:Y:S02]  /*3afb0*/  @!P0 IMAD.MOV.U32 R6, RZ, RZ, R30 ;  /* 0x000000ffff068224 */ /* 0x010fe400078e001e */
[----:B------:R-:W4:Y:S04]  /*3afc0*/  LDL R30, [R1+0xe60] ;  /* 0x000e6000011e7983 */ /* 0x000f280000100800 */
[----:B------:R2:W4:Y:S04]  /*3afd0*/  @!P0 LDG.E.U8 R183, desc[UR6][R6.64] ;  /* 0x0000000606b78981 */ /* 0x000528000c1e1100 */
[----:B------:R-:W4:Y:S04]  /*3afe0*/  LDL.LU R34, [R1+0xde4] ;  /* 0x000de40001227983 */ /* 0x000f280000300800 */
[----:B------:R-:W4:Y:S01]  /*3aff0*/  LDL.LU R32, [R1+0xddc] ;  /* 0x000ddc0001207983 */ /* 0x000f220000300800 */
[----:B--2---:R-:W-:-:S03]  /*3b000*/  @!P1 IMAD.MOV.U32 R7, RZ, RZ, R27 ;  /* 0x000000ffff079224 */ /* 0x004fc600078e001b */
[----:B------:R-:W2:Y:S01]  /*3b010*/  LDL.LU R27, [R1+0xde8] ;  /* 0x000de800011b7983 */ /* 0x000ea20000300800 */
[----:B------:R-:W-:-:S03]  /*3b020*/  @!P1 IMAD.MOV.U32 R6, RZ, RZ, R25 ;  /* 0x000000ffff069224 */ /* 0x000fc600078e0019 */
[----:B------:R-:W2:Y:S04]  /*3b030*/  LDL.LU R25, [R1+0xde0] ;  /* 0x000de00001197983 */ /* 0x000ea80000300800 */
[----:B------:R1:W2:Y:S02]  /*3b040*/  @!P1 LDG.E.U8 R182, desc[UR6][R6.64] ;  /* 0x0000000606b69981 */ /* 0x0002a4000c1e1100 */
[----:B-1----:R-:W-:Y:S02]  /*3b050*/  @!P0 IMAD.MOV.U32 R6, RZ, RZ, R37 ;  /* 0x000000ffff068224 */ /* 0x002fe400078e0025 */
[----:B------:R-:W-:Y:S01]  /*3b060*/  @!P0 IMAD.MOV.U32 R7, RZ, RZ, R42 ;  /* 0x000000ffff078224 */ /* 0x000fe200078e002a */
[----:B------:R-:W2:Y:S04]  /*3b070*/  LDL R37, [R1+0xfd8] ;  /* 0x000fd80001257983 */ /* 0x000ea80000100800 */
[----:B------:R-:W2:Y:S04]  /*3b080*/  LDL R42, [R1+0xfd4] ;  /* 0x000fd400012a7983 */ /* 0x000ea80000100800 */
[----:B------:R3:W2:Y:S02]  /*3b090*/  @!P0 LDG.E.U8 R181, desc[UR6][R6.64] ;  /* 0x0000000606b58981 */ /* 0x0006a4000c1e1100 */
[----:B---3--:R-:W-:-:S02]  /*3b0a0*/  @!P1 IMAD.MOV.U32 R7, RZ, RZ, R28 ;  /* 0x000000ffff079224 */ /* 0x008fc400078e001c */
        /* <DEDUP_REMOVED lines=8> */
[----:B------:R-:W-:Y:S01]  /*3b130*/  @!P0 IMAD.MOV.U32 R7, RZ, RZ, R35 ;  /* 0x000000ffff078224 */ /* 0x000fe200078e0023 */
[----:B------:R-:W3:Y:S04]  /*3b140*/  LDL R33, [R1+0xf58] ;  /* 0x000f580001217983 */ /* 0x000ee80000100800 */
[----:B------:R-:W3:Y:S04]  /*3b150*/  LDL R35, [R1+0xf54] ;  /* 0x000f540001237983 */ /* 0x000ee80000100800 */
[----:B------:R1:W3:Y:S01]  /*3b160*/  @!P0 LDG.E.U8 R179, desc[UR6][R6.64] ;  /* 0x0000000606b38981 */ /* 0x0002e2000c1e1100 */
[----:B------:R-:W-:Y:S01]  /*3b170*/  PRMT R177, RZ, 0x7610, R177 ;  /* 0x00007610ffb17816 */ /* 0x000fe200000000b1 */
[----:B-1----:R-:W-:-:S02]  /*3b180*/  @!P1 IMAD.MOV.U32 R7, RZ, RZ, R31 ;  /* 0x000000ffff079224 */ /* 0x002fc400078e001f */
[----:B------:R-:W3:Y:S01]  /*3b190*/  LDL R31, [R1+0xf4c] ;  /* 0x000f4c00011f7983 */ /* 0x000ee20000100800 */
[----:B------:R-:W-:Y:S02]  /*3b1a0*/  PRMT R176, RZ, 0x7610, R176 ;  /* 0x00007610ffb07816 */ /* 0x000fe400000000b0 */
[----:B------:R-:W-:Y:S01]  /*3b1b0*/  PRMT R175, RZ, 0x7610, R175 ;  /* 0x00007610ffaf7816 */ /* 0x000fe200000000af */
[----:B----4-:R-:W-:Y:S02]  /*3b1c0*/  @!P1 IMAD.MOV.U32 R6, RZ, RZ, R30 ;  /* 0x000000ffff069224 */ /* 0x010fe400078e001e */
[----:B------:R-:W4:Y:S04]  /*3b1d0*/  LDL R30, [R1+0xf50] ;  /* 0x000f5000011e7983 */ /* 0x000f280000100800 */
[----:B------:R1:W4:Y:S02]  /*3b1e0*/  @!P1 LDG.E.U8 R178, desc[UR6][R6.64] ;  /* 0x0000000606b29981 */ /* 0x000324000c1e1100 */
[----:B-1----:R-:W-:-:S02]  /*3b1f0*/  @!P0 IMAD.MOV.U32 R7, RZ, RZ, R34 ;  /* 0x000000ffff078224 */ /* 0x002fc400078e0022 */
[----:B--2---:R-:W-:-:S05]  /*3b200*/  @!P0 IMAD.MOV.U32 R6, RZ, RZ, R27 ;  /* 0x000000ffff068224 */ /* 0x004fca00078e001b */
[----:B------:R1:W2:Y:S02]  /*3b210*/  @!P0 LDG.E.U8 R177, desc[UR6][R6.64] ;  /* 0x0000000606b18981 */ /* 0x0002a4000c1e1100 */
[----:B-1----:R-:W-:Y:S02]  /*3b220*/  @!P1 IMAD.MOV.U32 R6, RZ, RZ, R25 ;  /* 0x000000ffff069224 */ /* 0x002fe400078e0019 */
[----:B------:R-:W-:-:S05]  /*3b230*/  @!P1 IMAD.MOV.U32 R7, RZ, RZ, R32 ;  /* 0x000000ffff079224 */ /* 0x000fca00078e0020 */
        /* <DEDUP_REMOVED lines=10> */
[----:B------:R-:W-:-:S06]  /*3b2e0*/  PRMT R174, RZ, 0x7610, R174 ;  /* 0x00007610ffae7816 */ /* 0x000fcc00000000ae */
[----:B------:R1:W3:Y:S01]  /*3b2f0*/  @!P1 LDG.E.U8 R174, desc[UR6][R6.64] ;  /* 0x0000000606ae9981 */ /* 0x0002e2000c1e1100 */
[----:B------:R-:W-:Y:S01]  /*3b300*/  PRMT R173, RZ, 0x7610, R173 ;  /* 0x00007610ffad7816 */ /* 0x000fe200000000ad */
[----:B-1----:R-:W-:Y:S02]  /*3b310*/  @!P0 IMAD.MOV.U32 R6, RZ, RZ, R33 ;  /* 0x000000ffff068224 */ /* 0x002fe400078e0021 */
[----:B------:R-:W3:Y:S01]  /*3b320*/  LDL R33, [R1+0xe58] ;  /* 0x000e580001217983 */ /* 0x000ee20000100800 */
[----:B------:R-:W-:-:S03]  /*3b330*/  @!P0 IMAD.MOV.U32 R7, RZ, RZ, R35 ;  /* 0x000000ffff078224 */ /* 0x000fc600078e0023 */
[----:B------:R-:W3:Y:S04]  /*3b340*/  LDL R35, [R1+0xe54] ;  /* 0x000e540001237983 */ /* 0x000ee80000100800 */
[----:B------:R1:W3:Y:S01]  /*3b350*/  @!P0 LDG.E.U8 R173, desc[UR6][R6.64] ;  /* 0x0000000606ad8981 */ /* 0x0002e2000c1e1100 */
[----:B------:R-:W-:Y:S01]  /*3b360*/  PRMT R172, RZ, 0x7610, R172 ;  /* 0x00007610ffac7816 */ /* 0x000fe200000000ac */
[----:B-1----:R-:W-:Y:S02]  /*3b370*/  @!P1 IMAD.MOV.U32 R7, RZ, RZ, R31 ;  /* 0x000000ffff079224 */ /* 0x002fe400078e001f */
[----:B------:R-:W3:Y:S01]  /*3b380*/  LDL R31, [R1+0xe4c] ;  /* 0x000e4c00011f7983 */ /* 0x000ee20000100800 */
[----:B------:R-:W-:Y:S01]  /*3b390*/  PRMT R170, RZ, 0x7610, R170 ;  /* 0x00007610ffaa7816 */ /* 0x000fe200000000aa */
[----:B----4-:R-:W-:-:S02]  /*3b3a0*/  @!P1 IMAD.MOV.U32 R6, RZ, RZ, R30 ;  /* 0x000000ffff069224 */ /* 0x010fc400078e001e */
[----:B------:R-:W4:Y:S04]  /*3b3b0*/  LDL R30, [R1+0xe50] ;  /* 0x000e5000011e7983 */ /* 0x000f280000100800 */
[----:B------:R-:W4:Y:S04]  /*3b3c0*/  LDL.LU R53, [R1+0xdd8] ;  /* 0x000dd80001357983 */ /* 0x000f280000300800 */
[----:B------:R-:W4:Y:S04]  /*3b3d0*/  LDL.LU R51, [R1+0xdd0] ;  /* 0x000dd00001337983 */ /* 0x000f280000300800 */
[----:B------:R-:W4:Y:S04]  /*3b3e0*/  LDL R46, [R1+0xdd4] ;  /* 0x000dd400012e7983 */ /* 0x000f280000100800 */
        /* <DEDUP_REMOVED lines=8> */
[----:B------:R-:W-:Y:S01]  /*3b470*/  PRMT R163, RZ, 0x7610, R163 ;  /* 0x00007610ffa37816 */ /* 0x000fe200000000a3 */
[----:B------:R-:W4:Y:S01]  /*3b480*/  LDL R48, [R1+0xec4] ;  /* 0x000ec40001307983 */ /* 0x000f220000100800 */
[----:B--2---:R-:W-:-:S02]  /*3b490*/  @!P0 IMAD.MOV.U32 R6, RZ, RZ, R37 ;  /* 0x000000ffff068224 */ /* 0x004fc400078e0025 */
[----:B------:R-:W-:Y:S01]  /*3b4a0*/  @!P0 IMAD.MOV.U32 R7, RZ, RZ, R42 ;  /* 0x000000ffff078224 */ /* 0x000fe200078e002a */
[----:B------:R-:W2:Y:S04]  /*3b4b0*/  LDL R37, [R1+0xfc0] ;  /* 0x000fc00001257983 */ /* 0x000ea80000100800 */
[----:B------:R-:W2:Y:S04]  /*3b4c0*/  LDL R42, [R1+0xfbc] ;  /* 0x000fbc00012a7983 */ /* 0x000ea80000100800 */
[----:B------:R3:W2:Y:S02]  /*3b4d0*/  @!P0 LDG.E.U8 R170, desc[UR6][R6.64] ;  /* 0x0000000606aa8981 */ /* 0x0006a4000c1e1100 */
[----:B---3--:R-:W-:-:S02]  /*3b4e0*/  @!P1 IMAD.MOV.U32 R7, RZ, RZ, R28 ;  /* 0x000000ffff079224 */ /* 0x008fc400078e001c */
[----:B------:R-:W3:Y:S01]  /*3b4f0*/  LDL R28, [R1+0xfc4] ;  /* 0x000fc400011c7983 */ /* 0x000ee20000100800 */
[----:B------:R-:W-:-:S03]  /*3b500*/  @!P1 IMAD.MOV.U32 R6, RZ, RZ, R26 ;  /* 0x000000ffff069224 */ /* 0x000fc600078e001a */
[----:B------:R-:W2:Y:S04]  /*3b510*/  LDL R26, [R1+0xfc8] ;  /* 0x000fc800011a7983 */ /* 0x000ea80000100800 */
[----:B------:R1:W2:Y:S02]  /*3b520*/  @!P1 LDG.E.U8 R169, desc[UR6][R6.64] ;  /* 0x0000000606a99981 */ /* 0x0002a4000c1e1100 */
[----:B-1----:R-:W-:Y:S02]  /*3b530*/  @!P0 IMAD.MOV.U32 R6, RZ, RZ, R33 ;  /* 0x000000ffff068224 */ /* 0x002fe400078e0021 */
[----:B------:R-:W2:Y:S01]  /*3b540*/  LDL R33, [R1+0xfb8] ;  /* 0x000fb80001217983 */ /* 0x000ea20000100800 */
[----:B------:R-:W-:-:S03]  /*3b550*/  @!P0 IMAD.MOV.U32 R7, RZ, RZ, R35 ;  /* 0x000000ffff078224 */ /* 0x000fc600078e0023 */
        /* <DEDUP_REMOVED lines=8> */
[----:B------:R-:W-:Y:S02]  /*3b5e0*/  @!P0 IMAD.MOV.U32 R7, RZ, RZ, R46 ;  /* 0x000000ffff078224 */ /* 0x000fe400078e002e */
[----:B------:R-:W4:Y:S04]  /*3b5f0*/  LDL R46, [R1+0xec8] ;  /* 0x000ec800012e7983 */ /* 0x000f280000100800 */
[----:B------:R1:W4:Y:S02]  /*3b600*/  @!P0 LDG.E.U8 R166, desc[UR6][R6.64] ;  /* 0x0000000606a68981 */ /* 0x000324000c1e1100 */
[----:B-1----:R-:W-:-:S02]  /*3b610*/  @!P1 IMAD.MOV.U32 R6, RZ, RZ, R51 ;  /* 0x000000ffff069224 */ /* 0x002fc400078e0033 */
[----:B------:R-:W-:Y:S01]  /*3b620*/  @!P1 IMAD.MOV.U32 R7, RZ, RZ, R44 ;  /* 0x000000ffff079224 */ /* 0x000fe200078e002c */
[----:B------:R-:W-:Y:S01]  /*3b630*/  PRMT R162, RZ, 0x7610, R162 ;  /* 0x00007610ffa27816 */ /* 0x000fe200000000a2 */
[----:B------:R-:W4:Y:S04]  /*3b640*/  LDL R44, [R1+0xebc] ;  /* 0x000ebc00012c7983 */ /* 0x000f280000100800 */
[----:B------:R3:W4:Y:S02]  /*3b650*/  @!P1 LDG.E.U8 R165, desc[UR6][R6.64] ;  /* 0x0000000606a59981 */ /* 0x000724000c1e1100 */
[----:B---3--:R-:W-:Y:S02]  /*3b660*/  @!P0 IMAD.MOV.U32 R7, RZ, RZ, R28 ;  /* 0x000000ffff078224 */ /* 0x008fe400078e001c */
[----:B------:R-:W3:Y:S01]  /*3b670*/  LDL R28, [R1+0xf3c] ;  /* 0x000f3c00011c7983 */ /* 0x000ee20000100800 */
[----:B--2---:R-:W-:-:S03]  /*3b680*/  @!P0 IMAD.MOV.U32 R6, RZ, RZ, R26 ;  /* 0x000000ffff068224 */ /* 0x004fc600078e001a */
[----:B------:R-:W2:Y:S04]  /*3b690*/  LDL R26, [R1+0xf40] ;  /* 0x000f4000011a7983 */ /* 0x000ea80000100800 */
[----:B------:R1:W2:Y:S02]  /*3b6a0*/  @!P0 LDG.E.U8 R164, desc[UR6][R6.64] ;  /* 0x0000000606a48981 */ /* 0x0002a4000c1e1100 */
[----:B-1----:R-:W-:Y:S02]  /*3b6b0*/  @!P1 IMAD.MOV.U32 R6, RZ, RZ, R37 ;  /* 0x000000ffff069224 */ /* 0x002fe400078e0025 */
[----:B------:R-:W-:-:S05]  /*3b6c0*/  @!P1 IMAD.MOV.U32 R7, RZ, RZ, R42 ;  /* 0x000000ffff079224 */ /* 0x000fca00078e002a */
[----:B------:R1:W2:Y:S02]  /*3b6d0*/  @!P1 LDG.E.U8 R163, desc[UR6][R6.64] ;  /* 0x0000000606a39981 */ /* 0x0002a4000c1e1100 */
[----:B-1----:R-:W-:Y:S02]  /*3b6e0*/  @!P0 IMAD.MOV.U32 R6, RZ, RZ, R33 ;  /* 0x000000ffff068224 */ /* 0x002fe400078e0021 */
[----:B------:R-:W2:Y:S01]  /*3b6f0*/  LDL R33, [R1+0xec0] ;  /* 0x000ec00001217983 */ /* 0x000ea20000100800 */
[----:B------:R-:W-:-:S05]  /*3b700*/  @!P0 IMAD.MOV.U32 R7, RZ, RZ, R35 ;  /* 0x000000ffff078224 */ /* 0x000fca00078e0023 */
[----:B------:R1:W2:Y:S01]  /*3b710*/  @!P0 LDG.E.U8 R162, desc[UR6][R6.64] ;  /* 0x0000000606a28981 */ /* 0x0002a2000c1e1100 */
[----:B------:R-:W-:Y:S01]  /*3b720*/  PRMT R161, RZ, 0x7610, R161 ;  /* 0x00007610ffa17816 */ /* 0x000fe200000000a1 */
[----:B-1----:R-:W-:Y:S02]  /*3b730*/  @!P0 IMAD.MOV.U32 R7, RZ, RZ, R31 ;  /* 0x000000ffff078224 */ /* 0x002fe400078e001f */
[----:B------:R-:W2:Y:S01]  /*3b740*/  LDL R31, [R1+0xe44] ;  /* 0x000e4400011f7983 */ /* 0x000ea20000100800 */
[----:B----4-:R-:W-:-:S03]  /*3b750*/  @!P0 IMAD.MOV.U32 R6, RZ, RZ, R30 ;  /* 0x000000ffff068224 */ /* 0x010fc600078e001e */
[----:B------:R-:W4:Y:S04]  /*3b760*/  LDL R30, [R1+0xe48] ;  /* 0x000e4800011e7983 */ /* 0x000f280000100800 */
[----:B------:R3:W4:Y:S02]  /*3b770*/  @!P0 LDG.E.U8 R161, desc[UR6][R6.64] ;  /* 0x0000000606a18981 */ /* 0x000724000c1e1100 */
[----:B---3--:R-:W-:Y:S02]  /*3b780*/  @!P1 IMAD.MOV.U32 R7, RZ, RZ, R28 ;  /* 0x000000ffff079224 */ /* 0x008fe400078e001c */
[----:B------:R-:W3:Y:S01]  /*3b790*/  LDL R28, [R1+0xe3c] ;  /* 0x000e3c00011c7983 */ /* 0x000ee20000100800 */
[----:B--2---:R-:W-:-:S03]  /*3b7a0*/  @!P1 IMAD.MOV.U32 R6, RZ, RZ, R26 ;  /* 0x000000ffff069224 */ /* 0x004fc600078e001a */
[----:B------:R-:W2:Y:S04]  /*3b7b0*/  LDL R26, [R1+0xe40] ;  /* 0x000e4000011a7983 */ /* 0x000ea80000100800 */
[----:B------:R-:W2:Y:S04]  /*3b7c0*/  LDL.LU R42, [R1+0xdbc] ;  /* 0x000dbc00012a7983 */ /* 0x000ea80000300800 */
[----:B------:R-:W2:Y:S04]  /*3b7d0*/  LDL.LU R37, [R1+0xdc8] ;  /* 0x000dc80001257983 */ /* 0x000ea80000300800 */
[----:B------:R-:W2:Y:S04]  /*3b7e0*/  LDL.LU R35, [R1+0xdc0] ;  /* 0x000dc00001237983 */ /* 0x000ea80000300800 */
[----:B------:R-:W2:Y:S01]  /*3b7f0*/  LDL R78, [R1+0xdc4] ;  /* 0x000dc400014e7983 */ /* 0x000ea20000100800 */
[----:B------:R-:W-:-:S02]  /*3b800*/  PRMT R160, RZ, 0x7610, R160 ;  /* 0x00007610ffa07816 */ /* 0x000fc400000000a0 */
[----:B------:R-:W-:Y:S01]  /*3b810*/  PRMT R159, RZ, 0x7610, R159 ;  /* 0x00007610ff9f7816 */ /* 0x000fe2000000009f */
[----:B0-----:R-:W2:Y:S04]  /*3b820*/  LDL R77, [R1+0xfac] ;  /* 0x000fac00014d7983 */ /* 0x001ea80000100800 */
[----:B------:R-:W2:Y:S04]  /*3b830*/  LDL R76, [R1+0xfb0] ;  /* 0x000fb000014c7983 */ /* 0x000ea80000100800 */
[----:B------:R0:W2:Y:S02]  /*3b840*/  @!P1 LDG.E.U8 R160, desc[UR6][R6.64] ;  /* 0x0000000606a09981 */ /* 0x0000a4000c1e1100 */
[----:B0-----:R-:W-:-:S02]  /*3b850*/  @!P0 IMAD.MOV.U32 R6, RZ, RZ, R46 ;  /* 0x000000ffff068224 */ /* 0x001fc400078e002e */
[----:B------:R-:W-:Y:S01]  /*3b860*/  @!P0 IMAD.MOV.U32 R7, RZ, RZ, R48 ;  /* 0x000000ffff078224 */ /* 0x000fe200078e0030 */
[----:B------:R-:W-:Y:S01]  /*3b870*/  PRMT R158, RZ, 0x7610, R158 ;  /* 0x00007610ff9e7816 */ /* 0x000fe2000000009e */
[----:B------:R-:W2:Y:S04]  /*3b880*/  LDL R48, [R1+0xfa4] ;  /* 0x000fa40001307983 */ /* 0x000ea80000100800 */
[----:B------:R0:W2:Y:S01]  /*3b890*/  @!P0 LDG.E.U8 R159, desc[UR6][R6.64] ;  /* 0x00000006069f8981 */ /* 0x0000a2000c1e1100 */
[----:B------:R-:W-:-:S03]  /*3b8a0*/  PRMT R155, RZ, 0x7610, R155 ;  /* 0x00007610ff9b7816 */ /* 0x000fc6000000009b */
[----:B------:R-:W2:Y:S01]  /*3b8b0*/  LDL R46, [R1+0xf34] ;  /* 0x000f3400012e7983 */ /* 0x000ea20000100800 */
[----:B0-----:R-:W-:-:S03]  /*3b8c0*/  @!P1 IMAD.MOV.U32 R6, RZ, RZ, R33 ;  /* 0x000000ffff069224 */ /* 0x001fc600078e0021 */
[----:B------:R-:W2:Y:S01]  /*3b8d0*/  LDL R33, [R1+0xfa8] ;  /* 0x000fa80001217983 */ /* 0x000ea20000100800 */
[----:B------:R-:W-:-:S03]  /*3b8e0*/  @!P1 IMAD.MOV.U32 R7, RZ, RZ, R44 ;  /* 0x000000ffff079224 */ /* 0x000fc600078e002c */
[----:B------:R-:W2:Y:S04]  /*3b8f0*/  LDL R44, [R1+0xf38] ;  /* 0x000f3800012c7983 */ /* 0x000ea80000100800 */
[----:B------:R0:W2:Y:S02]  /*3b900*/  @!P1 LDG.E.U8 R158, desc[UR6][R6.64] ;  /* 0x00000006069e9981 */ /* 0x0000a4000c1e1100 */
[----:B0-----:R-:W-:Y:S01]  /*3b910*/  @!P0 IMAD.MOV.U32 R7, RZ, RZ, R31 ;  /* 0x000000ffff078224 */ /* 0x001fe200078e001f */
[----:B------:R-:W-:Y:S02]  /*3b920*/  PRMT R154, RZ, 0x7610, R154 ;  /* 0x00007610ff9a7816 */ /* 0x000fe4000000009a */
[----:B------:R-:W-:Y:S02]  /*3b930*/  PRMT R153, RZ, 0x7610, R153 ;  /* 0x00007610ff997816 */ /* 0x000fe40000000099 */
[----:B------:R-:W-:-:S02]  /*3b940*/  PRMT R152, RZ, 0x7610, R152 ;  /* 0x00007610ff987816 */ /* 0x000fc40000000098 */
[----:B------:R-:W-:Y:S01]  /*3b950*/  PRMT R23, RZ, 0x7610, R23 ;  /* 0x00007610ff177816 */ /* 0x000fe20000000017 */
        /* <DEDUP_REMOVED lines=8> */
[----:B------:R0:W2:Y:S02]  /*3b9e0*/  @!P1 LDG.E.U8 R154, desc[UR6][R6.64] ;  /* 0x00000006069a9981 */ /* 0x0000a4000c1e1100 */
[----:B0-----:R-:W-:Y:S02]  /*3b9f0*/  @!P0 IMAD.MOV.U32 R6, RZ, RZ, R37 ;  /* 0x000000ffff068224 */ /* 0x001fe400078e0025 */
[----:B------:R-:W-:-:S05]  /*3ba00*/  @!P0 IMAD.MOV.U32 R7, RZ, RZ, R78 ;  /* 0x000000ffff078224 */ /* 0x000fca00078e004e */
[----:B------:R0:W2:Y:S02]  /*3ba10*/  @!P0 LDG.E.U8 R153, desc[UR6][R6.64] ;  /* 0x0000000606998981 */ /* 0x0000a4000c1e1100 */
[----:B0-----:R-:W-:Y:S02]  /*3ba20*/  @!P1 IMAD.MOV.U32 R6, RZ, RZ, R35 ;  /* 0x000000ffff069224 */ /* 0x001fe400078e0023 */
[----:B------:R-:W-:-:S05]  /*3ba30*/  @!P1 IMAD.MOV.U32 R7, RZ, RZ, R42 ;  /* 0x000000ffff079224 */ /* 0x000fca00078e002a */
[----:B------:R0:W2:Y:S02]  /*3ba40*/  @!P1 LDG.E.U8 R152, desc[UR6][R6.64] ;  /* 0x0000000606989981 */ /* 0x0000a4000c1e1100 */
[----:B0-----:R-:W-:Y:S02]  /*3ba50*/  @!P1 IMAD.MOV.U32 R6, RZ, RZ, R76 ;  /* 0x000000ffff069224 */ /* 0x001fe400078e004c */
        /* <DEDUP_REMOVED lines=8> */
[----:B------:R-:W-:-:S02]  /*3bae0*/  PRMT R21, RZ, 0x7610, R21 ;  /* 0x00007610ff157816 */ /* 0x000fc40000000015 */
[----:B------:R-:W-:Y:S01]  /*3baf0*/  PRMT R20, RZ, 0x7610, R20 ;  /* 0x00007610ff147816 */ /* 0x000fe20000000014 */
[----:B----4-:R-:W-:Y:S02]  /*3bb00*/  @!P1 IMAD.MOV.U32 R7, RZ, RZ, R30 ;  /* 0x000000ffff079224 */ /* 0x010fe400078e001e */
[----:B------:R-:W4:Y:S01]  /*3bb10*/  LDL R30, [R1+0xeac] ;  /* 0x000eac00011e7983 */ /* 0x000f220000100800 */
[----:B---3--:R-:W-:-:S03]  /*3bb20*/  @!P1 IMAD.MOV.U32 R6, RZ, RZ, R28 ;  /* 0x000000ffff069224 */ /* 0x008fc600078e001c */
[----:B------:R-:W3:Y:S04]  /*3bb30*/  LDL R28, [R1+0xeb0] ;  /* 0x000eb000011c7983 */ /* 0x000ee80000100800 */
[----:B------:R0:W3:Y:S02]  /*3bb40*/  @!P1 LDG.E.U8 R21, desc[UR6][R6.64] ;  /* 0x0000000606159981 */ /* 0x0000e4000c1e1100 */
[----:B0-----:R-:W-:Y:S02]  /*3bb50*/  @!P0 IMAD.MOV.U32 R6, RZ, RZ, R44 ;  /* 0x000000ffff068224 */ /* 0x001fe400078e002c */
[----:B------:R-:W-:-:S05]  /*3bb60*/  @!P0 IMAD.MOV.U32 R7, RZ, RZ, R46 ;  /* 0x000000ffff078224 */ /* 0x000fca00078e002e */
[----:B------:R2:W3:Y:S02]  /*3bb70*/  @!P0 LDG.E.U8 R20, desc[UR6][R6.64] ;  /* 0x0000000606148981 */ /* 0x0004e4000c1e1100 */
[----:B--2---:R-:W-:Y:S02]  /*3bb80*/  @!P1 IMAD.MOV.U32 R6, RZ, RZ, R26 ;  /* 0x000000ffff069224 */ /* 0x004fe400078e001a */
[----:B------:R-:W2:Y:S01]  /*3bb90*/  LDL R26, [R1+0xe38] ;  /* 0x000e3800011a7983 */ /* 0x000ea20000100800 */
[----:B------:R-:W-:Y:S01]  /*3bba0*/  PRMT R19, RZ, 0x7610, R19 ;  /* 0x00007610ff137816 */ /* 0x000fe20000000013 */
[----:B------:R-:W-:Y:S02]  /*3bbb0*/  @!P1 IMAD.MOV.U32 R7, RZ, RZ, R31 ;  /* 0x000000ffff079224 */ /* 0x000fe400078e001f */
[----:B------:R-:W2:Y:S04]  /*3bbc0*/  LDL.LU R46, [R1+0xe2c] ;  /* 0x000e2c00012e7983 */ /* 0x000ea80000300800 */
[----:B------:R-:W2:Y:S04]  /*3bbd0*/  LDL.LU R44, [R1+0xdac] ;  /* 0x000dac00012c7983 */ /* 0x000ea80000300800 */
[----:B------:R0:W2:Y:S04]  /*3bbe0*/  @!P1 LDG.E.U8 R19, desc[UR6][R6.64] ;  /* 0x0000000606139981 */ /* 0x0000a8000c1e1100 */
[----:B------:R-:W2:Y:S01]  /*3bbf0*/  LDL.LU R31, [R1+0xdb0] ;  /* 0x000db000011f7983 */ /* 0x000ea20000300800 */
[----:B------:R-:W-:Y:S01]  /*3bc00*/  PRMT R18, RZ, 0x7610, R18 ;  /* 0x00007610ff127816 */ /* 0x000fe20000000012 */
[----:B0-----:R-:W-:-:S02]  /*3bc10*/  @!P0 IMAD.MOV.U32 R6, RZ, RZ, R33 ;  /* 0x000000ffff068224 */ /* 0x001fc400078e0021 */
[----:B------:R-:W-:Y:S01]  /*3bc20*/  @!P0 IMAD.MOV.U32 R7, RZ, RZ, R48 ;  /* 0x000000ffff078224 */ /* 0x000fe200078e0030 */
[----:B------:R-:W2:Y:S04]  /*3bc30*/  LDL.LU R33, [R1+0xdb8] ;  /* 0x000db80001217983 */ /* 0x000ea80000300800 */
[----:B------:R-:W2:Y:S04]  /*3bc40*/  LDL R48, [R1+0xe30] ;  /* 0x000e300001307983 */ /* 0x000ea80000100800 */
[----:B------:R-:W2:Y:S04]  /*3bc50*/  LDL R119, [R1+0xf28] ;  /* 0x000f280001777983 */ /* 0x000ea80000100800 */
[----:B------:R-:W2:Y:S04]  /*3bc60*/  LDL R120, [R1+0xf24] ;  /* 0x000f240001787983 */ /* 0x000ea80000100800 */
[----:B------:R4:W2:Y:S04]  /*3bc70*/  @!P0 LDG.E.U8 R18, desc[UR6][R6.64] ;  /* 0x0000000606128981 */ /* 0x0008a8000c1e1100 */
[----:B------:R-:W2:Y:S04]  /*3bc80*/  LDL R79, [R1+0xf20] ;  /* 0x000f2000014f7983 */ /* 0x000ea80000100800 */
[----:B------:R-:W2:Y:S04]  /*3bc90*/  LDL R87, [R1+0xf1c] ;  /* 0x000f1c0001577983 */ /* 0x000ea80000100800 */
[----:B------:R-:W2:Y:S04]  /*3bca0*/  LDL R77, [R1+0xea8] ;  /* 0x000ea800014d7983 */ /* 0x000ea80000100800 */
[----:B------:R-:W2:Y:S01]  /*3bcb0*/  LDL R78, [R1+0xea4] ;  /* 0x000ea400014e7983 */ /* 0x000ea20000100800 */
[----:B------:R-:W-:-:S03]  /*3bcc0*/  PRMT R17, RZ, 0x7610, R17 ;  /* 0x00007610ff117816 */ /* 0x000fc60000000011 */
[----:B------:R-:W2:Y:S01]  /*3bcd0*/  LDL R76, [R1+0xe9c] ;  /* 0x000e9c00014c7983 */ /* 0x000ea20000100800 */
[----:B----4-:R-:W-:-:S03]  /*3bce0*/  @!P1 IMAD.MOV.U32 R7, RZ, RZ, R30 ;  /* 0x000000ffff079224 */ /* 0x010fc600078e001e */
[----:B------:R-:W4:Y:S01]  /*3bcf0*/  LDL R30, [R1+0xdb4] ;  /* 0x000db400011e7983 */ /* 0x000f220000100800 */
[----:B---3--:R-:W-:-:S03]  /*3bd00*/  @!P1 IMAD.MOV.U32 R6, RZ, RZ, R28 ;  /* 0x000000ffff069224 */ /* 0x008fc600078e001c */
[----:B------:R-:W3:Y:S04]  /*3bd10*/  LDL R28, [R1+0xea0] ;  /* 0x000ea000011c7983 */ /* 0x000ee80000100800 */
[----:B------:R2:W3:Y:S02]  /*3bd20*/  @!P1 LDG.E.U8 R17, desc[UR6][R6.64] ;  /* 0x0000000606119981 */ /* 0x0004e4000c1e1100 */
[----:B--2---:R-:W-:Y:S02]  /*3bd30*/  @!P0 IMAD.MOV.U32 R6, RZ, RZ, R26 ;  /* 0x000000ffff068224 */ /* 0x004fe400078e001a */
[----:B------:R-:W2:Y:S01]  /*3bd40*/  LDL R26, [R1+0xe28] ;  /* 0x000e2800011a7983 */ /* 0x000ea20000100800 */
[----:B------:R-:W-:Y:S01]  /*3bd50*/  PRMT R16, RZ, 0x7610, R16 ;  /* 0x00007610ff107816 */ /* 0x000fe20000000010 */
[----:B------:R-:W-:Y:S01]  /*3bd60*/  @!P0 IMAD.MOV.U32 R7, RZ, RZ, R4 ;  /* 0x000000ffff078224 */ /* 0x000fe200078e0004 */
[----:B------:R-:W-:-:S04]  /*3bd70*/  PRMT R15, RZ, 0x7610, R15 ;  /* 0x00007610ff0f7816 */ /* 0x000fc8000000000f */
[----:B------:R0:W2:Y:S01]  /*3bd80*/  @!P0 LDG.E.U8 R16, desc[UR6][R6.64] ;  /* 0x0000000606108981 */ /* 0x0000a2000c1e1100 */
[----:B------:R-:W-:Y:S01]  /*3bd90*/  PRMT R14, RZ, 0x7610, R14 ;  /* 0x00007610ff0e7816 */ /* 0x000fe2000000000e */
[----:B0-----:R-:W-:Y:S01]  /*3bda0*/  @!P1 IMAD.MOV.U32 R7, RZ, RZ, R46 ;  /* 0x000000ffff079224 */ /* 0x001fe200078e002e */
[----:B------:R-:W-:Y:S01]  /*3bdb0*/  PRMT R13, RZ, 0x7610, R13 ;  /* 0x00007610ff0d7816 */ /* 0x000fe2000000000d */
[----:B------:R0:W-:Y:S01]  /*3bdc0*/  STL [R1+0x1dc0], R4 ;  /* 0x001dc00401007387 */ /* 0x0001e20000100800 */
[----:B------:R-:W-:Y:S02]  /*3bdd0*/  PRMT R12, RZ, 0x7610, R12 ;  /* 0x00007610ff0c7816 */ /* 0x000fe4000000000c */
[----:B------:R-:W-:Y:S01]  /*3bde0*/  PRMT R11, RZ, 0x7610, R11 ;  /* 0x00007610ff0b7816 */ /* 0x000fe2000000000b */
[----:B0-----:R-:W2:Y:S01]  /*3bdf0*/  LDL.LU R4, [R1+0xe20] ;  /* 0x000e200001047983 */ /* 0x001ea20000300800 */
[----:B------:R-:W-:-:S03]  /*3be00*/  @!P1 IMAD.MOV.U32 R6, RZ, RZ, R48 ;  /* 0x000000ffff069224 */ /* 0x000fc600078e0030 */
[----:B------:R-:W2:Y:S04]  /*3be10*/  LDL.LU R48, [R1+0xe24] ;  /* 0x000e240001307983 */ /* 0x000ea80000300800 */
[----:B------:R0:W2:Y:S02]  /*3be20*/  @!P1 LDG.E.U8 R15, desc[UR6][R6.64] ;  /* 0x00000006060f9981 */ /* 0x0000a4000c1e1100 */
[----:B0-----:R-:W-:Y:S02]  /*3be30*/  @!P1 IMAD.MOV.U32 R6, RZ, RZ, R31 ;  /* 0x000000ffff069224 */ /* 0x001fe400078e001f */
[----:B------:R-:W-:-:S05]  /*3be40*/  @!P1 IMAD.MOV.U32 R7, RZ, RZ, R44 ;  /* 0x000000ffff079224 */ /* 0x000fca00078e002c */
[----:B------:R0:W2:Y:S02]  /*3be50*/  @!P1 LDG.E.U8 R14, desc[UR6][R6.64] ;  /* 0x00000006060e9981 */ /* 0x0000a4000c1e1100 */
[----:B0-----:R-:W-:Y:S01]  /*3be60*/  @!P0 IMAD.MOV.U32 R6, RZ, RZ, R33 ;  /* 0x000000ffff068224 */ /* 0x001fe200078e0021 */
[----:B------:R-:W-:Y:S02]  /*3be70*/  PRMT R10, RZ, 0x7610, R10 ;  /* 0x00007610ff0a7816 */ /* 0x000fe4000000000a */
[----:B------:R-:W-:Y:S01]  /*3be80*/  PRMT R9, RZ, 0x7610, R9 ;  /* 0x00007610ff097816 */ /* 0x000fe20000000009 */
[----:B----4-:R-:W-:Y:S02]  /*3be90*/  @!P0 IMAD.MOV.U32 R7, RZ, RZ, R30 ;  /* 0x000000ffff078224 */ /* 0x010fe400078e001e */
[----:B------:R-:W4:Y:S04]  /*3bea0*/  LDL.LU R30, [R1+0xe1c] ;  /* 0x000e1c00011e7983 */ /* 0x000f280000300800 */
[----:B------:R0:W4:Y:S02]  /*3beb0*/  @!P0 LDG.E.U8 R13, desc[UR6][R6.64] ;  /* 0x00000006060d8981 */ /* 0x000124000c1e1100 */
[----:B0-----:R-:W-:-:S02]  /*3bec0*/  @!P0 IMAD.MOV.U32 R6, RZ, RZ, R119 ;  /* 0x000000ffff068224 */ /* 0x001fc400078e0077 */
[----:B------:R-:W-:-:S05]  /*3bed0*/  @!P0 IMAD.MOV.U32 R7, RZ, RZ, R120 ;  /* 0x000000ffff078224 */ /* 0x000fca00078e0078 */
[----:B------:R0:W4:Y:S02]  /*3bee0*/  @!P0 LDG.E.U8 R12, desc[UR6][R6.64] ;  /* 0x00000006060c8981 */ /* 0x000124000c1e1100 */
[----:B0-----:R-:W-:Y:S02]  /*3bef0*/  @!P1 IMAD.MOV.U32 R6, RZ, RZ, R79 ;  /* 0x000000ffff069224 */ /* 0x001fe400078e004f */
[----:B------:R-:W-:-:S05]  /*3bf00*/  @!P1 IMAD.MOV.U32 R7, RZ, RZ, R87 ;  /* 0x000000ffff079224 */ /* 0x000fca00078e0057 */
[----:B------:R0:W4:Y:S02]  /*3bf10*/  @!P1 LDG.E.U8 R11, desc[UR6][R6.64] ;  /* 0x00000006060b9981 */ /* 0x000124000c1e1100 */
[----:B0-----:R-:W-:Y:S02]  /*3bf20*/  @!P0 IMAD.MOV.U32 R6, RZ, RZ, R77 ;  /* 0x000000ffff068224 */ /* 0x001fe400078e004d */
[----:B------:R-:W-:Y:S01]  /*3bf30*/  @!P0 IMAD.MOV.U32 R7, RZ, RZ, R78 ;  /* 0x000000ffff078224 */ /* 0x000fe200078e004e */
[----:B------:R-:W4:Y:S04]  /*3bf40*/  LDL.LU R77, [R1+0x54c] ;  /* 0x00054c00014d7983 */ /* 0x000f280000300800 */
[----:B------:R-:W4:Y:S04]  /*3bf50*/  LDL.LU R119, [R1+0x548] ;  /* 0x0005480001777983 */ /* 0x000f280000300800 */
[----:B------:R-:W4:Y:S04]  /*3bf60*/  LDL.LU R120, [R1+0x524] ;  /* 0x0005240001787983 */ /* 0x000f280000300800 */
[----:B------:R0:W4:Y:S02]  /*3bf70*/  @!P0 LDG.E.U8 R10, desc[UR6][R6.64] ;  /* 0x00000006060a8981 */ /* 0x000124000c1e1100 */
[----:B0-----:R-:W-:-:S02]  /*3bf80*/  @!P1 IMAD.MOV.U32 R7, RZ, RZ, R76 ;  /* 0x000000ffff079224 */ /* 0x001fc400078e004c */
[----:B---3--:R-:W-:-:S05]  /*3bf90*/  @!P1 IMAD.MOV.U32 R6, RZ, RZ, R28 ;  /* 0x000000ffff069224 */ /* 0x008fca00078e001c */
[----:B------:R2:W3:Y:S02]  /*3bfa0*/  @!P1 LDG.E.U8 R9, desc[UR6][R6.64] ;  /* 0x0000000606099981 */ /* 0x0004e4000c1e1100 */
[----:B--2---:R-:W-:Y:S02]  /*3bfb0*/  @!P0 IMAD.MOV.U32 R6, RZ, RZ, R26 ;  /* 0x000000ffff068224 */ /* 0x004fe400078e001a */
[----:B------:R-:W2:Y:S04]  /*3bfc0*/  LDL.LU R26, [R1+0x520] ;  /* 0x00052000011a7983 */ /* 0x000ea80000300800 */
[----:B------:R-:W3:Y:S04]  /*3bfd0*/  LDL.LU R28, [R1+0x4fc] ;  /* 0x0004fc00011c7983 */ /* 0x000ee80000300800 */
[----:B------:R-:W3:Y:S04]  /*3bfe0*/  LDL.LU R129, [R1+0x4f8] ;  /* 0x0004f80001817983 */ /* 0x000ee80000300800 */
[----:B------:R-:W3:Y:S04]  /*3bff0*/  LDL.LU R87, [R1+0x4d4] ;  /* 0x0004d40001577983 */ /* 0x000ee80000300800 */
[----:B------:R-:W3:Y:S04]  /*3c000*/  LDL.LU R121, [R1+0x4d0] ;  /* 0x0004d00001797983 */ /* 0x000ee80000300800 */
[----:B------:R-:W3:Y:S01]  /*3c010*/  LDL.LU R79, [R1+0x4ac] ;  /* 0x0004ac00014f7983 */ /* 0x000ee20000300800 */
[----:B------:R-:W0:Y:S01]  /*3c020*/  S2R R76, SR_TID.X ;  /* 0x00000000004c7919 */ /* 0x000e220000002100 */
[----:B------:R-:W-:-:S02]  /*3c030*/  PRMT R8, RZ, 0x7610, R8 ;  /* 0x00007610ff087816 */ /* 0x000fc40000000008 */
[----:B------:R-:W-:Y:S01]  /*3c040*/  PRMT R0, RZ, 0x7610, R0 ;  /* 0x00007610ff007816 */ /* 0x000fe20000000000 */
[----:B------:R-:W3:Y:S01]  /*3c050*/  LDL.LU R78, [R1+0x4a8] ;  /* 0x0004a800014e7983 */ /* 0x000ee20000300800 */
[----:B0-----:R-:W-:-:S04]  /*3c060*/  LOP3.LUT R76, R76, 0x7f, RZ, 0xc0, !PT ;  /* 0x0000007f4c4c7812 */ /* 0x001fc800078ec0ff */
[----:B------:R-:W-:-:S05]  /*3c070*/  LOP3.LUT R76, R76, 0x20, RZ, 0x3c, !PT ;  /* 0x000000204c4c7812 */ /* 0x000fca00078e3cff */
        /* <DEDUP_REMOVED lines=8> */
[----:B------:R0:W-:Y:S02]  /*3c100*/  STS.U8 [R76+UR4+0xfd00], R187 ;  /* 0x00fd00bb4c007988 */ /* 0x0001e40008000004 */
[----:B0-----:R-:W0:Y:S01]  /*3c110*/  S2R R187, SR_TID.X ;  /* 0x0000000000bb7919 */ /* 0x001e220000002100 */
[----:B------:R-:W-:-:S05]  /*3c120*/  @!P0 IMAD.MOV.U32 R7, RZ, RZ, R48 ;  /* 0x000000ffff078224 */ /* 0x000fca00078e0030 */
[----:B------:R1:W3:Y:S02]  /*3c130*/  @!P0 LDG.E.U8 R8, desc[UR6][R6.64] ;  /* 0x0000000606088981 */ /* 0x0002e4000c1e1100 */
[----:B-1----:R-:W-:Y:S01]  /*3c140*/  @!P1 IMAD.MOV.U32 R6, RZ, RZ, R4 ;  /* 0x000000ffff069224 */ /* 0x002fe200078e0004 */
[----:B0-----:R-:W-:-:S04]  /*3c150*/  LOP3.LUT R187, R187, 0x7f, RZ, 0xc0, !PT ;  /* 0x0000007fbbbb7812 */ /* 0x001fc800078ec0ff */
[----:B------:R-:W-:Y:S01]  /*3c160*/  LOP3.LUT R187, R187, 0x30, RZ, 0x3c, !PT ;  /* 0x00000030bbbb7812 */ /* 0x000fe200078e3cff */
[----:B----4-:R-:W-:-:S05]  /*3c170*/  @!P1 IMAD.MOV.U32 R7, RZ, RZ, R30 ;  /* 0x000000ffff079224 */ /* 0x010fca00078e001e */
[----:B------:R0:W4:Y:S04]  /*3c180*/  @!P1 LDG.E.U8 R0, desc[UR6][R6.64] ;  /* 0x0000000606009981 */ /* 0x000128000c1e1100 */
        /* <DEDUP_REMOVED lines=11> */
[----:B------:R1:W-:Y:S04]  /*3c240*/  STS.U8 [R187+UR4+0x180], R77 ;  /* 0x0001804dbb007988 */ /* 0x0003e80008000004 */
[----:B------:R0:W-:Y:S04]  /*3c250*/  STS.U8 [R187+UR4+0x8180], R119 ;  /* 0x00818077bb007988 */ /* 0x0001e80008000004 */
[----:B------:R0:W-:Y:S04]  /*3c260*/  STS.U8 [R187+UR4+0x580], R120 ;  /* 0x00058078bb007988 */ /* 0x0001e80008000004 */
[----:B-1----:R-:W4:Y:S04]  /*3c270*/  LDL.LU R77, [R1+0x212c] ;  /* 0x00212c00014d7983 */ /* 0x002f280000300800 */
[----:B0-----:R-:W4:Y:S04]  /*3c280*/  LDL.LU R119, [R1+0x2128] ;  /* 0x0021280001777983 */ /* 0x001f280000300800 */
[----:B------:R-:W4:Y:S04]  /*3c290*/  LDL.LU R120, [R1+0x2124] ;  /* 0x0021240001787983 */ /* 0x000f280000300800 */
[----:B--2---:R0:W-:Y:S04]  /*3c2a0*/  STS.U8 [R187+UR4+0x8580], R26 ;  /* 0x0085801abb007988 */ /* 0x0041e80008000004 */
[----:B---3--:R1:W-:Y:S04]  /*3c2b0*/  STS.U8 [R187+UR4+0x980], R28 ;  /* 0x0009801cbb007988 */ /* 0x0083e80008000004 */
        /* <DEDUP_REMOVED lines=8> */
[----:B------:R-:W2:Y:S04]  /*3c340*/  LDL.LU R121, [R1+0x2110] ;  /* 0x0021100001797983 */ /* 0x000ea80000300800 */
[----:B------:R-:W3:Y:S04]  /*3c350*/  LDL.LU R79, [R1+0x210c] ;  /* 0x00210c00014f7983 */ /* 0x000ee80000300800 */
[----:B------:R0:W-:Y:S04]  /*3c360*/  STS.U8 [R187+UR4+0x9180], R78 ;  /* 0x0091804ebb007988 */ /* 0x0001e80008000004 */
[----:B0-----:R-:W2:Y:S04]  /*3c370*/  LDL.LU R78, [R1+0x2108] ;  /* 0x00210800014e7983 */ /* 0x001ea80000300800 */
[----:B----4-:R-:W-:Y:S04]  /*3c380*/  STS.U8 [R187+UR4+0x1580], R188 ;  /* 0x001580bcbb007988 */ /* 0x010fe80008000004 */
        /* <DEDUP_REMOVED lines=9> */
[----:B---3--:R0:W-:Y:S04]  /*3c420*/  STS.U8 [R187+UR4+0x2980], R79 ;  /* 0x0029804fbb007988 */ /* 0x0081e80008000004 */
[----:B--2---:R1:W-:Y:S04]  /*3c430*/  STS.U8 [R187+UR4+0xa980], R121 ;  /* 0x00a98079bb007988 */ /* 0x0043e80008000004 */
        /* <DEDUP_REMOVED lines=18> */
[----:B------:R-:W4:Y:S04]  /*3c560*/  LDL.LU R81, [R1+0x20e4] ;  /* 0x0020e40001517983 */ /* 0x000f280000300800 */
[----:B------:R-:W4:Y:S04]  /*3c570*/  LDL.LU R123, [R1+0x20e0] ;  /* 0x0020e000017b7983 */ /* 0x000f280000300800 */
[----:B------:R-:W4:Y:S04]  /*3c580*/  LDL.LU R124, [R1+0x20dc] ;  /* 0x0020dc00017c7983 */ /* 0x000f280000300800 */
[----:B------:R-:W4:Y:S04]  /*3c590*/  LDL.LU R2, [R1+0x20d8] ;  /* 0x0020d80001027983 */ /* 0x000f280000300800 */
[----:B------:R0:W-:Y:S04]  /*3c5a0*/  STS.U8 [R187+UR4+0x4180], R24 ;  /* 0x00418018bb007988 */ /* 0x0001e80008000004 */
[----:B------:R1:W-:Y:S04]  /*3c5b0*/  STS.U8 [R187+UR4+0xc180], R98 ;  /* 0x00c18062bb007988 */ /* 0x0003e80008000004 */
[----:B------:R1:W-:Y:S04]  /*3c5c0*/  STS.U8 [R187+UR4+0x4580], R128 ;  /* 0x00458080bb007988 */ /* 0x0003e80008000004 */
[----:B------:R1:W-:Y:S04]  /*3c5d0*/  STS.U8 [R187+UR4+0xc580], R82 ;  /* 0x00c58052bb007988 */ /* 0x0003e80008000004 */
[----:B------:R1:W-:Y:S04]  /*3c5e0*/  STS.U8 [R187+UR4+0x4980], R83 ;  /* 0x00498053bb007988 */ /* 0x0003e80008000004 */
[----:B------:R1:W-:Y:S04]  /*3c5f0*/  STS.U8 [R187+UR4+0xc980], R125 ;  /* 0x00c9807dbb007988 */ /* 0x0003e80008000004 */
[----:B0-----:R-:W4:Y:S04]  /*3c600*/  LDL.LU R24, [R1+0x20d4] ;  /* 0x0020d40001187983 */ /* 0x001f280000300800 */
[----:B-1----:R-:W2:Y:S04]  /*3c610*/  LDL.LU R98, [R1+0x20d0] ;  /* 0x0020d00001627983 */ /* 0x002ea80000300800 */
[----:B------:R-:W3:Y:S04]  /*3c620*/  LDL.LU R128, [R1+0x20cc] ;  /* 0x0020cc0001807983 */ /* 0x000ee80000300800 */
        /* <DEDUP_REMOVED lines=10> */
[----:B-1----:R-:W4:Y:S04]  /*3c6d0*/  LDL.LU R38, [R1+0x20b8] ;  /* 0x0020b80001267983 */ /* 0x002f280000300800 */
[----:B------:R-:W4:Y:S04]  /*3c6e0*/  LDL.LU R55, [R1+0x20b4] ;  /* 0x0020b40001377983 */ /* 0x000f280000300800 */
[----:B------:R-:W2:Y:S04]  /*3c6f0*/  LDL.LU R127, [R1+0x20b0] ;  /* 0x0020b000017f7983 */ /* 0x000ea80000300800 */
[----:B------:R-:W3:Y:S04]  /*3c700*/  LDL.LU R85, [R1+0x20ac] ;  /* 0x0020ac0001557983 */ /* 0x000ee80000300800 */
[----:B------:R-:W4:Y:S04]  /*3c710*/  LDL.LU R84, [R1+0x20a8] ;  /* 0x0020a80001547983 */ /* 0x000f280000300800 */
[----:B------:R-:W2:Y:S04]  /*3c720*/  LDL.LU R188, [R1+0x4f0] ;  /* 0x0004f00001bc7983 */ /* 0x000ea80000300800 */
        /* <DEDUP_REMOVED lines=13> */
[----:B0-----:R-:W2:Y:S04]  /*3c800*/  LDL.LU R244, [R1+0x4f4] ;  /* 0x0004f40001f47983 */ /* 0x001ea80000300800 */
[----:B-1----:R-:W3:Y:S04]  /*3c810*/  LDL.LU R243, [R1+0x518] ;  /* 0x0005180001f37983 */ /* 0x002ee80000300800 */
[----:B------:R-:W4:Y:S04]  /*3c820*/  LDL.LU R234, [R1+0x51c] ;  /* 0x00051c0001ea7983 */ /* 0x000f280000300800 */
[----:B------:R-:W2:Y:S04]  /*3c830*/  LDL.LU R233, [R1+0x540] ;  /* 0x0005400001e97983 */ /* 0x000ea80000300800 */
[----:B------:R-:W3:Y:S01]  /*3c840*/  LDL.LU R224, [R1+0x544] ;  /* 0x0005440001e07983 */ /* 0x000ee20000300800 */
[----:B------:R-:W0:Y:S03]  /*3c850*/  S2R R6, SR_TID.X ;  /* 0x0000000000067919 */ /* 0x000e260000002100 */
[----:B------:R1:W-:Y:S01]  /*3c860*/  STS.U8 [R187+UR4+0xe180], R223 ;  /* 0x00e180dfbb007988 */ /* 0x0003e20008000004 */
[----:B0-----:R-:W-:-:S04]  /*3c870*/  LOP3.LUT R6, R6, 0x7f, RZ, 0xc0, !PT ;  /* 0x0000007f06067812 */ /* 0x001fc800078ec0ff */
[----:B-1----:R-:W-:Y:S02]  /*3c880*/  LOP3.LUT R223, R6, 0x30, RZ, 0x3c, !PT ;  /* 0x0000003006df7812 */ /* 0x002fe400078e3cff */
[----:B------:R-:W0:Y:S03]  /*3c890*/  S2R R6, SR_TID.X ;  /* 0x0000000000067919 */ /* 0x000e260000002100 */
        /* <DEDUP_REMOVED lines=14> */
[----:B0-----:R-:W-:-:S04]  /*3c980*/  LOP3.LUT R6, R6, 0x7f, RZ, 0xc0, !PT ;  /* 0x0000007f06067812 */ /* 0x001fc800078ec0ff */
[----:B------:R-:W-:-:S05]  /*3c990*/  LOP3.LUT R187, R6, 0x40, RZ, 0x3c, !PT ;  /* 0x0000004006bb7812 */ /* 0x000fca00078e3cff */
[----:B---3--:R-:W-:Y:S04]  /*3c9a0*/  STS.U8 [R187+UR4+0x200], R224 ;  /* 0x000200e0bb007988 */ /* 0x008fe80008000004 */
[----:B--2---:R-:W-:Y:S04]  /*3c9b0*/  STS.U8 [R187+UR4+0x8200], R233 ;  /* 0x008200e9bb007988 */ /* 0x004fe80008000004 */
        /* <DEDUP_REMOVED lines=64> */
[----:B0-----:R-:W2:Y:S04]  /*3cdc0*/  LDL.LU R93, [R1+0x2044] ;  /* 0x00204400015d7983 */ /* 0x001ea80000300800 */
[----:B------:R-:W3:Y:S04]  /*3cdd0*/  LDL.LU R192, [R1+0x53c] ;  /* 0x00053c0001c07983 */ /* 0x000ee80000300800 */
[----:B------:R-:W4:Y:S04]  /*3cde0*/  LDL.LU R193, [R1+0x538] ;  /* 0x0005380001c17983 */ /* 0x000f280000300800 */
[----:B------:R-:W2:Y:S04]  /*3cdf0*/  LDL.LU R194, [R1+0x514] ;  /* 0x0005140001c27983 */ /* 0x000ea80000300800 */
[----:B------:R-:W2:Y:S04]  /*3ce00*/  LDL.LU R195, [R1+0x510] ;  /* 0x0005100001c37983 */ /* 0x000ea80000300800 */
[----:B------:R-:W2:Y:S04]  /*3ce10*/  LDL.LU R7, [R1+0x4ec] ;  /* 0x0004ec0001077983 */ /* 0x000ea80000300800 */
[----:B-1----:R-:W2:Y:S04]  /*3ce20*/  LDL.LU R135, [R1+0x2040] ;  /* 0x0020400001877983 */ /* 0x002ea80000300800 */
[----:B------:R-:W2:Y:S04]  /*3ce30*/  LDL.LU R136, [R1+0x203c] ;  /* 0x00203c0001887983 */ /* 0x000ea80000300800 */
[----:B------:R-:W2:Y:S04]  /*3ce40*/  LDL.LU R94, [R1+0x2038] ;  /* 0x00203800015e7983 */ /* 0x000ea80000300800 */
        /* <DEDUP_REMOVED lines=22> */
[----:B------:R-:W-:Y:S04]  /*3cfb0*/  STS.U8 [R187+UR4+0xfe00], R165 ;  /* 0x00fe00a5bb007988 */ /* 0x000fe80008000004 */
[----:B---3--:R-:W-:Y:S04]  /*3cfc0*/  STS.U8 [R6+UR4+0x280], R192 ;  /* 0x000280c006007988 */ /* 0x008fe80008000004 */
[----:B----4-:R-:W-:Y:S04]  /*3cfd0*/  STS.U8 [R6+UR4+0x8280], R193 ;  /* 0x008280c106007988 */ /* 0x010fe80008000004 */
[----:B--2---:R-:W-:Y:S04]  /*3cfe0*/  STS.U8 [R6+UR4+0x680], R194 ;  /* 0x000680c206007988 */ /* 0x004fe80008000004 */
        /* <DEDUP_REMOVED lines=13> */
[----:B------:R-:W4:Y:S04]  /*3d0c0*/  LDL.LU R97, [R1+0x2020] ;  /* 0x0020200001617983 */ /* 0x000f280000300800 */
[----:B------:R0:W-:Y:S04]  /*3d0d0*/  STS.U8 [R6+UR4+0x9680], R139 ;  /* 0x0096808b06007988 */ /* 0x0001e80008000004 */
[----:B------:R1:W-:Y:S04]  /*3d0e0*/  STS.U8 [R6+UR4+0x1a80], R140 ;  /* 0x001a808c06007988 */ /* 0x0003e80008000004 */
[----:B------:R1:W-:Y:S04]  /*3d0f0*/  STS.U8 [R6+UR4+0x9a80], R98 ;  /* 0x009a806206007988 */ /* 0x0003e80008000004 */
[----:B0-----:R-:W2:Y:S04]  /*3d100*/  LDL.LU R139, [R1+0x201c] ;  /* 0x00201c00018b7983 */ /* 0x001ea80000300800 */
[----:B-1----:R-:W3:Y:S04]  /*3d110*/  LDL.LU R140, [R1+0x2018] ;  /* 0x00201800018c7983 */ /* 0x002ee80000300800 */
[----:B------:R-:W4:Y:S04]  /*3d120*/  LDL.LU R98, [R1+0x2014] ;  /* 0x0020140001627983 */ /* 0x000f280000300800 */
        /* <DEDUP_REMOVED lines=22> */
[----:B------:R0:W-:Y:S04]  /*3d290*/  STS.U8 [R6+UR4+0xb280], R40 ;  /* 0x00b2802806007988 */ /* 0x0001e80008000004 */
[----:B0-----:R-:W2:Y:S04]  /*3d2a0*/  LDL.LU R40, [R1+0x1fe4] ;  /* 0x001fe40001287983 */ /* 0x001ea80000300800 */
[----:B------:R0:W-:Y:S04]  /*3d2b0*/  STS.U8 [R6+UR4+0x3680], R3 ;  /* 0x0036800306007988 */ /* 0x0001e80008000004 */
[----:B------:R1:W-:Y:S04]  /*3d2c0*/  STS.U8 [R6+UR4+0xb680], R5 ;  /* 0x00b6800506007988 */ /* 0x0003e80008000004 */
[----:B------:R1:W-:Y:S04]  /*3d2d0*/  STS.U8 [R6+UR4+0x3a80], R156 ;  /* 0x003a809c06007988 */ /* 0x0003e80008000004 */
[----:B------:R1:W-:Y:S04]  /*3d2e0*/  STS.U8 [R6+UR4+0xba80], R157 ;  /* 0x00ba809d06007988 */ /* 0x0003e80008000004 */
[----:B------:R1:W-:Y:S04]  /*3d2f0*/  STS.U8 [R6+UR4+0x3e80], R171 ;  /* 0x003e80ab06007988 */ /* 0x0003e80008000004 */
        /* <DEDUP_REMOVED lines=34> */
[----:B-1----:R-:W2:Y:S04]  /*3d520*/  LDL.LU R5, [R1+0x1fdc] ;  /* 0x001fdc0001057983 */ /* 0x002ea80000300800 */
[----:B------:R-:W2:Y:S04]  /*3d530*/  LDL.LU R156, [R1+0x1fd8] ;  /* 0x001fd800019c7983 */ /* 0x000ea80000300800 */
[----:B------:R-:W2:Y:S04]  /*3d540*/  LDL.LU R157, [R1+0x1fd4] ;  /* 0x001fd400019d7983 */ /* 0x000ea80000300800 */
[----:B------:R-:W2:Y:S01]  /*3d550*/  LDL.LU R171, [R1+0x1fd0] ;  /* 0x001fd00001ab7983 */ /* 0x000ea20000300800 */
[----:B------:R-:W-:-:S02]  /*3d560*/  IMAD.MOV.U32 R223, RZ, RZ, R25 ;  /* 0x000000ffffdf7224 */ /* 0x000fc400078e0019 */
[----:B------:R-:W-:Y:S02]  /*3d570*/  IMAD.MOV.U32 R213, RZ, RZ, R27 ;  /* 0x000000ffffd57224 */ /* 0x000fe400078e001b */
[----:B------:R-:W-:Y:S02]  /*3d580*/  IMAD.MOV.U32 R203, RZ, RZ, R29 ;  /* 0x000000ffffcb7224 */ /* 0x000fe400078e001d */
[----:B------:R-:W-:Y:S02]  /*3d590*/  IMAD.MOV.U32 R193, RZ, RZ, R31 ;  /* 0x000000ffffc17224 */ /* 0x000fe400078e001f */
[----:B------:R-:W-:Y:S02]  /*3d5a0*/  IMAD.MOV.U32 R185, RZ, RZ, R30 ;  /* 0x000000ffffb97224 */ /* 0x000fe400078e001e */
[----:B------:R-:W-:Y:S02]  /*3d5b0*/  IMAD.MOV.U32 R191, RZ, RZ, R33 ;  /* 0x000000ffffbf7224 */ /* 0x000fe400078e0021 */
        /* <DEDUP_REMOVED lines=12> */
[----:B------:R-:W-:Y:S01]  /*3d680*/  IMAD.MOV.U32 R233, RZ, RZ, R53 ;  /* 0x000000ffffe97224 */ /* 0x000fe200078e0035 */
[----:B----4-:R-:W-:-:S05]  /*3d690*/  LOP3.LUT R7, R98, 0x60, RZ, 0x3c, !PT ;  /* 0x0000006062077812 */ /* 0x010fca00078e3cff */
[----:B---3--:R-:W-:Y:S04]  /*3d6a0*/  STS.U8 [R7+UR4+0x300], R140 ;  /* 0x0003008c07007988 */ /* 0x008fe80008000004 */
[----:B--2---:R-:W-:Y:S04]  /*3d6b0*/  STS.U8 [R7+UR4+0x8300], R139 ;  /* 0x0083008b07007988 */ /* 0x004fe80008000004 */
        /* <DEDUP_REMOVED lines=119> */
[----:B------:R-:W-:-:S03]  /*3de30*/  IMAD.MOV.U32 R224, RZ, RZ, R24 ;  /* 0x000000ffffe07224 */ /* 0x000fc600078e0018 */
[----:B------:R-:W-:Y:S01]  /*3de40*/  STS.U8 [R6+UR4+0x7380], R12 ;  /* 0x0073800c06007988 */ /* 0x000fe20008000004 */
[----:B------:R-:W-:-:S03]  /*3de50*/  IMAD.MOV.U32 R214, RZ, RZ, R26 ;  /* 0x000000ffffd67224 */ /* 0x000fc600078e001a */
[----:B------:R-:W2:Y:S04]  /*3de60*/  LDL.LU.64 R24, [R1] ;  /* 0x0000000001187983 */ /* 0x000ea80000300a00 */
[----:B------:R-:W-:Y:S01]  /*3de70*/  STS.U8 [R6+UR4+0xf380], R11 ;  /* 0x00f3800b06007988 */ /* 0x000fe20008000004 */
[----:B------:R-:W-:-:S03]  /*3de80*/  IMAD.MOV.U32 R204, RZ, RZ, R28 ;  /* 0x000000ffffcc7224 */ /* 0x000fc600078e001c */
[----:B------:R-:W2:Y:S04]  /*3de90*/  LDL.LU.64 R26, [R1+0x8] ;  /* 0x00000800011a7983 */ /* 0x000ea80000300a00 */
[----:B------:R-:W-:Y:S04]  /*3dea0*/  STS.U8 [R6+UR4+0x7780], R10 ;  /* 0x0077800a06007988 */ /* 0x000fe80008000004 */
[----:B------:R-:W2:Y:S04]  /*3deb0*/  LDL.LU.64 R28, [R1+0x10] ;  /* 0x00001000011c7983 */ /* 0x000ea80000300a00 */
[----:B------:R-:W-:Y:S04]  /*3dec0*/  STS.U8 [R6+UR4+0xf780], R9 ;  /* 0x00f7800906007988 */ /* 0x000fe80008000004 */
[----:B------:R-:W2:Y:S04]  /*3ded0*/  LDL.LU.64 R30, [R1+0x18] ;  /* 0x00001800011e7983 */ /* 0x000ea80000300a00 */
[----:B------:R-:W-:Y:S04]  /*3dee0*/  STS.U8 [R6+UR4+0x7b80], R8 ;  /* 0x007b800806007988 */ /* 0x000fe80008000004 */
[----:B------:R-:W2:Y:S04]  /*3def0*/  LDL.LU.64 R32, [R1+0x20] ;  /* 0x0000200001207983 */ /* 0x000ea80000300a00 */
[----:B------:R-:W-:Y:S04]  /*3df00*/  STS.U8 [R6+UR4+0xfb80], R0 ;  /* 0x00fb800006007988 */ /* 0x000fe80008000004 */
[----:B------:R-:W2:Y:S04]  /*3df10*/  LDL.LU.64 R34, [R1+0x28] ;  /* 0x0000280001227983 */ /* 0x000ea80000300a00 */
[----:B------:R-:W-:Y:S01]  /*3df20*/  STS.U8 [R6+UR4+0x7f80], R55 ;  /* 0x007f803706007988 */ /* 0x000fe20008000004 */
[----:B------:R-:W-:-:S02]  /*3df30*/  IMAD.MOV.U32 R177, RZ, RZ, R39 ;  /* 0x000000ffffb17224 */ /* 0x000fc400078e0027 */
[----:B------:R-:W-:Y:S01]  /*3df40*/  IMAD.MOV.U32 R194, RZ, RZ, R38 ;  /* 0x000000ffffc27224 */ /* 0x000fe200078e0026 */
[----:B------:R-:W2:Y:S04]  /*3df50*/  LDL.LU.64 R36, [R1+0x30] ;  /* 0x0000300001247983 */ /* 0x000ea80000300a00 */
[----:B------:R1:W-:Y:S01]  /*3df60*/  STS.U8 [R6+UR4+0xff80], R54 ;  /* 0x00ff803606007988 */ /* 0x0003e20008000004 */
[----:B------:R-:W-:Y:S02]  /*3df70*/  IMAD.MOV.U32 R178, RZ, RZ, R41 ;  /* 0x000000ffffb27224 */ /* 0x000fe400078e0029 */
[----:B------:R-:W-:Y:S01]  /*3df80*/  IMAD.MOV.U32 R195, RZ, RZ, R40 ;  /* 0x000000ffffc37224 */ /* 0x000fe200078e0028 */
[----:B------:R-:W2:Y:S04]  /*3df90*/  LDL.LU.64 R38, [R1+0x38] ;  /* 0x0000380001267983 */ /* 0x000ea80000300a00 */
[----:B------:R-:W2:Y:S01]  /*3dfa0*/  LDL.LU.64 R40, [R1+0x40] ;  /* 0x0000400001287983 */ /* 0x000ea20000300a00 */
[----:B0-----:R-:W-:-:S02]  /*3dfb0*/  IMAD.MOV.U32 R7, RZ, RZ, R44 ;  /* 0x000000ffff077224 */ /* 0x001fc400078e002c */
[----:B------:R-:W-:Y:S02]  /*3dfc0*/  IMAD.MOV.U32 R182, RZ, RZ, R47 ;  /* 0x000000ffffb67224 */ /* 0x000fe400078e002f */
[----:B------:R-:W-:Y:S01]  /*3dfd0*/  IMAD.MOV.U32 R234, RZ, RZ, R52 ;  /* 0x000000ffffea7224 */ /* 0x000fe200078e0034 */
[----:B------:R0:W-:Y:S06]  /*3dfe0*/  MEMBAR.ALL.CTA ;  /* 0x0000000000007992 */ /* 0x0001ec0000008000 */
[----:B0-----:R-:W0:Y:S01]  /*3dff0*/  FENCE.VIEW.ASYNC.S ;  /* 0x00000000000073c6 */ /* 0x001e220000000000 */
[----:B-1----:R-:W-:-:S03]  /*3e000*/  IMAD.MOV.U32 R6, RZ, RZ, R42 ;  /* 0x000000ffff067224 */ /* 0x002fc600078e002a */
[----:B------:R-:W2:Y:S04]  /*3e010*/  LDL.LU.64 R42, [R1+0x48] ;  /* 0x00004800012a7983 */ /* 0x000ea80000300a00 */
        /* <DEDUP_REMOVED lines=53> */
[----:B------:R-:W2:Y:S01]  /*3e370*/  LDL.LU.64 R150, [R1+0x1f8] ;  /* 0x0001f80001967983 */ /* 0x000ea20000300a00 */
[----:B0-----:R-:W-:Y:S06]  /*3e380*/  BAR.SYNC.DEFER_BLOCKING 0x0 ;  /* 0x0000000000007b1d */ /* 0x001fec0000010000 */
[----:B------:R-:W-:Y:S01]  /*3e390*/  UMOV UR37, 0x40000040 ;  /* 0x4000004000257882 */ /* 0x000fe20000000000 */
[----:B--2---:R-:W-:-:S06]  /*3e3a0*/  WARPGROUP.ARRIVE ;  /* 0x00000000000079c5 */ /* 0x004fcc0000000000 */
[----:B------:R-:W-:Y:S03]  /*3e3b0*/  QGMMA.64x256x32.F32.E4M3.E4M3 R24, gdesc[UR36], R24, gsb0 ;  /* 0x03e00000241879f3 */ /* 0x000fe60008000818 */
[----:B------:R-:W-:Y:S02]  /*3e3c0*/  WARPGROUP.DEPBAR.LE gsb0, 0x0 ;  /* 0x00008000000079c5 */ /* 0x000fe40000010000 */
[----:B------:R-:W-:-:S15]  /*3e3d0*/  WARPGROUP.ARRIVE ;  /* 0x00000000000079c5 */ /* 0x000fde0000000000 */
[----:B------:R-:W-:-:S08]  /*3e3e0*/  NOP ;  /* 0x0000000000007918 */ /* 0x000fd00000000000 */
        /* <DEDUP_REMOVED lines=26> */
[----:B------:R-:W-:Y:S04]  /*3e590*/  STL.64 [R1], R24 ;  /* 0x0000001801007387 */ /* 0x000fe80000100a00 */
[----:B------:R-:W-:Y:S04]  /*3e5a0*/  STL.64 [R1+0x8], R26 ;  /* 0x0000081a01007387 */ /* 0x000fe80000100a00 */
        /* <DEDUP_REMOVED lines=61> */
[----:B------:R0:W-:Y:S04]  /*3e980*/  STL.64 [R1+0x1f8], R150 ;  /* 0x0001f89601007387 */ /* 0x0001e80000100a00 */
[----:B0-----:R-:W2:Y:S04]  /*3e990*/  LDL.LU.64 R150, [R1+0x1fc8] ;  /* 0x001fc80001967983 */ /* 0x001ea80000300a00 */
        /* <DEDUP_REMOVED lines=63> */
[----:B------:R-:W3:Y:S01]  /*3ed90*/  LDL.LU R176, [R1+0x1da8] ;  /* 0x001da80001b07983 */ /* 0x000ee20000300800 */
[----:B------:R-:W-:Y:S01]  /*3eda0*/  UIADD3.64 UR48, UR8, 0x1fe, URZ ;  /* 0x000001fe08307897 */ /* 0x000fe2000fffe03f */
[----:B------:R-:W-:Y:S01]  /*3edb0*/  UMOV UR50, UR38 ;  /* 0x0000002600327c82 */ /* 0x000fe20008000000 */
[----:B------:R-:W-:Y:S01]  /*3edc0*/  UMOV UR51, UR39 ;  /* 0x0000002700337c82 */ /* 0x000fe20008000000 */
[----:B--2---:R-:W-:-:S06]  /*3edd0*/  WARPGROUP.ARRIVE ;  /* 0x00000000000079c5 */ /* 0x004fcc0000000000 */
[----:B------:R-:W-:Y:S01]  /*3ede0*/  QGMMA.64x256x32.F32.E4M3.E4M3 R24, gdesc[UR48], R24, gsb0 ;  /* 0x03e00000301879f3 */ /* 0x000fe20008000818 */
[----:B---3--:R-:W-:Y:S02]  /*3edf0*/  R2UR UR49, R176 ;  /* 0x00000000b03172ca */ /* 0x008fe400000e0000 */
[----:B------:R-:W2:Y:S01]  /*3ee00*/  LDL.LU R176, [R1+0x1da4] ;  /* 0x001da40001b07983 */ /* 0x000ea20000300800 */
[----:B------:R-:W-:Y:S01]  /*3ee10*/  UIADD3.64 UR52, UR8, 0x200, URZ ;  /* 0x0000020008347897 */ /* 0x000fe2000fffe03f */
[----:B------:R-:W-:Y:S01]  /*3ee20*/  UMOV UR54, UR10 ;  /* 0x0000000a00367c82 */ /* 0x000fe20008000000 */
[----:B--2---:R-:W-:Y:S02]  /*3ee30*/  R2UR UR48, R176 ;  /* 0x00000000b03072ca */ /* 0x004fe400000e0000 */
[----:B------:R-:W2:Y:S01]  /*3ee40*/  LDL.LU R176, [R1+0x1da0] ;  /* 0x001da00001b07983 */ /* 0x000ea20000300800 */
[----:B------:R-:W-:Y:S02]  /*3ee50*/  WARPGROUP.DEPBAR.LE gsb0, 0x0 ;  /* 0x00008000000079c5 */ /* 0x000fe40000010000 */
[----:B------:R-:W-:Y:S01]  /*3ee60*/  WARPGROUP.ARRIVE ;  /* 0x00000000000079c5 */ /* 0x000fe20000000000 */
[----:B------:R-:W-:-:S15]  /*3ee70*/  UMOV UR55, UR11 ;  /* 0x0000000b00377c82 */ /* 0x000fde0008000000 */
[----:B------:R-:W-:-:S01]  /*3ee80*/  NOP ;  /* 0x0000000000007918 */ /* 0x000fc20000000000 */
[----:B------:R-:W-:Y:S01]  /*3ee90*/  QGMMA.64x256x32.F32.E4M3.E4M3 R24, gdesc[UR52], R24, gsb0 ;  /* 0x03e00000341879f3 */ /* 0x000fe20008000818 */
[----:B--2---:R-:W-:Y:S02]  /*3eea0*/  R2UR UR53, R176 ;  /* 0x00000000b03572ca */ /* 0x004fe400000e0000 */
[----:B------:R-:W2:Y:S01]  /*3eeb0*/  LDL.LU R176, [R1+0x1d9c] ;  /* 0x001d9c0001b07983 */ /* 0x000ea20000300800 */
[----:B------:R-:W-:Y:S01]  /*3eec0*/  UIADD3.64 UR56, UR8, 0x202, URZ ;  /* 0x0000020208387897 */ /* 0x000fe2000fffe03f */
[----:B------:R-:W-:Y:S02]  /*3eed0*/  WARPGROUP.DEPBAR.LE gsb0, 0x0 ;  /* 0x00008000000079c5 */ /* 0x000fe40000010000 */
[----:B------:R-:W-:Y:S01]  /*3eee0*/  WARPGROUP.ARRIVE ;  /* 0x00000000000079c5 */ /* 0x000fe20000000000 */
[----:B--2---:R-:W-:Y:S02]  /*3eef0*/  R2UR UR52, R176 ;  /* 0x00000000b03472ca */ /* 0x004fe400000e0000 */
[----:B------:R-:W2:Y:S01]  /*3ef00*/  LDL.LU R176, [R1+0x1d98] ;  /* 0x001d980001b07983 */ /* 0x000ea20000300800 */
[----:B------:R-:W-:Y:S01]  /*3ef10*/  UMOV UR58, UR14 ;  /* 0x0000000e003a7c82 */ /* 0x000fe20008000000 */
[----:B------:R-:W-:-:S15]  /*3ef20*/  UMOV UR59, UR15 ;  /* 0x0000000f003b7c82 */ /* 0x000fde0008000000 */
[----:B------:R-:W-:-:S01]  /*3ef30*/  NOP ;  /* 0x0000000000007918 */ /* 0x000fc20000000000 */
[----:B------:R-:W-:Y:S01]  /*3ef40*/  QGMMA.64x256x32.F32.E4M3.E4M3 R24, gdesc[UR56], R24, gsb0 ;  /* 0x03e00000381879f3 */ /* 0x000fe20008000818 */
[----:B--2---:R-:W-:Y:S02]  /*3ef50*/  R2UR UR57, R176 ;  /* 0x00000000b03972ca */ /* 0x004fe400000e0000 */
[----:B------:R-:W2:Y:S01]  /*3ef60*/  LDL.LU R176, [R1+0x1d94] ;  /* 0x001d940001b07983 */ /* 0x000ea20000300800 */
[----:B------:R-:W-:-:S05]  /*3ef70*/  VIADD R171, R171, 0x1 ;  /* 0x00000001abab7836 */ /* 0x000fca0000000000 */
[----:B------:R0:W-:Y:S01]  /*3ef80*/  STL [R1+0x574], R171 ;  /* 0x000574ab01007387 */ /* 0x0001e20000100800 */
[----:B--2---:R-:W-:Y:S02]  /*3ef90*/  R2UR UR56, R176 ;  /* 0x00000000b03872ca */ /* 0x004fe400000e0000 */
[----:B------:R-:W1:Y:S02]  /*3efa0*/  LDC R176, c[0x0][0x230] ;  /* 0x00008c00ffb07b82 */ /* 0x000e640000000800 */
[----:B-1----:R-:W-:-:S05]  /*3efb0*/  VIADD R176, R176, 0xff ;  /* 0x000000ffb0b07836 */ /* 0x002fca0000000000 */
[----:B------:R-:W-:-:S04]  /*3efc0*/  SHF.R.S32.HI R0, RZ, 0x1f, R176 ;  /* 0x0000001fff007819 */ /* 0x000fc800000114b0 */
[----:B------:R-:W-:Y:S02]  /*3efd0*/  LEA.HI R0, R0, R176, RZ, 0x8 ;  /* 0x000000b000007211 */ /* 0x000fe400078f40ff */
[----:B------:R-:W2:Y:S02]  /*3efe0*/  LDL.LU R176, [R1+0xd90] ;  /* 0x000d900001b07983 */ /* 0x000ea40000300800 */
[----:B------:R-:W-:-:S04]  /*3eff0*/  SHF.R.S32.HI R0, RZ, 0x8, R0 ;  /* 0x00000008ff007819 */ /* 0x000fc80000011400 */
[----:B------:R-:W-:Y:S02]  /*3f000*/  ISETP.NE.U32.AND P0, PT, R171, R0, PT ;  /* 0x00000000ab00720c */ /* 0x000fe40003f05070 */
[----:B0-----:R-:W0:Y:S02]  /*3f010*/  LDC R171, c[0x0][0x238] ;  /* 0x00008e00ffab7b82 */ /* 0x001e240000000800 */
[----:B0-----:R-:W-:-:S05]  /*3f020*/  IMAD.SHL.U32 R171, R171, 0x100, RZ ;  /* 0x00000100abab7824 */ /* 0x001fca00078e00ff */
[----:B--2---:R-:W-:-:S05]  /*3f030*/  IADD3 R176, P5, R171, R176, RZ ;  /* 0x000000b0abb07210 */ /* 0x004fca0007fbe0ff */
[----:B------:R0:W-:Y:S04]  /*3f040*/  STL [R1+0xd90], R176 ;  /* 0x000d90b001007387 */ /* 0x0001e80000100800 */
[----:B0-----:R-:W2:Y:S02]  /*3f050*/  LDL.LU R176, [R1+0xd88] ;  /* 0x000d880001b07983 */ /* 0x001ea40000300800 */
[----:B--2---:R-:W-:-:S05]  /*3f060*/  IADD3 R176, P6, R171, R176, RZ ;  /* 0x000000b0abb07210 */ /* 0x004fca0007fde0ff */
[----:B------:R0:W-:Y:S04]  /*3f070*/  STL [R1+0xd88], R176 ;  /* 0x000d88b001007387 */ /* 0x0001e80000100800 */
[----:B0-----:R-:W2:Y:S01]  /*3f080*/  LDL.LU R176, [R1+0xd80] ;  /* 0x000d800001b07983 */ /* 0x001ea20000300800 */
[C---:B------:R-:W-:Y:S02]  /*3f090*/  IADD3 R156, P2, R171.reuse, R156, RZ ;  /* 0x0000009cab9c7210 */ /* 0x040fe40007f5e0ff */
[C---:B------:R-:W-:Y:S02]  /*3f0a0*/  IADD3 R5, P3, R171.reuse, R5, RZ ;  /* 0x00000005ab057210 */ /* 0x040fe40007f7e0ff */
[----:B--2---:R-:W-:-:S05]  /*3f0b0*/  IADD3 R176, P1, R171, R176, RZ ;  /* 0x000000b0abb07210 */ /* 0x004fca0007f3e0ff */
[----:B------:R-:W-:Y:S04]  /*3f0c0*/  STL [R1+0xd80], R176 ;  /* 0x000d80b001007387 */ /* 0x000fe80000100800 */
[----:B------:R0:W-:Y:S04]  /*3f0d0*/  STL [R1+0xd78], R156 ;  /* 0x000d789c01007387 */ /* 0x0001e80000100800 */
[----:B0-----:R-:W2:Y:S04]  /*3f0e0*/  LDL.LU R156, [R1+0x1dc8] ;  /* 0x001dc800019c7983 */ /* 0x001ea80000300800 */
[----:B------:R0:W-:Y:S04]  /*3f0f0*/  STL [R1+0xd70], R5 ;  /* 0x000d700501007387 */ /* 0x0001e80000100800 */
[----:B------:R-:W3:Y:S01]  /*3f100*/  LDL.LU R176, [R1+0xd68] ;  /* 0x000d680001b07983 */ /* 0x000ee20000300800 */
[----:B------:R-:W-:-:S02]  /*3f110*/  IADD3 R157, P4, R171, R157, RZ ;  /* 0x0000009dab9d7210 */ /* 0x000fc40007f9e0ff */
[----:B0-----:R-:W-:-:S05]  /*3f120*/  SHF.R.S32.HI R5, RZ, 0x1f, R171 ;  /* 0x0000001fff057819 */ /* 0x001fca00000114ab */
[----:B--2---:R-:W-:Y:S01]  /*3f130*/  IMAD.X R156, R5, 0x1, R156, P4 ;  /* 0x00000001059c7824 */ /* 0x004fe200020e069c */
[----:B---3--:R-:W-:-:S05]  /*3f140*/  IADD3 R176, P4, R171, R176, RZ ;  /* 0x000000b0abb07210 */ /* 0x008fca0007f9e0ff */
[----:B------:R0:W-:Y:S04]  /*3f150*/  STL [R1+0xd68], R176 ;  /* 0x000d68b001007387 */ /* 0x0001e80000100800 */
[----:B0-----:R-:W2:Y:S02]  /*3f160*/  LDL.LU R176, [R1+0xd8c] ;  /* 0x000d8c0001b07983 */ /* 0x001ea40000300800 */
[----:B--2---:R-:W-:-:S05]  /*3f170*/  IMAD.X R176, R5, 0x1, R176, P5 ;  /* 0x0000000105b07824 */ /* 0x004fca00028e06b0 */
[----:B------:R0:W-:Y:S04]  /*3f180*/  STL [R1+0xd8c], R176 ;  /* 0x000d8cb001007387 */ /* 0x0001e80000100800 */
[----:B0-----:R-:W2:Y:S02]  /*3f190*/  LDL.LU R176, [R1+0xd60] ;  /* 0x000d600001b07983 */ /* 0x001ea40000300800 */
[----:B--2---:R-:W-:-:S05]  /*3f1a0*/  IADD3 R176, P5, R171, R176, RZ ;  /* 0x000000b0abb07210 */ /* 0x004fca0007fbe0ff */
        /* <DEDUP_REMOVED lines=1484> */
[----:B--2---:R-:W-:Y:S01]  /*44e70*/  IMAD.X R176, R5, 0x1, R176, P1 ;  /* 0x0000000105b07824 */ /* 0x004fe200008e06b0 */
[----:B------:R-:W-:-:S04]  /*44e80*/  IADD3 R3, P1, R171, R3, RZ ;  /* 0x00000003ab037210 */ /* 0x000fc80007f3e0ff */
[----:B------:R-:W-:Y:S04]  /*44e90*/  STL [R1+0x5cc], R176 ;  /* 0x0005ccb001007387 */ /* 0x000fe80000100800 */
[----:B------:R0:W-:Y:S04]  /*44ea0*/  STL [R1+0x5a0], R3 ;  /* 0x0005a00301007387 */ /* 0x0001e80000100800 */
[----:B0-----:R-:W2:Y:S02]  /*44eb0*/  LDL.LU R3, [R1+0x1dc4] ;  /* 0x001dc40001037983 */ /* 0x001ea40000300800 */
[----:B--2---:R-:W-:-:S05]  /*44ec0*/  IMAD.X R3, R5, 0x1, R3, P2 ;  /* 0x0000000105037824 */ /* 0x004fca00010e0603 */
[----:B------:R0:W-:Y:S04]  /*44ed0*/  STL [R1+0x5c4], R3 ;  /* 0x0005c40301007387 */ /* 0x0001e80000100800 */
[----:B------:R-:W2:Y:S01]  /*44ee0*/  LDL.LU R176, [R1+0x1d70] ;  /* 0x001d700001b07983 */ /* 0x000ea20000300800 */
[----:B0-----:R-:W0:Y:S02]  /*44ef0*/  LDC R3, c[0x0][0x23c] ;  /* 0x00008f00ff037b82 */ /* 0x001e240000000800 */
[----:B0-----:R-:W-:-:S05]  /*44f00*/  IMAD.SHL.U32 R3, R3, 0x100, RZ ;  /* 0x0000010003037824 */ /* 0x001fca00078e00ff */
        /* <DEDUP_REMOVED lines=29> */
[----:B------:R0:W-:Y:S04]  /*450e0*/  STL [R1+0x59c], R176 ;  /* 0x00059cb001007387 */ /* 0x0001e80000100800 */
[----:B------:R1:W-:Y:S04]  /*450f0*/  STL [R1+0x1d5c], R2 ;  /* 0x001d5c0201007387 */ /* 0x0003e80000100800 */
[----:B0-----:R-:W2:Y:S01]  /*45100*/  LDL.LU R176, [R1+0x1d6c] ;  /* 0x001d6c0001b07983 */ /* 0x001ea20000300800 */
[----:B-1----:R-:W-:-:S05]  /*45110*/  SHF.R.S32.HI R2, RZ, 0x1f, R3 ;  /* 0x0000001fff027819 */ /* 0x002fca0000011403 */
        /* <DEDUP_REMOVED lines=1021> */
[----:B------:R0:W-:Y:S02]  /*490f0*/  STL [R1+0x1844], R176 ;  /* 0x001844b001007387 */ /* 0x0001e40000100800 */
[----:B0-----:R-:W-:Y:S02]  /*49100*/  IMAD.MOV.U32 R176, RZ, RZ, R177 ;  /* 0x000000ffffb07224 */ /* 0x001fe400078e00b1 */
        /* <DEDUP_REMOVED lines=22> */
[----:B------:R-:W-:Y:S01]  /*49270*/  IADD3 R176, P4, R3, R176, RZ ;  /* 0x000000b003b07210 */ /* 0x000fe20007f9e0ff */
[----:B------:R-:W-:-:S02]  /*49280*/  IMAD.MOV.U32 R190, RZ, RZ, R191 ;  /* 0x000000ffffbe7224 */ /* 0x000fc400078e00bf */
[----:B------:R-:W-:Y:S02]  /*49290*/  IMAD.MOV.U32 R191, RZ, RZ, R192 ;  /* 0x000000ffffbf7224 */ /* 0x000fe400078e00c0 */
[----:B------:R-:W-:Y:S02]  /*492a0*/  IMAD.MOV.U32 R192, RZ, RZ, R193 ;  /* 0x000000ffffc07224 */ /* 0x000fe400078e00c1 */
[----:B------:R-:W2:Y:S04]  /*492b0*/  LDL.LU R193, [R1+0xdd4] ;  /* 0x000dd40001c17983 */ /* 0x000ea80000300800 */
[----:B------:R0:W-:Y:S04]  /*492c0*/  STL [R1+0x1818], R176 ;  /* 0x001818b001007387 */ /* 0x0001e80000100800 */
[----:B0-----:R-:W3:Y:S02]  /*492d0*/  LDL.LU R176, [R1+0x183c] ;  /* 0x00183c0001b07983 */ /* 0x001ee40000300800 */
[----:B---3--:R-:W-:-:S05]  /*492e0*/  IMAD.X R176, R2, 0x1, R176, P5 ;  /* 0x0000000102b07824 */ /* 0x008fca00028e06b0 */
[----:B------:R0:W-:Y:S04]  /*492f0*/  STL [R1+0x183c], R176 ;  /* 0x00183cb001007387 */ /* 0x0001e80000100800 */
[----:B0-----:R-:W3:Y:S02]  /*49300*/  LDL.LU R176, [R1+0x1810] ;  /* 0x0018100001b07983 */ /* 0x001ee40000300800 */
[----:B---3--:R-:W-:-:S05]  /*49310*/  IADD3 R176, P5, R3, R176, RZ ;  /* 0x000000b003b07210 */ /* 0x008fca0007fbe0ff */
        /* <DEDUP_REMOVED lines=529> */
[----:B------:R-:W-:Y:S02]  /*4b430*/  IMAD.X R176, R2, 0x1, R176, P6 ;  /* 0x0000000102b07824 */ /* 0x000fe400030e06b0 */
[----:B------:R-:W-:Y:S02]  /*4b440*/  IMAD.MOV.U32 R191, RZ, RZ, R192 ;  /* 0x000000ffffbf7224 */ /* 0x000fe400078e00c0 */
[----:B--2---:R-:W-:Y:S02]  /*4b450*/  IMAD.MOV.U32 R192, RZ, RZ, R193 ;  /* 0x000000ffffc07224 */ /* 0x004fe400078e00c1 */
[----:B------:R-:W-:Y:S02]  /*4b460*/  IMAD.MOV.U32 R193, RZ, RZ, R194 ;  /* 0x000000ffffc17224 */ /* 0x000fe400078e00c2 */
[----:B------:R-:W2:Y:S04]  /*4b470*/  LDL.LU R194, [R1+0xdcc] ;  /* 0x000dcc0001c27983 */ /* 0x000ea80000300800 */
        /* <DEDUP_REMOVED lines=535> */
[----:B------:R-:W-:Y:S01]  /*4d5f0*/  IMAD.MOV.U32 R191, RZ, RZ, R192 ;  /* 0x000000ffffbf7224 */ /* 0x000fe200078e00c0 */
[----:B------:R-:W-:Y:S01]  /*4d600*/  IADD3 R176, P1, R3, R176, RZ ;  /* 0x000000b003b07210 */ /* 0x000fe20007f3e0ff */
[----:B------:R-:W-:Y:S02]  /*4d610*/  IMAD.MOV.U32 R192, RZ, RZ, R193 ;  /* 0x000000ffffc07224 */ /* 0x000fe400078e00c1 */
[----:B--2---:R-:W-:Y:S02]  /*4d620*/  IMAD.MOV.U32 R193, RZ, RZ, R194 ;  /* 0x000000ffffc17224 */ /* 0x004fe400078e00c2 */
        /* <DEDUP_REMOVED lines=539> */
[----:B------:R-:W-:Y:S02]  /*4f7e0*/  IMAD.X R176, R2, 0x1, R176, P3 ;  /* 0x0000000102b07824 */ /* 0x000fe400018e06b0 */
[----:B------:R-:W-:Y:S02]  /*4f7f0*/  IMAD.MOV.U32 R193, RZ, RZ, R194 ;  /* 0x000000ffffc17224 */ /* 0x000fe400078e00c2 */
[----:B--2---:R-:W-:-:S02]  /*4f800*/  IMAD.MOV.U32 R194, RZ, RZ, R195 ;  /* 0x000000ffffc27224 */ /* 0x004fc400078e00c3 */
        /* <DEDUP_REMOVED lines=373> */
[----:B---3--:R-:W-:Y:S01]  /*50f60*/  IMAD.X R176, R2, 0x1, R176, P5 ;  /* 0x0000000102b07824 */ /* 0x008fe200028e06b0 */
[----:B------:R-:W-:-:S04]  /*50f70*/  IADD3 R4, P5, R3, R4, RZ ;  /* 0x0000000403047210 */ /* 0x000fc80007fbe0ff */
[----:B------:R-:W-:Y:S04]  /*50f80*/  STL [R1+0xe4c], R176 ;  /* 0x000e4cb001007387 */ /* 0x000fe80000100800 */
[----:B------:R0:W-:Y:S04]  /*50f90*/  STL [R1+0xe20], R4 ;  /* 0x000e200401007387 */ /* 0x0001e80000100800 */
[----:B0-----:R-:W3:Y:S04]  /*50fa0*/  LDL.LU R4, [R1+0x1dc0] ;  /* 0x001dc00001047983 */ /* 0x001ee80000300800 */
[----:B------:R-:W4:Y:S02]  /*50fb0*/  LDL.LU R176, [R1+0xe44] ;  /* 0x000e440001b07983 */ /* 0x000f240000300800 */
[----:B----4-:R-:W-:-:S05]  /*50fc0*/  IMAD.X R176, R2, 0x1, R176, P6 ;  /* 0x0000000102b07824 */ /* 0x010fca00030e06b0 */
[----:B------:R0:W-:Y:S04]  /*50fd0*/  STL [R1+0xe44], R176 ;  /* 0x000e44b001007387 */ /* 0x0001e80000100800 */
[----:B0-----:R-:W4:Y:S01]  /*50fe0*/  LDL.LU R176, [R1+0xe18] ;  /* 0x000e180001b07983 */ /* 0x001f220000300800 */
[----:B------:R-:W-:Y:S02]  /*50ff0*/  WARPGROUP.DEPBAR.LE gsb0, 0x0 ;  /* 0x00008000000079c5 */ /* 0x000fe40000010000 */
[----:B------:R-:W-:Y:S01]  /*51000*/  WARPGROUP.ARRIVE ;  /* 0x00000000000079c5 */ /* 0x000fe20000000000 */
[----:B------:R-:W-:Y:S01]  /*51010*/  UMOV UR42, UR18 ;  /* 0x00000012002a7c82 */ /* 0x000fe20008000000 */
[----:B------:R-:W-:-:S04]  /*51020*/  UMOV UR43, UR19 ;  /* 0x00000013002b7c82 */ /* 0x000fc80008000000 */
[----:B------:R-:W-:Y:S01]  /*51030*/  QGMMA.64x256x32.F32.E4M3.E4M3 R24, gdesc[UR40], R24, gsb0 ;  /* 0x03e00000281879f3 */ /* 0x000fe20008000818 */
[----:B------:R-:W-:Y:S01]  /*51040*/  UMOV UR46, UR22 ;  /* 0x00000016002e7c82 */ /* 0x000fe20008000000 */
[----:B------:R-:W-:Y:S01]  /*51050*/  UMOV UR47, UR23 ;  /* 0x00000017002f7c82 */ /* 0x000fe20008000000 */
[----:B----4-:R-:W-:-:S05]  /*51060*/  IADD3 R176, P6, R3, R176, RZ ;  /* 0x000000b003b07210 */ /* 0x010fca0007fde0ff */
[----:B------:R0:W-:Y:S04]  /*51070*/  STL [R1+0xe18], R176 ;  /* 0x000e18b001007387 */ /* 0x0001e80000100800 */
[----:B0-----:R-:W4:Y:S01]  /*51080*/  LDL.LU R176, [R1+0xe3c] ;  /* 0x000e3c0001b07983 */ /* 0x001f220000300800 */
[----:B------:R-:W-:Y:S02]  /*51090*/  WARPGROUP.DEPBAR.LE gsb0, 0x0 ;  /* 0x00008000000079c5 */ /* 0x000fe40000010000 */
[----:B------:R-:W-:-:S13]  /*510a0*/  WARPGROUP.ARRIVE ;  /* 0x00000000000079c5 */ /* 0x000fda0000000000 */
[----:B------:R-:W-:Y:S01]  /*510b0*/  QGMMA.64x256x32.F32.E4M3.E4M3 R24, gdesc[UR44], R24, gsb0 ;  /* 0x03e000002c1879f3 */ /* 0x000fe20008000818 */
[----:B------:R-:W-:Y:S01]  /*510c0*/  UMOV UR50, UR26 ;  /* 0x0000001a00327c82 */ /* 0x000fe20008000000 */
[----:B------:R-:W-:Y:S01]  /*510d0*/  UMOV UR51, UR27 ;  /* 0x0000001b00337c82 */ /* 0x000fe20008000000 */
[----:B----4-:R-:W-:-:S05]  /*510e0*/  IMAD.X R176, R2, 0x1, R176, P1 ;  /* 0x0000000102b07824 */ /* 0x010fca00008e06b0 */
[----:B------:R0:W-:Y:S04]  /*510f0*/  STL [R1+0xe3c], R176 ;  /* 0x000e3cb001007387 */ /* 0x0001e80000100800 */
[----:B0-----:R-:W4:Y:S01]  /*51100*/  LDL.LU R176, [R1+0xe10] ;  /* 0x000e100001b07983 */ /* 0x001f220000300800 */
[----:B------:R-:W-:Y:S02]  /*51110*/  WARPGROUP.DEPBAR.LE gsb0, 0x0 ;  /* 0x00008000000079c5 */ /* 0x000fe40000010000 */
[----:B------:R-:W-:-:S13]  /*51120*/  WARPGROUP.ARRIVE ;  /* 0x00000000000079c5 */ /* 0x000fda0000000000 */
[----:B------:R-:W-:Y:S01]  /*51130*/  QGMMA.64x256x32.F32.E4M3.E4M3 R24, gdesc[UR48], R24, gsb0 ;  /* 0x03e00000301879f3 */ /* 0x000fe20008000818 */
[----:B---3--:R-:W-:Y:S01]  /*51140*/  IMAD.X R4, R2, 0x1, R4, P2 ;  /* 0x0000000102047824 */ /* 0x008fe200010e0604 */
[----:B------:R-:W-:Y:S01]  /*51150*/  UMOV UR54, UR30 ;  /* 0x0000001e00367c82 */ /* 0x000fe20008000000 */
[----:B------:R-:W-:Y:S01]  /*51160*/  UMOV UR55, UR31 ;  /* 0x0000001f00377c82 */ /* 0x000fe20008000000 */
[----:B------:R-:W-:Y:S01]  /*51170*/  UMOV UR58, UR34 ;  /* 0x00000022003a7c82 */ /* 0x000fe20008000000 */
[----:B------:R-:W-:Y:S01]  /*51180*/  UMOV UR59, UR35 ;  /* 0x00000023003b7c82 */ /* 0x000fe20008000000 */
[----:B------:R-:W-:Y:S02]  /*51190*/  WARPGROUP.DEPBAR.LE gsb0, 0x0 ;  /* 0x00008000000079c5 */ /* 0x000fe40000010000 */
[----:B------:R-:W-:-:S15]  /*511a0*/  WARPGROUP.ARRIVE ;  /* 0x00000000000079c5 */ /* 0x000fde0000000000 */
[----:B------:R-:W-:-:S05]  /*511b0*/  NOP ;  /* 0x0000000000007918 */ /* 0x000fca0000000000 */
[----:B------:R-:W-:Y:S01]  /*511c0*/  QGMMA.64x256x32.F32.E4M3.E4M3 R24, gdesc[UR52], R24, gsb0 ;  /* 0x03e00000341879f3 */ /* 0x000fe20008000818 */
[----:B----4-:R-:W-:-:S05]  /*511d0*/  IADD3 R176, P1, R3, R176, RZ ;  /* 0x000000b003b07210 */ /* 0x010fca0007f3e0ff */
[----:B------:R-:W-:Y:S04]  /*511e0*/  STL [R1+0xe10], R176 ;  /* 0x000e10b001007387 */ /* 0x000fe80000100800 */
[----:B------:R0:W-:Y:S04]  /*511f0*/  STL [R1+0xe34], R4 ;  /* 0x000e340401007387 */ /* 0x0001e80000100800 */
[----:B0-----:R-:W3:Y:S01]  /*51200*/  LDL.LU R4, [R1+0x1dbc] ;  /* 0x001dbc0001047983 */ /* 0x001ee20000300800 */
[C---:B------:R-:W-:Y:S01]  /*51210*/  IMAD.X R177, R2.reuse, 0x1, R177, P3 ;  /* 0x0000000102b17824 */ /* 0x040fe200018e06b1 */
[C---:B------:R-:W-:Y:S01]  /*51220*/  IADD3 R178, P3, R3.reuse, R178, RZ ;  /* 0x000000b203b27210 */ /* 0x040fe20007f7e0ff */
        /* <DEDUP_REMOVED lines=19> */
[----:B------:R-:W-:Y:S01]  /*51360*/  IADD3 R193, P3, R3, R193, RZ ;  /* 0x000000c103c17210 */ /* 0x000fe20007f7e0ff */
[----:B------:R-:W-:-:S02]  /*51370*/  IMAD.X R194, R2, 0x1, R194, P4 ;  /* 0x0000000102c27824 */ /* 0x000fc400020e06c2 */
[C---:B------:R-:W-:Y:S02]  /*51380*/  IMAD.X R195, R2.reuse, 0x1, R195, P5 ;  /* 0x0000000102c37824 */ /* 0x040fe400028e06c3 */
[C---:B------:R-:W-:Y:S02]  /*51390*/  IMAD.X R7, R2.reuse, 0x1, R7, P1 ;  /* 0x0000000102077824 */ /* 0x040fe400008e0607 */
[----:B--2---:R-:W-:Y:S01]  /*513a0*/  IMAD.X R6, R2, 0x1, R6, P6 ;  /* 0x0000000102067824 */ /* 0x004fe200030e0606 */
[----:B------:R-:W-:Y:S02]  /*513b0*/  WARPGROUP.DEPBAR.LE gsb0, 0x0 ;  /* 0x00008000000079c5 */ /* 0x000fe40000010000 */
[----:B------:R-:W-:-:S06]  /*513c0*/  WARPGROUP.ARRIVE ;  /* 0x00000000000079c5 */ /* 0x000fcc0000000000 */
[----:B------:R-:W-:Y:S01]  /*513d0*/  QGMMA.64x256x32.F32.E4M3.E4M3 R24, gdesc[UR56], R24, gsb0 ;  /* 0x03e00000381879f3 */ /* 0x000fe20008000818 */
[----:B---3--:R-:W-:-:S05]  /*513e0*/  IADD3 R4, P2, R3, R4, RZ ;  /* 0x0000000403047210 */ /* 0x008fca0007f5e0ff */
[----:B------:R0:W-:Y:S01]  /*513f0*/  STL [R1+0xe08], R4 ;  /* 0x000e080401007387 */ /* 0x0001e20000100800 */
[C---:B------:R-:W-:Y:S01]  /*51400*/  IMAD.X R204, R2.reuse, 0x1, R204, P2 ;  /* 0x0000000102cc7824 */ /* 0x040fe200010e06cc */
[----:B------:R-:W-:Y:S02]  /*51410*/  IADD3 R213, P2, R3, R213, RZ ;  /* 0x000000d503d57210 */ /* 0x000fe40007f5e0ff */
[----:B0-----:R0:W5:Y:S04]  /*51420*/  LDL.LU R4, [R1+0x1db8] ;  /* 0x001db80001047983 */ /* 0x0011680000300800 */
        /* <DEDUP_REMOVED lines=17> */
[----:B------:R-:W-:Y:S01]  /*51540*/  STL [R1+0xdc0], R243 ;  /* 0x000dc0f301007387 */ /* 0x000fe20000100800 */
[----:B------:R-:W-:-:S03]  /*51550*/  IMAD.X R190, R2, 0x1, R190, P2 ;  /* 0x0000000102be7824 */ /* 0x000fc600010e06be */
[----:B------:R-:W-:Y:S01]  /*51560*/  STL [R1+0xde4], R244 ;  /* 0x000de4f401007387 */ /* 0x000fe20000100800 */
[----:B------:R-:W-:-:S03]  /*51570*/  IADD3 R191, P2, R3, R191, RZ ;  /* 0x000000bf03bf7210 */ /* 0x000fc60007f5e0ff */
        /* <DEDUP_REMOVED lines=10> */
[----:B------:R2:W-:Y:S01]  /*51620*/  STL [R1+0xdb4], R6 ;  /* 0x000db40601007387 */ /* 0x0005e20000100800 */
[----:B------:R-:W-:-:S03]  /*51630*/  WARPGROUP.DEPBAR.LE gsb0, 0x0 ;  /* 0x00008000000079c5 */ /* 0x000fc60000010000 */
[----:B-1----:R-:W3:Y:S04]  /*51640*/  LDL.LU R7, [R1+0xd9c] ;  /* 0x000d9c0001077983 */ /* 0x002ee80000300800 */
[----:B--2---:R-:W2:Y:S01]  /*51650*/  LDL.LU R6, [R1+0xda4] ;  /* 0x000da40001067983 */ /* 0x004ea20000300800 */
[C---:B---3--:R-:W-:Y:S02]  /*51660*/  IMAD.X R7, R2.reuse, 0x1, R7, P3 ;  /* 0x0000000102077824 */ /* 0x048fe400018e0607 */
[----:B--2---:R-:W-:-:S03]  /*51670*/  IMAD.X R6, R2, 0x1, R6, P2 ;  /* 0x0000000102067824 */ /* 0x004fc600010e0606 */
[----:B------:R0:W-:Y:S04]  /*51680*/  STL [R1+0xd9c], R7 ;  /* 0x000d9c0701007387 */ /* 0x0001e80000100800 */
[----:B------:R0:W-:Y:S01]  /*51690*/  STL [R1+0xda4], R6 ;  /* 0x000da40601007387 */ /* 0x0001e20000100800 */
[----:B------:R-:W-:Y:S05]  /*516a0*/  @P0 BRA `(.L_x_2) ;  /* 0xfffffd0c009c0947 */ /* 0x000fea000383ffff */
.L_x_1:
[----:B------:R2:W-:Y:S01]  /*516b0*/  STL [R1+0x1dc8], R149 ;  /* 0x001dc89501007387 */ /* 0x0005e20000100800 */
[----:B------:R-:W-:Y:S01]  /*516c0*/  F2FP.SATFINITE.E4M3.F32.PACK_AB_MERGE_C R27, R27, R26, RZ ;  /* 0x0000001a1b1b723e */ /* 0x000fe200048070ff */
[----:B------:R-:W-:Y:S01]  /*516d0*/  ULDC.64 UR10, c[0x0][0x228] ;  /* 0x00008a00000a7ab9 */ /* 0x000fe20000000a00 */
[----:B------:R-:W-:Y:S01]  /*516e0*/  F2FP.SATFINITE.E4M3.F32.PACK_AB_MERGE_C R30, R31, R30, RZ ;  /* 0x0000001e1f1e723e */ /* 0x000fe200048070ff */
[----:B0-----:R-:W3:Y:S01]  /*516f0*/  LDL.LU R6, [R1+0x4] ;  /* 0x0000040001067983 */ /* 0x001ee20000300800 */
[----:B------:R-:W-:Y:S01]  /*51700*/  F2FP.SATFINITE.E4M3.F32.PACK_AB_MERGE_C R69, R69, R68, RZ ;  /* 0x000000444545723e */ /* 0x000fe200048070ff */
[----:B------:R-:W-:Y:S01]  /*51710*/  ULDC UR5, c[0x0][0x22c] ;  /* 0x00008b0000057ab9 */ /* 0x000fe20000000800 */
[----:B------:R-:W-:Y:S01]  /*51720*/  ULDC UR8, c[0x0][0x22c] ;  /* 0x00008b0000087ab9 */ /* 0x000fe20000000800 */
[----:B--2---:R-:W3:Y:S04]  /*51730*/  LDL.LU R149, [R1] ;  /* 0x0000000001957983 */ /* 0x004ee80000300800 */
[----:B------:R0:W-:Y:S04]  /*51740*/  STL [R1+0x1dc4], R148 ;  /* 0x001dc49401007387 */ /* 0x0001e80000100800 */
[----:B0-----:R-:W2:Y:S04]  /*51750*/  LDL.LU R148, [R1+0x8] ;  /* 0x0000080001947983 */ /* 0x001ea80000300800 */
[----:B------:R-:W2:Y:S04]  /*51760*/  LDL.LU R3, [R1+0xc] ;  /* 0x00000c0001037983 */ /* 0x000ea80000300800 */
[----:B------:R0:W-:Y:S04]  /*51770*/  STL [R1+0x1dc0], R151 ;  /* 0x001dc09701007387 */ /* 0x0001e80000100800 */
[----:B0-----:R-:W4:Y:S04]  /*51780*/  LDL.LU R151, [R1+0x10] ;  /* 0x0000100001977983 */ /* 0x001f280000300800 */
[----:B-1----:R-:W4:Y:S04]  /*51790*/  LDL.LU R0, [R1+0x14] ;  /* 0x0000140001007983 */ /* 0x002f280000300800 */
[----:B------:R0:W-:Y:S04]  /*517a0*/  STL [R1+0x1dbc], R150 ;  /* 0x001dbc9601007387 */ /* 0x0001e80000100800 */
[----:B0-----:R-:W4:Y:S04]  /*517b0*/  LDL.LU R150, [R1+0x18] ;  /* 0x0000180001967983 */ /* 0x001f280000300800 */
[----:B------:R-:W4:Y:S04]  /*517c0*/  LDL.LU R2, [R1+0x1c] ;  /* 0x00001c0001027983 */ /* 0x000f280000300800 */
[----:B-----5:R0:W-:Y:S04]  /*517d0*/  STL [R1+0x1db8], R4 ;  /* 0x001db80401007387 */ /* 0x0201e80000100800 */
[----:B0-----:R-:W4:Y:S04]  /*517e0*/  LDL.LU R4, [R1+0x20] ;  /* 0x0000200001047983 */ /* 0x001f280000300800 */
        /* <DEDUP_REMOVED lines=117> */
[----:B---3--:R-:W-:-:S03]  /*51f40*/  F2FP.SATFINITE.E4M3.F32.PACK_AB_MERGE_C R6, R6, R149, RZ ;  /* 0x000000950606723e */ /* 0x008fc600048070ff */
[----:B------:R-:W3:Y:S01]  /*51f50*/  LDL.LU R194, [R1+0x1f8] ;  /* 0x0001f80001c27983 */ /* 0x000ee20000300800 */
[----:B--2---:R-:W-:-:S03]  /*51f60*/  F2FP.SATFINITE.E4M3.F32.PACK_AB_MERGE_C R3, R3, R148, RZ ;  /* 0x000000940303723e */ /* 0x004fc600048070ff */
[----:B------:R-:W3:Y:S01]  /*51f70*/  LDL.LU R193, [R1+0x1fc] ;  /* 0x0001fc0001c17983 */ /* 0x000ee20000300800 */
[----:B----4-:R-:W-:-:S03]  /*51f80*/  F2FP.SATFINITE.E4M3.F32.PACK_AB_MERGE_C R0, R0, R151, RZ ;  /* 0x000000970000723e */ /* 0x010fc600048070ff */
[----:B------:R-:W2:Y:S01]  /*51f90*/  LDL.LU R149, [R1+0x1dc8] ;  /* 0x001dc80001957983 */ /* 0x000ea20000300800 */
[----:B------:R-:W-:-:S03]  /*51fa0*/  F2FP.SATFINITE.E4M3.F32.PACK_AB_MERGE_C R2, R2, R150, RZ ;  /* 0x000000960202723e */ /* 0x000fc600048070ff */
[----:B------:R-:W2:Y:S01]  /*51fb0*/  LDL.LU R148, [R1+0x1dc4] ;  /* 0x001dc40001947983 */ /* 0x000ea20000300800 */
[----:B------:R-:W-:-:S03]  /*51fc0*/  F2FP.SATFINITE.E4M3.F32.PACK_AB_MERGE_C R5, R5, R4, RZ ;  /* 0x000000040505723e */ /* 0x000fc600048070ff */
[----:B------:R-:W4:Y:S04]  /*51fd0*/  LDL.LU R151, [R1+0x1dc0] ;  /* 0x001dc00001977983 */ /* 0x000f280000300800 */
[----:B------:R-:W4:Y:S04]  /*51fe0*/  LDL.LU R150, [R1+0x1dbc] ;  /* 0x001dbc0001967983 */ /* 0x000f280000300800 */
[----:B------:R-:W2:Y:S01]  /*51ff0*/  LDL.LU R4, [R1+0x1db8] ;  /* 0x001db80001047983 */ /* 0x000ea20000300800 */
[----:B------:R-:W-:Y:S02]  /*52000*/  F2FP.SATFINITE.E4M3.F32.PACK_AB_MERGE_C R26, R29, R28, RZ ;  /* 0x0000001c1d1a723e */ /* 0x000fe400048070ff */
[----:B------:R-:W-:-:S02]  /*52010*/  PRMT R27, R27, 0x5410, R30 ;  /* 0x000054101b1b7816 */ /* 0x000fc4000000001e */
[----:B------:R-:W-:Y:S02]  /*52020*/  F2FP.SATFINITE.E4M3.F32.PACK_AB_MERGE_C R7, R7, R157, RZ ;  /* 0x0000009d0707723e */ /* 0x000fe400048070ff */
[----:B------:R-:W-:Y:S02]  /*52030*/  F2FP.SATFINITE.E4M3.F32.PACK_AB_MERGE_C R8, R8, R156, RZ ;  /* 0x0000009c0808723e */ /* 0x000fe400048070ff */
[----:B------:R-:W-:Y:S02]  /*52040*/  F2FP.SATFINITE.E4M3.F32.PACK_AB_MERGE_C R10, R10, R171, RZ ;  /* 0x000000ab0a0a723e */ /* 0x000fe400048070ff */
[----:B------:R-:W-:Y:S02]  /*52050*/  F2FP.SATFINITE.E4M3.F32.PACK_AB_MERGE_C R32, R33, R32, RZ ;  /* 0x000000202120723e */ /* 0x000fe400048070ff */
[----:B------:R-:W-:Y:S02]  /*52060*/  F2FP.SATFINITE.E4M3.F32.PACK_AB_MERGE_C R34, R35, R34, RZ ;  /* 0x000000222322723e */ /* 0x000fe400048070ff */
[----:B------:R-:W-:-:S02]  /*52070*/  F2FP.SATFINITE.E4M3.F32.PACK_AB_MERGE_C R37, R37, R36, RZ ;  /* 0x000000242525723e */ /* 0x000fc400048070ff */
        /* <DEDUP_REMOVED lines=105> */
[----:B------:R-:W4:Y:S01]  /*52710*/  LDL.LU R196, [R1+0x1db0] ;  /* 0x001db00001c47983 */ /* 0x000f220000300800 */
[----:B------:R-:W-:Y:S02]  /*52720*/  F2FP.SATFINITE.E4M3.F32.PACK_AB_MERGE_C R156, R233, R234, RZ ;  /* 0x000000eae99c723e */ /* 0x000fe400048070ff */
[----:B------:R-:W-:Y:S02]  /*52730*/  F2FP.SATFINITE.E4M3.F32.PACK_AB_MERGE_C R157, R230, R231, RZ ;  /* 0x000000e7e69d723e */ /* 0x000fe400048070ff */
[----:B------:R-:W-:-:S02]  /*52740*/  F2FP.SATFINITE.E4M3.F32.PACK_AB_MERGE_C R192, R192, R195, RZ ;  /* 0x000000c3c0c0723e */ /* 0x000fc400048070ff */
[----:B------:R-:W4:Y:S01]  /*52750*/  LDL.LU R195, [R1+0x1db4] ;  /* 0x001db40001c37983 */ /* 0x000f220000300800 */
[----:B------:R-:W-:Y:S01]  /*52760*/  F2FP.SATFINITE.E4M3.F32.PACK_AB_MERGE_C R171, R216, R217, RZ ;  /* 0x000000d9d8ab723e */ /* 0x000fe200048070ff */
[----:B------:R-:W0:Y:S01]  /*52770*/  S2R R28, SR_TID.X ;  /* 0x00000000001c7919 */ /* 0x000e220000002100 */
[----:B---3--:R-:W-:Y:S02]  /*52780*/  F2FP.SATFINITE.E4M3.F32.PACK_AB_MERGE_C R194, R193, R194, RZ ;  /* 0x000000c2c1c2723e */ /* 0x008fe400048070ff */
[----:B------:R-:W-:-:S04]  /*52790*/  F2FP.SATFINITE.E4M3.F32.PACK_AB_MERGE_C R193, R25, R24, RZ ;  /* 0x0000001819c1723e */ /* 0x000fc800048070ff */
[----:B------:R-:W-:Y:S01]  /*527a0*/  PRMT R26, R193, 0x5410, R26 ;  /* 0x00005410c11a7816 */ /* 0x000fe2000000001a */
[----:B0-----:R-:W-:-:S05]  /*527b0*/  IMAD.SHL.U32 R25, R28, 0x40, RZ ;  /* 0x000000401c197824 */ /* 0x001fca00078e00ff */
[----:B------:R-:W-:Y:S01]  /*527c0*/  LOP3.LUT R25, R25, 0x400, RZ, 0xc0, !PT ;  /* 0x0000040019197812 */ /* 0x000fe200078ec0ff */
[C---:B--2---:R-:W-:Y:S02]  /*527d0*/  VIADD R29, R4.reuse, 0x1 ;  /* 0x00000001041d7836 */ /* 0x044fe40000000000 */
[----:B------:R-:W-:Y:S01]  /*527e0*/  VIADD R31, R4, 0xff ;  /* 0x000000ff041f7836 */ /* 0x000fe20000000000 */
[----:B------:R-:W-:Y:S01]  /*527f0*/  BAR.SYNC.DEFER_BLOCKING 0x0 ;  /* 0x0000000000007b1d */ /* 0x000fe20000010000 */
[----:B----4-:R-:W-:-:S05]  /*52800*/  LOP3.LUT R24, R196, 0xf0, RZ, 0xc0, !PT ;  /* 0x000000f0c4187812 */ /* 0x010fca00078ec0ff */
[----:B------:R-:W0:Y:S01]  /*52810*/  S2R R196, SR_TID.X ;  /* 0x0000000000c47919 */ /* 0x000e220000002100 */
[----:B------:R-:W-:Y:S01]  /*52820*/  IADD3 R25, R25, UR4, R24 ;  /* 0x0000000419197c10 */ /* 0x000fe2000fffe018 */
[----:B------:R-:W-:-:S05]  /*52830*/  IMAD.SHL.U32 R24, R28, 0x8, RZ ;  /* 0x000000081c187824 */ /* 0x000fca00078e00ff */
[----:B------:R-:W-:-:S05]  /*52840*/  LOP3.LUT R24, R24, 0x300, RZ, 0xc0, !PT ;  /* 0x0000030018187812 */ /* 0x000fca00078ec0ff */
[----:B------:R-:W-:Y:S01]  /*52850*/  IMAD.IADD R68, R24, 0x1, R25 ;  /* 0x0000000118447824 */ /* 0x000fe200078e0219 */
[----:B------:R-:W-:Y:S02]  /*52860*/  PRMT R24, R6, 0x5410, R0 ;  /* 0x0000541006187816 */ /* 0x000fe40000000000 */
[----:B------:R-:W-:-:S05]  /*52870*/  PRMT R25, R3, 0x5410, R2 ;  /* 0x0000541003197816 */ /* 0x000fca0000000002 */
[----:B------:R1:W-:Y:S01]  /*52880*/  STSM.16.M88.4 [R68], R24 ;  /* 0x0000001844007844 */ /* 0x0003e20000000200 */
[----:B------:R-:W-:Y:S01]  /*52890*/  ISETP.GE.AND P0, PT, R195, UR10, PT ;  /* 0x0000000ac3007c0c */ /* 0x000fe2000bf06270 */
[----:B------:R-:W-:-:S03]  /*528a0*/  VIADD R28, R4, 0x2 ;  /* 0x00000002041c7836 */ /* 0x000fc60000000000 */
[----:B------:R-:W-:Y:S01]  /*528b0*/  ISETP.LT.AND P3, PT, R29, UR5, !P0 ;  /* 0x000000051d007c0c */ /* 0x000fe2000c761270 */
[----:B------:R-:W-:Y:S01]  /*528c0*/  VIADD R29, R4, 0x3 ;  /* 0x00000003041d7836 */ /* 0x000fe20000000000 */
[----:B0-----:R-:W-:Y:S01]  /*528d0*/  LOP3.LUT R196, R196, 0x7f, RZ, 0xc0, !PT ;  /* 0x0000007fc4c47812 */ /* 0x001fe200078ec0ff */
[----:B------:R-:W-:Y:S01]  /*528e0*/  ULDC UR5, c[0x0][0x22c] ;  /* 0x00008b0000057ab9 */ /* 0x000fe20000000800 */
[----:B------:R-:W-:Y:S01]  /*528f0*/  ISETP.LT.AND P1, PT, R31, UR8, !P0 ;  /* 0x000000081f007c0c */ /* 0x000fe2000c721270 */
[----:B------:R-:W-:Y:S01]  /*52900*/  ULDC UR8, c[0x0][0x22c] ;  /* 0x00008b0000087ab9 */ /* 0x000fe20000000800 */
[----:B------:R-:W-:Y:S01]  /*52910*/  LEA R0, R196, UR4, 0x4 ;  /* 0x00000004c4007c11 */ /* 0x000fe2000f8e20ff */
[----:B------:R-:W-:Y:S01]  /*52920*/  ULDC UR4, c[0x0][0x244] ;  /* 0x0000910000047ab9 */ /* 0x000fe20000000800 */
[----:B------:R-:W-:Y:S02]  /*52930*/  ISETP.LT.AND P5, PT, R28, UR5, !P0 ;  /* 0x000000051c007c0c */ /* 0x000fe4000c7a1270 */
[----:B------:R-:W-:Y:S01]  /*52940*/  ISETP.LT.AND P2, PT, R29, UR8, !P0 ;  /* 0x000000081d007c0c */ /* 0x000fe2000c741270 */
[----:B------:R-:W-:Y:S01]  /*52950*/  BAR.SYNC.DEFER_BLOCKING 0x0 ;  /* 0x0000000000007b1d */ /* 0x000fe20000010000 */
[----:B-1----:R-:W-:-:S02]  /*52960*/  PRMT R24, R5, 0x5410, R8 ;  /* 0x0000541005187816 */ /* 0x002fc40000000008 */
[----:B------:R-:W-:Y:S02]  /*52970*/  PRMT R25, R7, 0x5410, R10 ;  /* 0x0000541007197816 */ /* 0x000fe4000000000a */
[----:B------:R-:W-:Y:S02]  /*52980*/  PRMT R26, R32, 0x5410, R37 ;  /* 0x00005410201a7816 */ /* 0x000fe40000000025 */
[----:B------:R-:W-:Y:S02]  /*52990*/  PRMT R27, R34, 0x5410, R39 ;  /* 0x00005410221b7816 */ /* 0x000fe40000000027 */
[----:B------:R-:W-:Y:S02]  /*529a0*/  PRMT R52, R169, 0x5410, R172 ;  /* 0x00005410a9347816 */ /* 0x000fe400000000ac */
[----:B------:R-:W-:Y:S02]  /*529b0*/  PRMT R54, R104, 0x5410, R109 ;  /* 0x0000541068367816 */ /* 0x000fe4000000006d */
[----:B------:R-:W-:-:S02]  /*529c0*/  PRMT R57, R175, 0x5410, R178 ;  /* 0x00005410af397816 */ /* 0x000fc400000000b2 */
[----:B------:R-:W-:Y:S02]  /*529d0*/  PRMT R59, R114, 0x5410, R119 ;  /* 0x00005410723b7816 */ /* 0x000fe40000000077 */
[----:B------:R-:W-:Y:S02]  /*529e0*/  PRMT R60, R177, 0x5410, R180 ;  /* 0x00005410b13c7816 */ /* 0x000fe400000000b4 */
[----:B------:R-:W-:Y:S02]  /*529f0*/  PRMT R62, R120, 0x5410, R125 ;  /* 0x00005410783e7816 */ /* 0x000fe4000000007d */
[----:B------:R-:W-:Y:S02]  /*52a00*/  PRMT R65, R187, 0x5410, R190 ;  /* 0x00005410bb417816 */ /* 0x000fe400000000be */
[----:B------:R-:W-:Y:S01]  /*52a10*/  PRMT R67, R138, 0x5410, R143 ;  /* 0x000054108a437816 */ /* 0x000fe2000000008f */
[----:B------:R-:W0:Y:S01]  /*52a20*/  LDS.128 R28, [R0] ;  /* 0x00000000001c7984 */ /* 0x000e220000000c00 */
[----:B------:R-:W-:-:S02]  /*52a30*/  F2FP.SATFINITE.E4M3.F32.PACK_AB_MERGE_C R149, R149, R148, RZ ;  /* 0x000000949595723e */ /* 0x000fc400048070ff */
[----:B------:R-:W-:Y:S01]  /*52a40*/  F2FP.SATFINITE.E4M3.F32.PACK_AB_MERGE_C R151, R151, R150, RZ ;  /* 0x000000969797723e */ /* 0x000fe200048070ff */
[----:B------:R-:W-:Y:S01]  /*52a50*/  BAR.SYNC.DEFER_BLOCKING 0x0 ;  /* 0x0000000000007b1d */ /* 0x000fe20000010000 */
[----:B------:R-:W-:Y:S01]  /*52a60*/  IMAD R3, R195, UR4, RZ ;  /* 0x00000004c3037c24 */ /* 0x000fe2000f8e02ff */
[----:B------:R-:W-:Y:S02]  /*52a70*/  PRMT R193, R191, 0x5410, R194 ;  /* 0x00005410bfc17816 */ /* 0x000fe400000000c2 */
[----:B------:R-:W-:Y:S02]  /*52a80*/  PRMT R192, R189, 0x5410, R192 ;  /* 0x00005410bdc07816 */ /* 0x000fe400000000c0 */
[----:B------:R-:W-:Y:S01]  /*52a90*/  ULDC.64 UR8, c[0x0][0x220] ;  /* 0x0000880000087ab9 */ /* 0x000fe20000000a00 */
[----:B------:R-:W-:Y:S01]  /*52aa0*/  ISETP.LT.AND P4, PT, R4, UR11, !P0 ;  /* 0x0000000b04007c0c */ /* 0x000fe2000c781270 */
[----:B------:R-:W-:Y:S01]  /*52ab0*/  ULDC UR4, c[0x0][0x248] ;  /* 0x0000920000047ab9 */ /* 0x000fe20000000800 */
[----:B------:R-:W-:Y:S01]  /*52ac0*/  ULDC UR5, c[0x0][0x22c] ;  /* 0x00008b0000057ab9 */ /* 0x000fe20000000800 */
[----:B------:R1:W-:Y:S02]  /*52ad0*/  STSM.16.M88.4 [R68], R24 ;  /* 0x0000001844007844 */ /* 0x0003e40000000200 */
[----:B-1----:R-:W-:-:S02]  /*52ae0*/  PRMT R24, R9, 0x5410, R12 ;  /* 0x0000541009187816 */ /* 0x002fc4000000000c */
[----:B------:R-:W-:Y:S01]  /*52af0*/  PRMT R25, R11, 0x5410, R14 ;  /* 0x000054100b197816 */ /* 0x000fe2000000000e */
[----:B------:R-:W-:Y:S01]  /*52b00*/  BAR.SYNC.DEFER_BLOCKING 0x0 ;  /* 0x0000000000007b1d */ /* 0x000fe20000010000 */
[----:B------:R-:W-:Y:S02]  /*52b10*/  PRMT R26, R40, 0x5410, R45 ;  /* 0x00005410281a7816 */ /* 0x000fe4000000002d */
[----:B------:R-:W-:-:S03]  /*52b20*/  PRMT R27, R42, 0x5410, R47 ;  /* 0x000054102a1b7816 */ /* 0x000fc6000000002f */
[----:B------:R-:W1:Y:S02]  /*52b30*/  LDS.128 R8, [R0] ;  /* 0x0000000000087984 */ /* 0x000e640000000c00 */
[----:B------:R-:W-:Y:S06]  /*52b40*/  BAR.SYNC.DEFER_BLOCKING 0x0 ;  /* 0x0000000000007b1d */ /* 0x000fec0000010000 */
[----:B------:R2:W-:Y:S02]  /*52b50*/  STSM.16.M88.4 [R68], R24 ;  /* 0x0000001844007844 */ /* 0x0005e40000000200 */
[----:B--2---:R-:W-:-:S02]  /*52b60*/  PRMT R24, R13, 0x5410, R16 ;  /* 0x000054100d187816 */ /* 0x004fc40000000010 */
[----:B------:R-:W-:Y:S01]  /*52b70*/  PRMT R25, R15, 0x5410, R18 ;  /* 0x000054100f197816 */ /* 0x000fe20000000012 */
[----:B------:R-:W-:Y:S01]  /*52b80*/  BAR.SYNC.DEFER_BLOCKING 0x0 ;  /* 0x0000000000007b1d */ /* 0x000fe20000010000 */
[----:B------:R-:W-:Y:S02]  /*52b90*/  PRMT R26, R48, 0x5410, R53 ;  /* 0x00005410301a7816 */ /* 0x000fe40000000035 */
[----:B------:R-:W-:-:S03]  /*52ba0*/  PRMT R27, R50, 0x5410, R55 ;  /* 0x00005410321b7816 */ /* 0x000fc60000000037 */
[----:B------:R-:W2:Y:S02]  /*52bb0*/  LDS.128 R12, [R0] ;  /* 0x00000000000c7984 */ /* 0x000ea40000000c00 */
[----:B------:R-:W-:Y:S06]  /*52bc0*/  BAR.SYNC.DEFER_BLOCKING 0x0 ;  /* 0x0000000000007b1d */ /* 0x000fec0000010000 */
[----:B------:R3:W-:Y:S02]  /*52bd0*/  STSM.16.M88.4 [R68], R24 ;  /* 0x0000001844007844 */ /* 0x0007e40000000200 */
[----:B---3--:R-:W-:-:S02]  /*52be0*/  PRMT R24, R17, 0x5410, R20 ;  /* 0x0000541011187816 */ /* 0x008fc40000000014 */
[----:B------:R-:W-:Y:S01]  /*52bf0*/  PRMT R25, R19, 0x5410, R22 ;  /* 0x0000541013197816 */ /* 0x000fe20000000016 */
[----:B------:R-:W-:Y:S01]  /*52c00*/  BAR.SYNC.DEFER_BLOCKING 0x0 ;  /* 0x0000000000007b1d */ /* 0x000fe20000010000 */
[----:B------:R-:W-:Y:S02]  /*52c10*/  PRMT R26, R56, 0x5410, R61 ;  /* 0x00005410381a7816 */ /* 0x000fe4000000003d */
[----:B------:R-:W-:-:S03]  /*52c20*/  PRMT R27, R58, 0x5410, R63 ;  /* 0x000054103a1b7816 */ /* 0x000fc6000000003f */
[----:B------:R-:W3:Y:S02]  /*52c30*/  LDS.128 R16, [R0] ;  /* 0x0000000000107984 */ /* 0x000ee40000000c00 */
[----:B------:R-:W-:Y:S06]  /*52c40*/  BAR.SYNC.DEFER_BLOCKING 0x0 ;  /* 0x0000000000007b1d */ /* 0x000fec0000010000 */
[----:B------:R4:W-:Y:S02]  /*52c50*/  STSM.16.M88.4 [R68], R24 ;  /* 0x0000001844007844 */ /* 0x0009e40000000200 */
[----:B----4-:R-:W-:-:S02]  /*52c60*/  PRMT R24, R21, 0x5410, R152 ;  /* 0x0000541015187816 */ /* 0x010fc40000000098 */
[----:B------:R-:W-:Y:S01]  /*52c70*/  PRMT R25, R23, 0x5410, R154 ;  /* 0x0000541017197816 */ /* 0x000fe2000000009a */
[----:B------:R-:W-:Y:S01]  /*52c80*/  BAR.SYNC.DEFER_BLOCKING 0x0 ;  /* 0x0000000000007b1d */ /* 0x000fe20000010000 */
[----:B------:R-:W-:Y:S02]  /*52c90*/  PRMT R26, R64, 0x5410, R69 ;  /* 0x00005410401a7816 */ /* 0x000fe40000000045 */
[----:B------:R-:W-:-:S03]  /*52ca0*/  PRMT R27, R66, 0x5410, R71 ;  /* 0x00005410421b7816 */ /* 0x000fc60000000047 */
[----:B------:R-:W4:Y:S02]  /*52cb0*/  LDS.128 R20, [R0] ;  /* 0x0000000000147984 */ /* 0x000f240000000c00 */
[----:B------:R-:W-:Y:S06]  /*52cc0*/  BAR.SYNC.DEFER_BLOCKING 0x0 ;  /* 0x0000000000007b1d */ /* 0x000fec0000010000 */
[----:B------:R0:W-:Y:S02]  /*52cd0*/  STSM.16.M88.4 [R68], R24 ;  /* 0x0000001844007844 */ /* 0x0001e40000000200 */
[----:B------:R-:W-:Y:S06]  /*52ce0*/  BAR.SYNC.DEFER_BLOCKING 0x0 ;  /* 0x0000000000007b1d */ /* 0x000fec0000010000 */
[----:B------:R-:W4:Y:S01]  /*52cf0*/  LDS.128 R32, [R0] ;  /* 0x0000000000207984 */ /* 0x000f220000000c00 */
[----:B0-----:R-:W-:-:S02]  /*52d00*/  PRMT R24, R153, 0x5410, R156 ;  /* 0x0000541099187816 */ /* 0x001fc4000000009c */
[----:B------:R-:W-:Y:S02]  /*52d10*/  PRMT R25, R155, 0x5410, R158 ;  /* 0x000054109b197816 */ /* 0x000fe4000000009e */
[----:B------:R-:W-:Y:S02]  /*52d20*/  PRMT R26, R72, 0x5410, R77 ;  /* 0x00005410481a7816 */ /* 0x000fe4000000004d */
[----:B------:R-:W-:Y:S01]  /*52d30*/  PRMT R27, R74, 0x5410, R79 ;  /* 0x000054104a1b7816 */ /* 0x000fe2000000004f */
        /* <DEDUP_REMOVED lines=25> */
[----:B------:R-:W-:Y:S02]  /*52ed0*/  STSM.16.M88.4 [R68], R24 ;  /* 0x0000001844007844 */ /* 0x000fe40000000200 */
[----:B------:R-:W-:Y:S01]  /*52ee0*/  BAR.SYNC.DEFER_BLOCKING 0x0 ;  /* 0x0000000000007b1d */ /* 0x000fe20000010000 */
[----:B------:R-:W-:-:S02]  /*52ef0*/  PRMT R53, R171, 0x5410, R174 ;  /* 0x00005410ab357816 */ /* 0x000fc400000000ae */
[----:B------:R-:W-:-:S03]  /*52f00*/  PRMT R55, R106, 0x5410, R111 ;  /* 0x000054106a377816 */ /* 0x000fc6000000006f */
[----:B------:R-:W0:Y:S02]  /*52f10*/  LDS.128 R48, [R0] ;  /* 0x0000000000307984 */ /* 0x000e240000000c00 */
        /* <DEDUP_REMOVED lines=13> */
[----:B------:R1:W-:Y:S02]  /*52ff0*/  STSM.16.M88.4 [R68], R60 ;  /* 0x0000003c44007844 */ /* 0x0003e40000000200 */
[----:B------:R-:W-:Y:S06]  /*53000*/  BAR.SYNC.DEFER_BLOCKING 0x0 ;  /* 0x0000000000007b1d */ /* 0x000fec0000010000 */
[----:B------:R-:W0:Y:S01]  /*53010*/  LDS.128 R56, [R0] ;  /* 0x0000000000387984 */ /* 0x000e220000000c00 */
[----:B-1----:R-:W-:-:S02]  /*53020*/  PRMT R60, R181, 0x5410, R184 ;  /* 0x00005410b53c7816 */ /* 0x002fc400000000b8 */
        /* <DEDUP_REMOVED lines=8> */
[----:B------:R-:W1:Y:S02]  /*530b0*/  LDS.128 R60, [R0] ;  /* 0x00000000003c7984 */ /* 0x000e640000000c00 */
[----:B------:R-:W-:Y:S06]  /*530c0*/  BAR.SYNC.DEFER_BLOCKING 0x0 ;  /* 0x0000000000007b1d */ /* 0x000fec0000010000 */
[----:B------:R-:W-:Y:S02]  /*530d0*/  STSM.16.M88.4 [R68], R64 ;  /* 0x0000004044007844 */ /* 0x000fe40000000200 */
[----:B------:R-:W-:Y:S01]  /*530e0*/  BAR.SYNC.DEFER_BLOCKING 0x0 ;  /* 0x0000000000007b1d */ /* 0x000fe20000010000 */
[----:B------:R-:W-:-:S02]  /*530f0*/  PRMT R194, R144, 0x5410, R149 ;  /* 0x0000541090c27816 */ /* 0x000fc40000000095 */
[----:B------:R-:W-:-:S03]  /*53100*/  PRMT R195, R146, 0x5410, R151 ;  /* 0x0000541092c37816 */ /* 0x000fc60000000097 */
[----:B------:R-:W1:Y:S02]  /*53110*/  LDS.128 R64, [R0] ;  /* 0x0000000000407984 */ /* 0x000e640000000c00 */
[----:B------:R-:W-:Y:S01]  /*53120*/  BAR.SYNC.DEFER_BLOCKING 0x0 ;  /* 0x0000000000007b1d */ /* 0x000fe20000010000 */
[----:B------:R-:W-:Y:S01]  /*53130*/  IMAD R5, R4, UR4, RZ ;  /* 0x0000000404057c24 */ /* 0x000fe2000f8e02ff */
[----:B------:R-:W-:-:S04]  /*53140*/  IADD3 R2, P6, R3, UR8, RZ ;  /* 0x0000000803027c10 */ /* 0x000fc8000ffde0ff */
[----:B------:R-:W-:Y:S01]  /*53150*/  LEA.HI.X.SX32 R3, R3, UR9, 0x1, P6 ;  /* 0x0000000903037c11 */ /* 0x000fe2000b0f0eff */
[----:B------:R-:W-:Y:S01]  /*53160*/  VIADD R69, R4, 0x4 ;  /* 0x0000000404457836 */ /* 0x000fe20000000000 */
[C---:B------:R-:W-:Y:S01]  /*53170*/  IADD3 R6, P6, R5.reuse, R2, RZ ;  /* 0x0000000205067210 */ /* 0x040fe20007fde0ff */
[----:B------:R-:W-:Y:S01]  /*53180*/  ULDC UR8, c[0x0][0x248] ;  /* 0x0000920000087ab9 */ /* 0x000fe20000000800 */
[----:B------:R-:W-:Y:S01]  /*53190*/  PRMT R75, R28, 0x7770, RZ ;  /* 0x000077701c4b7816 */ /* 0x000fe200000000ff */
[----:B------:R-:W-:Y:S01]  /*531a0*/  ULDC UR9, c[0x0][0x22c] ;  /* 0x00008b0000097ab9 */ /* 0x000fe20000000800 */
[C---:B------:R-:W-:Y:S01]  /*531b0*/  LEA.HI.X.SX32 R7, R5.reuse, R3, 0x1, P6 ;  /* 0x0000000305077211 */ /* 0x040fe200030f0eff */
[----:B------:R2:W-:Y:S01]  /*531c0*/  STSM.16.M88.4 [R68], R192 ;  /* 0x000000c044007844 */ /* 0x0005e20000000200 */
[----:B------:R-:W-:Y:S01]  /*531d0*/  BAR.SYNC.DEFER_BLOCKING 0x0 ;  /* 0x0000000000007b1d */ /* 0x000fe20000010000 */
[----:B------:R-:W-:-:S04]  /*531e0*/  VIADD R5, R5, UR4 ;  /* 0x0000000405057c36 */ /* 0x000fc80008000000 */
[C---:B------:R-:W-:Y:S01]  /*531f0*/  VIADD R72, R5.reuse, UR4 ;  /* 0x0000000405487c36 */ /* 0x040fe20008000000 */
[----:B------:R-:W-:-:S04]  /*53200*/  IADD3 R70, P6, R5, R2, RZ ;  /* 0x0000000205467210 */ /* 0x000fc80007fde0ff */
[-C--:B------:R-:W-:Y:S02]  /*53210*/  LEA.HI.X.SX32 R71, R5, R3.reuse, 0x1, P6 ;  /* 0x0000000305477211 */ /* 0x080fe400030f0eff */
[-C--:B--2---:R-:W-:Y:S01]  /*53220*/  IADD3 R68, P6, R72, R2.reuse, RZ ;  /* 0x0000000248447210 */ /* 0x084fe20007fde0ff */
[----:B------:R-:W-:Y:S01]  /*53230*/  VIADD R5, R4, 0x5 ;  /* 0x0000000504057836 */ /* 0x000fe20000000000 */
[----:B------:R-:W-:Y:S01]  /*53240*/  PRMT R73, R28, 0x7771, RZ ;  /* 0x000077711c497816 */ /* 0x000fe200000000ff */
[----:B------:R2:W-:Y:S01]  /*53250*/  @P4 STG.E.U8 desc[UR6][R6.64], R75 ;  /* 0x0000004b06004986 */ /* 0x0005e2000c101106 */
[----:B------:R-:W-:Y:S01]  /*53260*/  ISETP.LT.AND P4, PT, R69, UR5, !P0 ;  /* 0x0000000545007c0c */ /* 0x000fe2000c781270 */
[----:B------:R-:W-:Y:S01]  /*53270*/  ULDC UR5, c[0x0][0x22c] ;  /* 0x00008b0000057ab9 */ /* 0x000fe20000000800 */
[C---:B------:R-:W-:Y:S01]  /*53280*/  LEA.HI.X.SX32 R69, R72.reuse, R3, 0x1, P6 ;  /* 0x0000000348457211 */ /* 0x040fe200030f0eff */
[----:B------:R-:W-:Y:S01]  /*53290*/  VIADD R72, R72, UR4 ;  /* 0x0000000448487c36 */ /* 0x000fe20008000000 */
[----:B------:R3:W-:Y:S01]  /*532a0*/  @P3 STG.E.U8 desc[UR6][R70.64], R73 ;  /* 0x0000004946003986 */ /* 0x0007e2000c101106 */
[----:B------:R-:W-:Y:S01]  /*532b0*/  ISETP.LT.AND P3, PT, R5, UR5, !P0 ;  /* 0x0000000505007c0c */ /* 0x000fe2000c761270 */
[----:B------:R-:W-:Y:S01]  /*532c0*/  ULDC UR5, c[0x0][0x22c] ;  /* 0x00008b0000057ab9 */ /* 0x000fe20000000800 */
[----:B------:R-:W-:Y:S01]  /*532d0*/  VIADD R5, R72, UR4 ;  /* 0x0000000448057c36 */ /* 0x000fe20008000000 */
[----:B--2---:R-:W-:Y:S01]  /*532e0*/  PRMT R75, R29, 0x7770, RZ ;  /* 0x000077701d4b7816 */ /* 0x004fe200000000ff */
[----:B------:R-:W-:Y:S01]  /*532f0*/  VIADD R7, R4, 0x6 ;  /* 0x0000000604077836 */ /* 0x000fe20000000000 */
[----:B------:R-:W-:-:S03]  /*53300*/  IADD3 R6, P6, R72, R2, RZ ;  /* 0x0000000248067210 */ /* 0x000fc60007fde0ff */
[----:B------:R2:W-:Y:S01]  /*53310*/  @P5 STG.E.U8 desc[UR6][R68.64], R75 ;  /* 0x0000004b44005986 */ /* 0x0005e2000c101106 */
[----:B------:R-:W-:Y:S01]  /*53320*/  ISETP.LT.AND P5, PT, R7, UR5, !P0 ;  /* 0x0000000507007c0c */ /* 0x000fe2000c7a1270 */
[----:B------:R-:W-:Y:S01]  /*53330*/  ULDC UR5, c[0x0][0x22c] ;  /* 0x00008b0000057ab9 */ /* 0x000fe20000000800 */
[-C--:B------:R-:W-:Y:S02]  /*53340*/  LEA.HI.X.SX32 R7, R72, R3.reuse, 0x1, P6 ;  /* 0x0000000348077211 */ /* 0x080fe400030f0eff */
[-C--:B---3--:R-:W-:Y:S01]  /*53350*/  IADD3 R70, P6, R5, R2.reuse, RZ ;  /* 0x0000000205467210 */ /* 0x088fe20007fde0ff */
[----:B------:R-:W-:Y:S01]  /*53360*/  VIADD R72, R4, 0x7 ;  /* 0x0000000704487836 */ /* 0x000fe20000000000 */
[----:B------:R-:W-:Y:S02]  /*53370*/  PRMT R73, R29, 0x7771, RZ ;  /* 0x000077711d497816 */ /* 0x000fe400000000ff */
[CC--:B------:R-:W-:Y:S01]  /*53380*/  LEA.HI.X.SX32 R71, R5.reuse, R3.reuse, 0x1, P6 ;  /* 0x0000000305477211 */ /* 0x0c0fe200030f0eff */
[----:B------:R-:W-:Y:S01]  /*53390*/  VIADD R5, R5, UR4 ;  /* 0x0000000405057c36 */ /* 0x000fe20008000000 */
[----:B--2---:R-:W-:Y:S01]  /*533a0*/  PRMT R75, R30, 0x7770, RZ ;  /* 0x000077701e4b7816 */ /* 0x004fe200000000ff */
[----:B------:R2:W-:Y:S01]  /*533b0*/  @P2 STG.E.U8 desc[UR6][R6.64], R73 ;  /* 0x0000004906002986 */ /* 0x0005e2000c101106 */
[----:B------:R-:W-:Y:S01]  /*533c0*/  VIADD R69, R4, 0x8 ;  /* 0x0000000804457836 */ /* 0x000fe20000000000 */
[----:B------:R-:W-:Y:S01]  /*533d0*/  ISETP.LT.AND P2, PT, R72, UR5, !P0 ;  /* 0x0000000548007c0c */ /* 0x000fe2000c741270 */
[C---:B------:R-:W-:Y:S01]  /*533e0*/  VIADD R72, R5.reuse, UR4 ;  /* 0x0000000405487c36 */ /* 0x040fe20008000000 */
[----:B------:R-:W-:Y:S01]  /*533f0*/  IADD3 R68, P6, R5, R2, RZ ;  /* 0x0000000205447210 */ /* 0x000fe20007fde0ff */
[----:B------:R-:W-:Y:S01]  /*53400*/  ULDC UR5, c[0x0][0x22c] ;  /* 0x00008b0000057ab9 */ /* 0x000fe20000000800 */
[----:B------:R3:W-:Y:S01]  /*53410*/  @P4 STG.E.U8 desc[UR6][R70.64], R75 ;  /* 0x0000004b46004986 */ /* 0x0007e2000c101106 */
[----:B------:R-:W-:Y:S01]  /*53420*/  ISETP.LT.AND P4, PT, R69, UR5, !P0 ;  /* 0x0000000545007c0c */ /* 0x000fe2000c781270 */
[----:B------:R-:W-:Y:S01]  /*53430*/  ULDC UR5, c[0x0][0x22c] ;  /* 0x00008b0000057ab9 */ /* 0x000fe20000000800 */
[----:B------:R-:W-:-:S02]  /*53440*/  LEA.HI.X.SX32 R69, R5, R3, 0x1, P6 ;  /* 0x0000000305457211 */ /* 0x000fc400030f0eff */
[-C--:B--2---:R-:W-:Y:S01]  /*53450*/  IADD3 R6, P6, R72, R2.reuse, RZ ;  /* 0x0000000248067210 */ /* 0x084fe20007fde0ff */
[----:B------:R-:W-:Y:S01]  /*53460*/  VIADD R5, R4, 0x9 ;  /* 0x0000000904057836 */ /* 0x000fe20000000000 */
[----:B------:R-:W-:Y:S02]  /*53470*/  PRMT R73, R30, 0x7771, RZ ;  /* 0x000077711e497816 */ /* 0x000fe400000000ff */
[CC--:B------:R-:W-:Y:S01]  /*53480*/  LEA.HI.X.SX32 R7, R72.reuse, R3.reuse, 0x1, P6 ;  /* 0x0000000348077211 */ /* 0x0c0fe200030f0eff */
[----:B------:R-:W-:Y:S01]  /*53490*/  VIADD R72, R72, UR4 ;  /* 0x0000000448487c36 */ /* 0x000fe20008000000 */
[----:B---3--:R-:W-:Y:S01]  /*534a0*/  PRMT R75, R31, 0x7770, RZ ;  /* 0x000077701f4b7816 */ /* 0x008fe200000000ff */
[----:B------:R2:W-:Y:S01]  /*534b0*/  @P3 STG.E.U8 desc[UR6][R68.64], R73 ;  /* 0x0000004944003986 */ /* 0x0005e2000c101106 */
[----:B------:R-:W-:Y:S01]  /*534c0*/  VIADD R71, R4, 0xa ;  /* 0x0000000a04477836 */ /* 0x000fe20000000000 */
[----:B------:R-:W-:Y:S01]  /*534d0*/  ISETP.LT.AND P3, PT, R5, UR5, !P0 ;  /* 0x0000000505007c0c */ /* 0x000fe2000c761270 */
[C---:B------:R-:W-:Y:S01]  /*534e0*/  VIADD R5, R72.reuse, UR4 ;  /* 0x0000000448057c36 */ /* 0x040fe20008000000 */
[C---:B------:R-:W-:Y:S01]  /*534f0*/  IADD3 R70, P6, R72.reuse, R2, RZ ;  /* 0x0000000248467210 */ /* 0x040fe20007fde0ff */
        /* <DEDUP_REMOVED lines=25> */
[----:B------:R-:W-:Y:S02]  /*53690*/  VIADD R72, R72, UR4 ;  /* 0x0000000448487c36 */ /* 0x000fe40008000000 */
[----:B------:R2:W-:Y:S01]  /*536a0*/  @P3 STG.E.U8 desc[UR6][R6.64], R73 ;  /* 0x0000004906003986 */ /* 0x0005e2000c101106 */
[----:B------:R-:W-:Y:S01]  /*536b0*/  ISETP.LT.AND P3, PT, R5, UR5, !P0 ;  /* 0x0000000505007c0c */ /* 0x000fe2000c761270 */
[C---:B------:R-:W-:Y:S01]  /*536c0*/  VIADD R5, R72.reuse, UR4 ;  /* 0x0000000448057c36 */ /* 0x040fe20008000000 */
[----:B---3--:R-:W-:Y:S01]  /*536d0*/  IADD3 R68, P6, R72, R2, RZ ;  /* 0x0000000248447210 */ /* 0x008fe20007fde0ff */
[----:B------:R-:W-:Y:S01]  /*536e0*/  VIADD R28, R4, 0xe ;  /* 0x0000000e041c7836 */ /* 0x000fe20000000000 */
[----:B------:R-:W-:Y:S01]  /*536f0*/  PRMT R75, R29, 0x7772, RZ ;  /* 0x000077721d4b7816 */ /* 0x000fe200000000ff */
[----:B------:R-:W-:Y:S01]  /*53700*/  ULDC UR5, c[0x0][0x22c] ;  /* 0x00008b0000057ab9 */ /* 0x000fe20000000800 */
[----:B------:R-:W-:-:S03]  /*53710*/  LEA.HI.X.SX32 R69, R72, R3, 0x1, P6 ;  /* 0x0000000348457211 */ /* 0x000fc600030f0eff */
[----:B------:R3:W-:Y:S01]  /*53720*/  @P5 STG.E.U8 desc[UR6][R70.64], R75 ;  /* 0x0000004b46005986 */ /* 0x0007e2000c101106 */
[-C--:B--2---:R-:W-:Y:S02]  /*53730*/  IADD3 R6, P6, R5, R2.reuse, RZ ;  /* 0x0000000205067210 */ /* 0x084fe40007fde0ff */
[----:B------:R-:W-:Y:S01]  /*53740*/  ISETP.LT.AND P5, PT, R28, UR5, !P0 ;  /* 0x000000051c007c0c */ /* 0x000fe2000c7a1270 */
[----:B------:R-:W-:Y:S01]  /*53750*/  VIADD R28, R4, 0xf ;  /* 0x0000000f041c7836 */ /* 0x000fe20000000000 */
[----:B------:R-:W-:Y:S01]  /*53760*/  PRMT R73, R29, 0x7773, RZ ;  /* 0x000077731d497816 */ /* 0x000fe200000000ff */
[----:B------:R-:W-:Y:S01]  /*53770*/  ULDC UR5, c[0x0][0x22c] ;  /* 0x00008b0000057ab9 */ /* 0x000fe20000000800 */
[CC--:B------:R-:W-:Y:S01]  /*53780*/  LEA.HI.X.SX32 R7, R5.reuse, R3.reuse, 0x1, P6 ;  /* 0x0000000305077211 */ /* 0x0c0fe200030f0eff */
[----:B------:R-:W-:Y:S02]  /*53790*/  VIADD R5, R5, UR4 ;  /* 0x0000000405057c36 */ /* 0x000fe40008000000 */
[----:B------:R2:W-:Y:S01]  /*537a0*/  @P2 STG.E.U8 desc[UR6][R68.64], R73 ;  /* 0x0000004944002986 */ /* 0x0005e2000c101106 */
[----:B---3--:R-:W-:Y:S01]  /*537b0*/  PRMT R71, R30, 0x7772, RZ ;  /* 0x000077721e477816 */ /* 0x008fe200000000ff */
        /* <DEDUP_REMOVED lines=14> */
[----:B------:R-:W-:Y:S01]  /*538a0*/  PRMT R73, R31, 0x7772, RZ ;  /* 0x000077721f497816 */ /* 0x000fe200000000ff */
[----:B------:R2:W-:Y:S01]  /*538b0*/  @P3 STG.E.U8 desc[UR6][R28.64], R75 ;  /* 0x0000004b1c003986 */ /* 0x0005e2000c101106 */
[----:B---3--:R-:W-:Y:S01]  /*538c0*/  VIADD R7, R4, 0x12 ;  /* 0x0000001204077836 */ /* 0x008fe20000000000 */
[----:B------:R-:W-:Y:S01]  /*538d0*/  ISETP.LT.AND P3, PT, R5, UR5, !P0 ;  /* 0x0000000505007c0c */ /* 0x000fe2000c761270 */
[C---:B------:R-:W-:Y:S01]  /*538e0*/  VIADD R5, R70.reuse, UR4 ;  /* 0x0000000446057c36 */ /* 0x040fe20008000000 */
[-C--:B------:R-:W-:Y:S01]  /*538f0*/  IADD3 R6, P6, R70, R2.reuse, RZ ;  /* 0x0000000246067210 */ /* 0x080fe20007fde0ff */
[----:B------:R-:W-:Y:S01]  /*53900*/  ULDC UR5, c[0x0][0x22c] ;  /* 0x00008b0000057ab9 */ /* 0x000fe20000000800 */
[----:B------:R3:W-:Y:S01]  /*53910*/  @P5 STG.E.U8 desc[UR6][R68.64], R73 ;  /* 0x0000004944005986 */ /* 0x0007e2000c101106 */
[----:B------:R-:W-:Y:S01]  /*53920*/  ISETP.LT.AND P5, PT, R7, UR5, !P0 ;  /* 0x0000000507007c0c */ /* 0x000fe2000c7a1270 */
[----:B------:R-:W-:Y:S01]  /*53930*/  VIADD R30, R4, 0x13 ;  /* 0x00000013041e7836 */ /* 0x000fe20000000000 */
[----:B------:R-:W-:Y:S01]  /*53940*/  LEA.HI.X.SX32 R7, R70, R3, 0x1, P6 ;  /* 0x0000000346077211 */ /* 0x000fe200030f0eff */
[----:B------:R-:W-:Y:S01]  /*53950*/  ULDC UR5, c[0x0][0x22c] ;  /* 0x00008b0000057ab9 */ /* 0x000fe20000000800 */
[----:B--2---:R-:W-:-:S02]  /*53960*/  IADD3 R28, P6, R5, R2, RZ ;  /* 0x00000002051c7210 */ /* 0x004fc40007fde0ff */
        /* <DEDUP_REMOVED lines=94> */
[-C--:B------:R-:W-:Y:S01]  /*53f50*/  IADD3 R8, P6, R5, R2.reuse, RZ ;  /* 0x0000000205087210 */ /* 0x080fe20007fde0ff */
[----:B--2---:R-:W-:Y:S01]  /*53f60*/  VIADD R28, R4, 0x1f ;  /* 0x0000001f041c7836 */ /* 0x004fe20000000000 */
        /* <DEDUP_REMOVED lines=291> */
[----:B----4-:R-:W-:Y:S01]  /*551a0*/  PRMT R13, R20, 0x7770, RZ ;  /* 0x00007770140d7816 */ /* 0x010fe200000000ff */
        /* <DEDUP_REMOVED lines=617> */
[----:B------:R-:W-:Y:S01]  /*57840*/  LEA.HI.X.SX32 R7, R5, R3, 0x1, P6 ;  /* 0x0000000305077211 */ /* 0x000fe200030f0eff */
[----:B------:R-:W-:Y:S01]  /*57850*/  VIADD R5, R4, 0x91 ;  /* 0x0000009104057836 */ /* 0x000fe20000000000 */
[----:B------:R-:W-:-:S02]  /*57860*/  PRMT R15, R46, 0x7773, RZ ;  /* 0x000077732e0f7816 */ /* 0x000fc400000000ff */
[----:B--2---:R-:W-:-:S03]  /*57870*/  IADD3 R8, P6, R12, R2, RZ ;  /* 0x000000020c087210 */ /* 0x004fc60007fde0ff */
[----:B------:R2:W-:Y:S01]  /*57880*/  @P3 STG.E.U8 desc[UR6][R6.64], R15 ;  /* 0x0000000f06003986 */ /* 0x0005e2000c101106 */
[CC--:B------:R-:W-:Y:S01]  /*57890*/  LEA.HI.X.SX32 R9, R12.reuse, R3.reuse, 0x1, P6 ;  /* 0x000000030c097211 */ /* 0x0c0fe200030f0eff */
[----:B------:R-:W-:Y:S01]  /*578a0*/  VIADD R12, R12, UR4 ;  /* 0x000000040c0c7c36 */ /* 0x000fe20008000000 */
[----:B---3--:R-:W-:Y:S01]  /*578b0*/  PRMT R13, R47, 0x7772, RZ ;  /* 0x000077722f0d7816 */ /* 0x008fe200000000ff */
[----:B------:R-:W-:Y:S01]  /*578c0*/  ULDC UR4, c[0x0][0x248] ;  /* 0x0000920000047ab9 */ /* 0x000fe20000000800 */
[----:B------:R-:W-:Y:S01]  /*578d0*/  ISETP.LT.AND P3, PT, R5, UR5, !P0 ;  /* 0x0000000505007c0c */ /* 0x000fe2000c761270 */
[----:B------:R-:W-:Y:S01]  /*578e0*/  VIADD R5, R4, 0x92 ;  /* 0x0000009204057836 */ /* 0x000fe20000000000 */
[----:B------:R-:W-:Y:S01]  /*578f0*/  ULDC UR5, c[0x0][0x22c] ;  /* 0x00008b0000057ab9 */ /* 0x000fe20000000800 */
[----:B------:R0:W-:Y:S01]  /*57900*/  @P5 STG.E.U8 desc[UR6][R8.64], R13 ;  /* 0x0000000d08005986 */ /* 0x0001e2000c101106 */
[CC--:B------:R-:W-:Y:S02]  /*57910*/  IADD3 R10, P5, R12.reuse, R2.reuse, RZ ;  /* 0x000000020c0a7210 */ /* 0x0c0fe40007fbe0ff */
[----:B------:R-:W-:Y:S01]  /*57920*/  ISETP.LT.AND P6, PT, R5, UR5, !P0 ;  /* 0x0000000505007c0c */ /* 0x000fe2000c7c1270 */
[C---:B------:R-:W-:Y:S01]  /*57930*/  VIADD R5, R12.reuse, UR4 ;  /* 0x000000040c057c36 */ /* 0x040fe20008000000 */
[----:B------:R-:W-:Y:S01]  /*57940*/  LEA.HI.X.SX32 R11, R12, R3, 0x1, P5 ;  /* 0x000000030c0b7211 */ /* 0x000fe200028f0eff */
[----:B--2---:R-:W-:Y:S01]  /*57950*/  VIADD R7, R4, 0x93 ;  /* 0x0000009304077836 */ /* 0x004fe20000000000 */
[----:B------:R-:W-:Y:S01]  /*57960*/  PRMT R47, R47, 0x7773, RZ ;  /* 0x000077732f2f7816 */ /* 0x000fe200000000ff */
[----:B------:R-:W-:Y:S01]  /*57970*/  ULDC UR4, c[0x0][0x22c] ;  /* 0x00008b0000047ab9 */ /* 0x000fe20000000800 */
[----:B------:R-:W-:Y:S01]  /*57980*/  IADD3 R6, P5, R5, R2, RZ ;  /* 0x0000000205067210 */ /* 0x000fe20007fbe0ff */
[----:B------:R-:W-:-:S02]  /*57990*/  ULDC UR5, c[0x0][0x22c] ;  /* 0x00008b0000057ab9 */ /* 0x000fc40000000800 */
[----:B------:R2:W-:Y:S01]  /*579a0*/  @P2 STG.E.U8 desc[UR6][R10.64], R47 ;  /* 0x0000002f0a002986 */ /* 0x0005e2000c101106 */
[----:B------:R-:W-:Y:S01]  /*579b0*/  ISETP.LT.AND P2, PT, R7, UR4, !P0 ;  /* 0x0000000407007c0c */ /* 0x000fe2000c741270 */
[----:B------:R-:W-:Y:S01]  /*579c0*/  ULDC UR4, c[0x0][0x248] ;  /* 0x0000920000047ab9 */ /* 0x000fe20000000800 */
[C---:B------:R-:W-:Y:S01]  /*579d0*/  LEA.HI.X.SX32 R7, R5.reuse, R3, 0x1, P5 ;  /* 0x0000000305077211 */ /* 0x040fe200028f0eff */
[----:B------:R-:W-:Y:S01]  /*579e0*/  VIADD R5, R5, UR4 ;  /* 0x0000000405057c36 */ /* 0x000fe20008000000 */
[----:B0-----:R-:W-:Y:S01]  /*579f0*/  PRMT R13, R48, 0x7770, RZ ;  /* 0x00007770300d7816 */ /* 0x001fe200000000ff */
[----:B------:R-:W-:Y:S01]  /*57a00*/  VIADD R9, R4, 0x94 ;  /* 0x0000009404097836 */ /* 0x000fe20000000000 */
[----:B------:R-:W-:-:S03]  /*57a10*/  ULDC UR4, c[0x0][0x22c] ;  /* 0x00008b0000047ab9 */ /* 0x000fc60000000800 */
[----:B------:R0:W-:Y:S01]  /*57a20*/  @P4 STG.E.U8 desc[UR6][R6.64], R13 ;  /* 0x0000000d06004986 */ /* 0x0001e2000c101106 */
[----:B------:R-:W-:Y:S02]  /*57a30*/  IADD3 R8, P4, R5, R2, RZ ;  /* 0x0000000205087210 */ /* 0x000fe40007f9e0ff */
[----:B------:R-:W-:Y:S01]  /*57a40*/  ISETP.LT.AND P5, PT, R9, UR4, !P0 ;  /* 0x0000000409007c0c */ /* 0x000fe2000c7a1270 */
[----:B------:R-:W-:Y:S01]  /*57a50*/  ULDC UR4, c[0x0][0x248] ;  /* 0x0000920000047ab9 */ /* 0x000fe20000000800 */
[C---:B------:R-:W-:Y:S01]  /*57a60*/  LEA.HI.X.SX32 R9, R5.reuse, R3, 0x1, P4 ;  /* 0x0000000305097211 */ /* 0x040fe200020f0eff */
[----:B------:R-:W-:Y:S01]  /*57a70*/  VIADD R5, R5, UR4 ;  /* 0x0000000405057c36 */ /* 0x000fe20008000000 */
[----:B------:R-:W-:Y:S01]  /*57a80*/  PRMT R15, R48, 0x7771, RZ ;  /* 0x00007771300f7816 */ /* 0x000fe200000000ff */
[----:B--2---:R-:W-:Y:S01]  /*57a90*/  VIADD R10, R4, 0x95 ;  /* 0x00000095040a7836 */ /* 0x004fe20000000000 */
[----:B------:R-:W-:-:S03]  /*57aa0*/  ULDC UR4, c[0x0][0x248] ;  /* 0x0000920000047ab9 */ /* 0x000fc60000000800 */
[----:B------:R2:W-:Y:S01]  /*57ab0*/  @P3 STG.E.U8 desc[UR6][R8.64], R15 ;  /* 0x0000000f08003986 */ /* 0x0005e2000c101106 */
[CC--:B0-----:R-:W-:Y:S01]  /*57ac0*/  IADD3 R6, P3, R5.reuse, R2.reuse, RZ ;  /* 0x0000000205067210 */ /* 0x0c1fe20007f7e0ff */
[C---:B------:R-:W-:Y:S01]  /*57ad0*/  VIADD R11, R5.reuse, UR4 ;  /* 0x00000004050b7c36 */ /* 0x040fe20008000000 */
[----:B------:R-:W-:Y:S01]  /*57ae0*/  ISETP.LT.AND P4, PT, R10, UR5, !P0 ;  /* 0x000000050a007c0c */ /* 0x000fe2000c781270 */
[----:B------:R-:W-:Y:S01]  /*57af0*/  ULDC UR5, c[0x0][0x248] ;  /* 0x0000920000057ab9 */ /* 0x000fe20000000800 */
[-C--:B------:R-:W-:Y:S01]  /*57b00*/  LEA.HI.X.SX32 R7, R5, R3.reuse, 0x1, P3 ;  /* 0x0000000305077211 */ /* 0x080fe200018f0eff */
[----:B------:R-:W-:Y:S01]  /*57b10*/  VIADD R5, R11, UR5 ;  /* 0x000000050b057c36 */ /* 0x000fe20008000000 */
[----:B------:R-:W-:Y:S01]  /*57b20*/  PRMT R17, R49, 0x7770, RZ ;  /* 0x0000777031117816 */ /* 0x000fe200000000ff */
[----:B------:R-:W-:Y:S01]  /*57b30*/  VIADD R12, R4, 0x96 ;  /* 0x00000096040c7836 */ /* 0x000fe20000000000 */
[-C--:B------:R-:W-:Y:S01]  /*57b40*/  IADD3 R10, P3, R11, R2.reuse, RZ ;  /* 0x000000020b0a7210 */ /* 0x080fe20007f7e0ff */
[----:B------:R-:W-:Y:S01]  /*57b50*/  ULDC UR4, c[0x0][0x22c] ;  /* 0x00008b0000047ab9 */ /* 0x000fe20000000800 */
[----:B------:R-:W-:Y:S01]  /*57b60*/  PRMT R13, R49, 0x7771, RZ ;  /* 0x00007771310d7816 */ /* 0x000fe200000000ff */
[----:B------:R0:W-:Y:S01]  /*57b70*/  @P6 STG.E.U8 desc[UR6][R6.64], R17 ;  /* 0x0000001106006986 */ /* 0x0001e2000c101106 */
[----:B--2---:R-:W-:Y:S01]  /*57b80*/  IADD3 R8, P6, R5, R2, RZ ;  /* 0x0000000205087210 */ /* 0x004fe20007fde0ff */
[----:B------:R-:W-:Y:S01]  /*57b90*/  ULDC UR5, c[0x0][0x22c] ;  /* 0x00008b0000057ab9 */ /* 0x000fe20000000800 */
[----:B------:R-:W-:-:S02]  /*57ba0*/  LEA.HI.X.SX32 R11, R11, R3, 0x1, P3 ;  /* 0x000000030b0b7211 */ /* 0x000fc400018f0eff */
[----:B------:R-:W-:Y:S01]  /*57bb0*/  ISETP.LT.AND P3, PT, R12, UR4, !P0 ;  /* 0x000000040c007c0c */ /* 0x000fe2000c761270 */
[----:B------:R-:W-:Y:S01]  /*57bc0*/  ULDC UR4, c[0x0][0x248] ;  /* 0x0000920000047ab9 */ /* 0x000fe20000000800 */
[CC--:B------:R-:W-:Y:S01]  /*57bd0*/  LEA.HI.X.SX32 R9, R5.reuse, R3.reuse, 0x1, P6 ;  /* 0x0000000305097211 */ /* 0x0c0fe200030f0eff */
[----:B------:R-:W-:Y:S01]  /*57be0*/  VIADD R12, R4, 0x97 ;  /* 0x00000097040c7836 */ /* 0x000fe20000000000 */
[----:B------:R-:W-:Y:S01]  /*57bf0*/  PRMT R15, R50, 0x7770, RZ ;  /* 0x00007770320f7816 */ /* 0x000fe200000000ff */
[----:B------:R-:W-:Y:S01]  /*57c00*/  VIADD R5, R5, UR4 ;  /* 0x0000000405057c36 */ /* 0x000fe20008000000 */
[----:B------:R2:W-:Y:S01]  /*57c10*/  @P2 STG.E.U8 desc[UR6][R10.64], R13 ;  /* 0x0000000d0a002986 */ /* 0x0005e2000c101106 */
[----:B0-----:R-:W-:Y:S01]  /*57c20*/  VIADD R7, R4, 0x98 ;  /* 0x0000009804077836 */ /* 0x001fe20000000000 */
[----:B------:R-:W-:Y:S01]  /*57c30*/  ISETP.LT.AND P2, PT, R12, UR5, !P0 ;  /* 0x000000050c007c0c */ /* 0x000fe2000c741270 */
[----:B------:R-:W-:Y:S01]  /*57c40*/  ULDC UR5, c[0x0][0x22c] ;  /* 0x00008b0000057ab9 */ /* 0x000fe20000000800 */
[----:B------:R0:W-:Y:S01]  /*57c50*/  @P5 STG.E.U8 desc[UR6][R8.64], R15 ;  /* 0x0000000f08005986 */ /* 0x0001e2000c101106 */
[----:B------:R-:W-:Y:S01]  /*57c60*/  IADD3 R6, P5, R5, R2, RZ ;  /* 0x0000000205067210 */ /* 0x000fe20007fbe0ff */
[----:B------:R-:W-:Y:S01]  /*57c70*/  ULDC UR4, c[0x0][0x248] ;  /* 0x0000920000047ab9 */ /* 0x000fe20000000800 */
[----:B------:R-:W-:Y:S01]  /*57c80*/  ISETP.LT.AND P6, PT, R7, UR5, !P0 ;  /* 0x0000000507007c0c */ /* 0x000fe2000c7c1270 */
[----:B------:R-:W-:Y:S01]  /*57c90*/  ULDC UR5, c[0x0][0x22c] ;  /* 0x00008b0000057ab9 */ /* 0x000fe20000000800 */
[C---:B------:R-:W-:Y:S01]  /*57ca0*/  LEA.HI.X.SX32 R7, R5.reuse, R3, 0x1, P5 ;  /* 0x0000000305077211 */ /* 0x040fe200028f0eff */
[----:B--2---:R-:W-:Y:S01]  /*57cb0*/  VIADD R10, R5, UR4 ;  /* 0x00000004050a7c36 */ /* 0x004fe20008000000 */
[----:B------:R-:W-:Y:S01]  /*57cc0*/  PRMT R13, R50, 0x7771, RZ ;  /* 0x00007771320d7816 */ /* 0x000fe200000000ff */
[----:B------:R-:W-:Y:S01]  /*57cd0*/  VIADD R5, R4, 0x99 ;  /* 0x0000009904057836 */ /* 0x000fe20000000000 */
[----:B------:R-:W-:-:S02]  /*57ce0*/  ULDC UR4, c[0x0][0x22c] ;  /* 0x00008b0000047ab9 */ /* 0x000fc40000000800 */
[C---:B0-----:R-:W-:Y:S01]  /*57cf0*/  IADD3 R8, P5, R10.reuse, R2, RZ ;  /* 0x000000020a087210 */ /* 0x041fe20007fbe0ff */
[----:B------:R0:W-:Y:S01]  /*57d00*/  @P4 STG.E.U8 desc[UR6][R6.64], R13 ;  /* 0x0000000d06004986 */ /* 0x0001e2000c101106 */
[----:B------:R-:W-:Y:S01]  /*57d10*/  ISETP.LT.AND P4, PT, R5, UR4, !P0 ;  /* 0x0000000405007c0c */ /* 0x000fe2000c781270 */
[----:B------:R-:W-:Y:S01]  /*57d20*/  ULDC UR4, c[0x0][0x248] ;  /* 0x0000920000047ab9 */ /* 0x000fe20000000800 */
[C---:B------:R-:W-:Y:S01]  /*57d30*/  LEA.HI.X.SX32 R9, R10.reuse, R3, 0x1, P5 ;  /* 0x000000030a097211 */ /* 0x040fe200028f0eff */
[----:B------:R-:W-:Y:S01]  /*57d40*/  VIADD R5, R10, UR4 ;  /* 0x000000040a057c36 */ /* 0x000fe20008000000 */
[----:B------:R-:W-:Y:S01]  /*57d50*/  PRMT R15, R51, 0x7770, RZ ;  /* 0x00007770330f7816 */ /* 0x000fe200000000ff */
[----:B------:R-:W-:Y:S01]  /*57d60*/  VIADD R11, R4, 0x9a ;  /* 0x0000009a040b7836 */ /* 0x000fe20000000000 */
[----:B------:R-:W-:-:S03]  /*57d70*/  ULDC UR4, c[0x0][0x22c] ;  /* 0x00008b0000047ab9 */ /* 0x000fc60000000800 */
[----:B------:R2:W-:Y:S01]  /*57d80*/  @P3 STG.E.U8 desc[UR6][R8.64], R15 ;  /* 0x0000000f08003986 */ /* 0x0005e2000c101106 */
[----:B------:R-:W-:Y:S02]  /*57d90*/  IADD3 R10, P3, R5, R2, RZ ;  /* 0x00000002050a7210 */ /* 0x000fe40007f7e0ff */
[----:B------:R-:W-:Y:S01]  /*57da0*/  ISETP.LT.AND P5, PT, R11, UR4, !P0 ;  /* 0x000000040b007c0c */ /* 0x000fe2000c7a1270 */
[----:B------:R-:W-:Y:S01]  /*57db0*/  ULDC UR4, c[0x0][0x248] ;  /* 0x0000920000047ab9 */ /* 0x000fe20000000800 */
[----:B0-----:R-:W-:Y:S01]  /*57dc0*/  VIADD R6, R4, 0x9b ;  /* 0x0000009b04067836 */ /* 0x001fe20000000000 */
[C---:B------:R-:W-:Y:S01]  /*57dd0*/  LEA.HI.X.SX32 R11, R5.reuse, R3, 0x1, P3 ;  /* 0x00000003050b7211 */ /* 0x040fe200018f0eff */
[----:B------:R-:W-:Y:S01]  /*57de0*/  VIADD R5, R5, UR4 ;  /* 0x0000000405057c36 */ /* 0x000fe20008000000 */
[----:B------:R-:W-:Y:S01]  /*57df0*/  PRMT R13, R51, 0x7771, RZ ;  /* 0x00007771330d7816 */ /* 0x000fe200000000ff */
[----:B------:R-:W-:Y:S01]  /*57e00*/  ULDC UR4, c[0x0][0x248] ;  /* 0x0000920000047ab9 */ /* 0x000fe20000000800 */
[----:B------:R-:W-:Y:S01]  /*57e10*/  ISETP.LT.AND P3, PT, R6, UR5, !P0 ;  /* 0x0000000506007c0c */ /* 0x000fe2000c761270 */
[----:B------:R-:W-:-:S02]  /*57e20*/  ULDC UR5, c[0x0][0x248] ;  /* 0x0000920000057ab9 */ /* 0x000fc40000000800 */
[----:B------:R0:W-:Y:S01]  /*57e30*/  @P2 STG.E.U8 desc[UR6][R10.64], R13 ;  /* 0x0000000d0a002986 */ /* 0x0001e2000c101106 */
[CC--:B------:R-:W-:Y:S01]  /*57e40*/  IADD3 R6, P2, R5.reuse, R2.reuse, RZ ;  /* 0x0000000205067210 */ /* 0x0c0fe20007f5e0ff */
[C---:B--2---:R-:W-:Y:S01]  /*57e50*/  VIADD R9, R5.reuse, UR4 ;  /* 0x0000000405097c36 */ /* 0x044fe20008000000 */
[----:B------:R-:W-:Y:S01]  /*57e60*/  PRMT R17, R48, 0x7772, RZ ;  /* 0x0000777230117816 */ /* 0x000fe200000000ff */
[----:B------:R-:W-:Y:S01]  /*57e70*/  VIADD R12, R4, 0x9c ;  /* 0x0000009c040c7836 */ /* 0x000fe20000000000 */
[-C--:B------:R-:W-:Y:S01]  /*57e80*/  LEA.HI.X.SX32 R7, R5, R3.reuse, 0x1, P2 ;  /* 0x0000000305077211 */ /* 0x080fe200010f0eff */
[C---:B------:R-:W-:Y:S01]  /*57e90*/  VIADD R5, R9.reuse, UR5 ;  /* 0x0000000509057c36 */ /* 0x040fe20008000000 */
[CC--:B------:R-:W-:Y:S01]  /*57ea0*/  IADD3 R8, P2, R9.reuse, R2.reuse, RZ ;  /* 0x0000000209087210 */ /* 0x0c0fe20007f5e0ff */
[----:B------:R-:W-:Y:S01]  /*57eb0*/  ULDC UR4, c[0x0][0x22c] ;  /* 0x00008b0000047ab9 */ /* 0x000fe20000000800 */
[----:B------:R-:W-:Y:S01]  /*57ec0*/  PRMT R15, R48, 0x7773, RZ ;  /* 0x00007773300f7816 */ /* 0x000fe200000000ff */
[----:B------:R2:W-:Y:S01]  /*57ed0*/  @P6 STG.E.U8 desc[UR6][R6.64], R17 ;  /* 0x0000001106006986 */ /* 0x0005e2000c101106 */
[----:B------:R-:W-:Y:S01]  /*57ee0*/  LEA.HI.X.SX32 R9, R9, R3, 0x1, P2 ;  /* 0x0000000309097211 */ /* 0x000fe200010f0eff */
[----:B------:R-:W-:Y:S01]  /*57ef0*/  ULDC UR5, c[0x0][0x22c] ;  /* 0x00008b0000057ab9 */ /* 0x000fe20000000800 */
[----:B0-----:R-:W-:-:S02]  /*57f00*/  IADD3 R10, P6, R5, R2, RZ ;  /* 0x00000002050a7210 */ /* 0x001fc40007fde0ff */
[----:B------:R-:W-:Y:S01]  /*57f10*/  ISETP.LT.AND P2, PT, R12, UR4, !P0 ;  /* 0x000000040c007c0c */ /* 0x000fe2000c741270 */
[----:B------:R-:W-:Y:S01]  /*57f20*/  ULDC UR4, c[0x0][0x248] ;  /* 0x0000920000047ab9 */ /* 0x000fe20000000800 */
[-C--:B------:R-:W-:Y:S01]  /*57f30*/  LEA.HI.X.SX32 R11, R5, R3.reuse, 0x1, P6 ;  /* 0x00000003050b7211 */ /* 0x080fe200030f0eff */
[C---:B------:R-:W-:Y:S01]  /*57f40*/  VIADD R12, R4.reuse, 0x9d ;  /* 0x0000009d040c7836 */ /* 0x040fe20000000000 */
[----:B------:R-:W-:Y:S01]  /*57f50*/  PRMT R13, R49, 0x7772, RZ ;  /* 0x00007772310d7816 */ /* 0x000fe200000000ff */
[----:B------:R-:W-:Y:S01]  /*57f60*/  VIADD R5, R5, UR4 ;  /* 0x0000000405057c36 */ /* 0x000fe20008000000 */
[----:B------:R0:W-:Y:S01]  /*57f70*/  @P4 STG.E.U8 desc[UR6][R8.64], R15 ;  /* 0x0000000f08004986 */ /* 0x0001e2000c101106 */
[----:B--2---:R-:W-:Y:S01]  /*57f80*/  VIADD R7, R4, 0x9e ;  /* 0x0000009e04077836 */ /* 0x004fe20000000000 */
[----:B------:R-:W-:Y:S01]  /*57f90*/  ISETP.LT.AND P4, PT, R12, UR5, !P0 ;  /* 0x000000050c007c0c */ /* 0x000fe2000c781270 */
[----:B------:R-:W-:Y:S01]  /*57fa0*/  ULDC UR5, c[0x0][0x22c] ;  /* 0x00008b0000057ab9 */ /* 0x000fe20000000800 */
[----:B------:R2:W-:Y:S01]  /*57fb0*/  @P5 STG.E.U8 desc[UR6][R10.64], R13 ;  /* 0x0000000d0a005986 */ /* 0x0005e2000c101106 */
[-C--:B------:R-:W-:Y:S01]  /*57fc0*/  IADD3 R6, P5, R5, R2.reuse, RZ ;  /* 0x0000000205067210 */ /* 0x080fe20007fbe0ff */
[----:B------:R-:W-:Y:S01]  /*57fd0*/  ULDC UR4, c[0x0][0x248] ;  /* 0x0000920000047ab9 */ /* 0x000fe20000000800 */
[----:B------:R-:W-:Y:S01]  /*57fe0*/  ISETP.LT.AND P6, PT, R7, UR5, !P0 ;  /* 0x0000000507007c0c */ /* 0x000fe2000c7c1270 */
[C---:B------:R-:W-:Y:S01]  /*57ff0*/  VIADD R12, R5.reuse, UR4 ;  /* 0x00000004050c7c36 */ /* 0x040fe20008000000 */
[----:B------:R-:W-:Y:S01]  /*58000*/  LEA.HI.X.SX32 R7, R5, R3, 0x1, P5 ;  /* 0x0000000305077211 */ /* 0x000fe200028f0eff */
[----:B------:R-:W-:Y:S01]  /*58010*/  VIADD R5, R4, 0x9f ;  /* 0x0000009f04057836 */ /* 0x000fe20000000000 */
[----:B------:R-:W-:Y:S01]  /*58020*/  PRMT R49, R49, 0x7773, RZ ;  /* 0x0000777331317816 */ /* 0x000fe200000000ff */
[----:B------:R-:W-:Y:S01]  /*58030*/  ULDC UR4, c[0x0][0x22c] ;  /* 0x00008b0000047ab9 */ /* 0x000fe20000000800 */
[----:B0-----:R-:W-:Y:S01]  /*58040*/  IADD3 R8, P5, R12, R2, RZ ;  /* 0x000000020c087210 */ /* 0x001fe20007fbe0ff */
[----:B------:R-:W-:-:S02]  /*58050*/  ULDC UR5, c[0x0][0x22c] ;  /* 0x00008b0000057ab9 */ /* 0x000fc40000000800 */
[----:B------:R0:W-:Y:S01]  /*58060*/  @P3 STG.E.U8 desc[UR6][R6.64], R49 ;  /* 0x0000003106003986 */ /* 0x0001e2000c101106 */
        /* <DEDUP_REMOVED lines=8> */
[-C--:B------:R-:W-:Y:S02]  /*580f0*/  IADD3 R10, P2, R12, R2.reuse, RZ ;  /* 0x000000020c0a7210 */ /* 0x080fe40007f5e0ff */
[----:B------:R-:W-:Y:S01]  /*58100*/  ISETP.LT.AND P5, PT, R11, UR4, !P0 ;  /* 0x000000040b007c0c */ /* 0x000fe2000c7a1270 */
[----:B------:R-:W-:Y:S01]  /*58110*/  ULDC UR4, c[0x0][0x248] ;  /* 0x0000920000047ab9 */ /* 0x000fe20000000800 */
[----:B0-----:R-:W-:Y:S01]  /*58120*/  VIADD R6, R4, 0xa1 ;  /* 0x000000a104067836 */ /* 0x001fe20000000000 */
[CC--:B------:R-:W-:Y:S01]  /*58130*/  LEA.HI.X.SX32 R11, R12.reuse, R3.reuse, 0x1, P2 ;  /* 0x000000030c0b7211 */ /* 0x0c0fe200010f0eff */
[----:B------:R-:W-:Y:S01]  /*58140*/  VIADD R12, R12, UR4 ;  /* 0x000000040c0c7c36 */ /* 0x000fe20008000000 */
[----:B------:R-:W-:Y:S01]  /*58150*/  PRMT R15, R50, 0x7773, RZ ;  /* 0x00007773320f7816 */ /* 0x000fe200000000ff */
[----:B------:R-:W-:Y:S01]  /*58160*/  ULDC UR4, c[0x0][0x248] ;  /* 0x0000920000047ab9 */ /* 0x000fe20000000800 */
[----:B------:R-:W-:Y:S01]  /*58170*/  ISETP.LT.AND P2, PT, R6, UR5, !P0 ;  /* 0x0000000506007c0c */ /* 0x000fe2000c741270 */
[----:B------:R-:W-:Y:S01]  /*58180*/  VIADD R14, R4, 0xa2 ;  /* 0x000000a2040e7836 */ /* 0x000fe20000000000 */
[C---:B------:R-:W-:Y:S01]  /*58190*/  PRMT R13, R51.reuse, 0x7773, RZ ;  /* 0x00007773330d7816 */ /* 0x040fe200000000ff */
[----:B------:R0:W-:Y:S01]  /*581a0*/  @P4 STG.E.U8 desc[UR6][R10.64], R15 ;  /* 0x0000000f0a004986 */ /* 0x0001e2000c101106 */
[CC--:B------:R-:W-:Y:S01]  /*581b0*/  IADD3 R6, P4, R12.reuse, R2.reuse, RZ ;  /* 0x000000020c067210 */ /* 0x0c0fe20007f9e0ff */
[C---:B--2---:R-:W-:Y:S01]  /*581c0*/  VIADD R5, R12.reuse, UR4 ;  /* 0x000000040c057c36 */ /* 0x044fe20008000000 */
[----:B------:R-:W-:Y:S01]  /*581d0*/  ULDC UR4, c[0x0][0x248] ;  /* 0x0000920000047ab9 */ /* 0x000fe20000000800 */
[----:B------:R-:W-:Y:S01]  /*581e0*/  PRMT R51, R51, 0x7772, RZ ;  /* 0x0000777233337816 */ /* 0x000fe200000000ff */
[----:B------:R-:W-:Y:S01]  /*581f0*/  ULDC UR5, c[0x0][0x22c] ;  /* 0x00008b0000057ab9 */ /* 0x000fe20000000800 */
[----:B------:R-:W-:Y:S01]  /*58200*/  LEA.HI.X.SX32 R7, R12, R3, 0x1, P4 ;  /* 0x000000030c077211 */ /* 0x000fe200020f0eff */
[C---:B------:R-:W-:Y:S01]  /*58210*/  VIADD R12, R5.reuse, UR4 ;  /* 0x00000004050c7c36 */ /* 0x040fe20008000000 */
[----:B------:R-:W-:Y:S01]  /*58220*/  IADD3 R8, P4, R5, R2, RZ ;  /* 0x0000000205087210 */ /* 0x000fe20007f9e0ff */
[----:B------:R-:W-:-:S02]  /*58230*/  ULDC UR4, c[0x0][0x248] ;  /* 0x0000920000047ab9 */ /* 0x000fc40000000800 */
[----:B------:R2:W-:Y:S01]  /*58240*/  @P6 STG.E.U8 desc[UR6][R6.64], R51 ;  /* 0x0000003306006986 */ /* 0x0005e2000c101106 */
[-C--:B------:R-:W-:Y:S01]  /*58250*/  LEA.HI.X.SX32 R9, R5, R3.reuse, 0x1, P4 ;  /* 0x0000000305097211 */ /* 0x080fe200020f0eff */
[----:B------:R-:W-:Y:S01]  /*58260*/  VIADD R5, R4, 0xa3 ;  /* 0x000000a304057836 */ /* 0x000fe20000000000 */
[-C--:B0-----:R-:W-:Y:S02]  /*58270*/  IADD3 R10, P6, R12, R2.reuse, RZ ;  /* 0x000000020c0a7210 */ /* 0x081fe40007fde0ff */
[----:B------:R-:W-:Y:S01]  /*58280*/  ISETP.LT.AND P4, PT, R14, UR5, !P0 ;  /* 0x000000050e007c0c */ /* 0x000fe2000c781270 */
[----:B------:R-:W-:Y:S01]  /*58290*/  ULDC UR5, c[0x0][0x22c] ;  /* 0x00008b0000057ab9 */ /* 0x000fe20000000800 */
[-C--:B------:R-:W-:Y:S01]  /*582a0*/  LEA.HI.X.SX32 R11, R12, R3.reuse, 0x1, P6 ;  /* 0x000000030c0b7211 */ /* 0x080fe200030f0eff */
[----:B------:R0:W-:Y:S01]  /*582b0*/  @P3 STG.E.U8 desc[UR6][R8.64], R13 ;  /* 0x0000000d08003986 */ /* 0x0001e2000c101106 */
[----:B------:R-:W-:Y:S01]  /*582c0*/  PRMT R17, R24, 0x7770, RZ ;  /* 0x0000777018117816 */ /* 0x000fe200000000ff */
[----:B------:R-:W-:Y:S01]  /*582d0*/  VIADD R12, R12, UR4 ;  /* 0x000000040c0c7c36 */ /* 0x000fe20008000000 */
[----:B------:R-:W-:Y:S01]  /*582e0*/  ISETP.LT.AND P3, PT, R5, UR5, !P0 ;  /* 0x0000000505007c0c */ /* 0x000fe2000c761270 */
[----:B------:R-:W-:Y:S01]  /*582f0*/  VIADD R5, R4, 0xa4 ;  /* 0x000000a404057836 */ /* 0x000fe20000000000 */
[----:B------:R-:W-:Y:S01]  /*58300*/  ULDC UR5, c[0x0][0x22c] ;  /* 0x00008b0000057ab9 */ /* 0x000fe20000000800 */
[----:B------:R3:W-:Y:S01]  /*58310*/  @P5 STG.E.U8 desc[UR6][R10.64], R17 ;  /* 0x000000110a005986 */ /* 0x0007e2000c101106 */
[CC--:B--2---:R-:W-:Y:S01]  /*58320*/  IADD3 R6, P5, R12.reuse, R2.reuse, RZ ;  /* 0x000000020c067210 */ /* 0x0c4fe20007fbe0ff */
[----:B------:R-:W-:Y:S01]  /*58330*/  ULDC UR4, c[0x0][0x248] ;  /* 0x0000920000047ab9 */ /* 0x000fe20000000800 */
[----:B------:R-:W-:Y:S01]  /*58340*/  ISETP.LT.AND P6, PT, R5, UR5, !P0 ;  /* 0x0000000505007c0c */ /* 0x000fe2000c7c1270 */
[C---:B------:R-:W-:Y:S01]  /*58350*/  VIADD R5, R12.reuse, UR4 ;  /* 0x000000040c057c36 */ /* 0x040fe20008000000 */
[----:B------:R-:W-:Y:S01]  /*58360*/  LEA.HI.X.SX32 R7, R12, R3, 0x1, P5 ;  /* 0x000000030c077211 */ /* 0x000fe200028f0eff */
[----:B0-----:R-:W-:Y:S01]  /*58370*/  VIADD R9, R4, 0xa5 ;  /* 0x000000a504097836 */ /* 0x001fe20000000000 */
        /* <DEDUP_REMOVED lines=9> */
[----:B------:R-:W-:Y:S01]  /*58410*/  PRMT R13, R25, 0x7770, RZ ;  /* 0x00007770190d7816 */ /* 0x000fe200000000ff */
[----:B---3--:R-:W-:Y:S01]  /*58420*/  VIADD R11, R4, 0xa6 ;  /* 0x000000a6040b7836 */ /* 0x008fe20000000000 */
        /* <DEDUP_REMOVED lines=43> */
[----:B------:R-:W-:Y:S01]  /*586e0*/  ULDC UR4, c[0x0][0x22c] ;  /* 0x00008b0000047ab9 */ /* 0x000fe20000000800 */
[----:B0-----:R-:W-:Y:S01]  /*586f0*/  PRMT R13, R27, 0x7771, RZ ;  /* 0x000077711b0d7816 */ /* 0x001fe200000000ff */
[----:B------:R-:W-:Y:S01]  /*58700*/  ULDC UR5, c[0x0][0x22c] ;  /* 0x00008b0000057ab9 */ /* 0x000fe20000000800 */
[----:B------:R-:W-:-:S03]  /*58710*/  IADD3 R8, P5, R12, R2, RZ ;  /* 0x000000020c087210 */ /* 0x000fc60007fbe0ff */
        /* <DEDUP_REMOVED lines=21> */
[----:B--2---:R-:W-:Y:S01]  /*58870*/  VIADD R5, R12, UR4 ;  /* 0x000000040c057c36 */ /* 0x004fe20008000000 */
[----:B------:R-:W-:Y:S01]  /*58880*/  PRMT R15, R25, 0x7772, RZ ;  /* 0x00007772190f7816 */ /* 0x000fe200000000ff */
[----:B------:R-:W-:Y:S01]  /*58890*/  VIADD R14, R4, 0xae ;  /* 0x000000ae040e7836 */ /* 0x000fe20000000000 */
[-C--:B------:R-:W-:Y:S01]  /*588a0*/  LEA.HI.X.SX32 R7, R12, R3.reuse, 0x1, P2 ;  /* 0x000000030c077211 */ /* 0x080fe200010f0eff */
[C---:B------:R-:W-:Y:S01]  /*588b0*/  VIADD R12, R5.reuse, UR5 ;  /* 0x00000005050c7c36 */ /* 0x040fe20008000000 */
[-C--:B------:R-:W-:Y:S01]  /*588c0*/  IADD3 R8, P2, R5, R2.reuse, RZ ;  /* 0x0000000205087210 */ /* 0x080fe20007f5e0ff */
[----:B------:R-:W-:Y:S01]  /*588d0*/  ULDC UR4, c[0x0][0x22c] ;  /* 0x00008b0000047ab9 */ /* 0x000fe20000000800 */
[----:B------:R-:W-:Y:S01]  /*588e0*/  PRMT R25, R25, 0x7773, RZ ;  /* 0x0000777319197816 */ /* 0x000fe200000000ff */
[----:B------:R2:W-:Y:S01]  /*588f0*/  @P6 STG.E.U8 desc[UR6][R6.64], R15 ;  /* 0x0000000f06006986 */ /* 0x0005e2000c101106 */
[-C--:B------:R-:W-:Y:S01]  /*58900*/  LEA.HI.X.SX32 R9, R5, R3.reuse, 0x1, P2 ;  /* 0x0000000305097211 */ /* 0x080fe200010f0eff */
[----:B------:R-:W-:Y:S01]  /*58910*/  VIADD R5, R4, 0xaf ;  /* 0x000000af04057836 */ /* 0x000fe20000000000 */
[-C--:B0-----:R-:W-:Y:S01]  /*58920*/  IADD3 R10, P6, R12, R2.reuse, RZ ;  /* 0x000000020c0a7210 */ /* 0x081fe20007fde0ff */
[----:B------:R-:W-:Y:S01]  /*58930*/  ULDC UR5, c[0x0][0x22c] ;  /* 0x00008b0000057ab9 */ /* 0x000fe20000000800 */
        /* <DEDUP_REMOVED lines=25> */
[----:B---3--:R-:W-:Y:S01]  /*58ad0*/  PRMT R13, R27, 0x7772, RZ ;  /* 0x000077721b0d7816 */ /* 0x008fe200000000ff */
[----:B------:R-:W-:Y:S01]  /*58ae0*/  VIADD R11, R4, 0xb2 ;  /* 0x000000b2040b7836 */ /* 0x000fe20000000000 */
[----:B------:R-:W-:-:S03]  /*58af0*/  ULDC UR4, c[0x0][0x22c] ;  /* 0x00008b0000047ab9 */ /* 0x000fc60000000800 */
[----:B------:R2:W-:Y:S01]  /*58b00*/  @P2 STG.E.U8 desc[UR6][R8.64], R13 ;  /* 0x0000000d08002986 */ /* 0x0005e2000c101106 */
[-C--:B------:R-:W-:Y:S02]  /*58b10*/  IADD3 R10, P2, R5, R2.reuse, RZ ;  /* 0x00000002050a7210 */ /* 0x080fe40007f5e0ff */
[----:B------:R-:W-:Y:S01]  /*58b20*/  ISETP.LT.AND P5, PT, R11, UR4, !P0 ;  /* 0x000000040b007c0c */ /* 0x000fe2000c7a1270 */
[----:B------:R-:W-:Y:S01]  /*58b30*/  ULDC UR4, c[0x0][0x248] ;  /* 0x0000920000047ab9 */ /* 0x000fe20000000800 */
[----:B------:R-:W-:Y:S01]  /*58b40*/  PRMT R27, R27, 0x7773, RZ ;  /* 0x000077731b1b7816 */ /* 0x000fe200000000ff */
[----:B0-----:R-:W-:Y:S01]  /*58b50*/  VIADD R6, R4, 0xb3 ;  /* 0x000000b304067836 */ /* 0x001fe20000000000 */
[CC--:B------:R-:W-:Y:S01]  /*58b60*/  LEA.HI.X.SX32 R11, R5.reuse, R3.reuse, 0x1, P2 ;  /* 0x00000003050b7211 */ /* 0x0c0fe200010f0eff */
[----:B------:R-:W-:Y:S01]  /*58b70*/  VIADD R5, R5, UR4 ;  /* 0x0000000405057c36 */ /* 0x000fe20008000000 */
[----:B------:R-:W-:Y:S02]  /*58b80*/  ULDC UR4, c[0x0][0x248] ;  /* 0x0000920000047ab9 */ /* 0x000fe40000000800 */
[----:B------:R-:W-:Y:S01]  /*58b90*/  ISETP.LT.AND P2, PT, R6, UR5, !P0 ;  /* 0x0000000506007c0c */ /* 0x000fe2000c741270 */
[----:B------:R0:W-:Y:S01]  /*58ba0*/  @P4 STG.E.U8 desc[UR6][R10.64], R27 ;  /* 0x0000001b0a004986 */ /* 0x0001e2000c101106 */
[CC--:B------:R-:W-:Y:S01]  /*58bb0*/  IADD3 R6, P4, R5.reuse, R2.reuse, RZ ;  /* 0x0000000205067210 */ /* 0x0c0fe20007f9e0ff */
[C---:B--2---:R-:W-:Y:S01]  /*58bc0*/  VIADD R9, R5.reuse, UR4 ;  /* 0x0000000405097c36 */ /* 0x044fe20008000000 */
[----:B------:R-:W-:Y:S01]  /*58bd0*/  ULDC UR5, c[0x0][0x248] ;  /* 0x0000920000057ab9 */ /* 0x000fe20000000800 */
        /* <DEDUP_REMOVED lines=8> */
[----:B0-----:R-:W-:Y:S01]  /*58c60*/  IADD3 R10, P6, R5, R2, RZ ;  /* 0x00000002050a7210 */ /* 0x001fe20007fde0ff */
[----:B------:R-:W-:Y:S01]  /*58c70*/  ULDC UR5, c[0x0][0x22c] ;  /* 0x00008b0000057ab9 */ /* 0x000fe20000000800 */
[----:B------:R-:W-:-:S02]  /*58c80*/  LEA.HI.X.SX32 R9, R9, R3, 0x1, P4 ;  /* 0x0000000309097211 */ /* 0x000fc400020f0eff */
        /* <DEDUP_REMOVED lines=275> */
[----:B-1----:R-:W-:Y:S01]  /*59dc0*/  PRMT R17, R60, 0x7770, RZ ;  /* 0x000077703c117816 */ /* 0x002fe200000000ff */
        /* <DEDUP_REMOVED lines=21> */
[----:B-1----:R-:W-:Y:S01]  /*59f20*/  VIADD R11, R4, 0xd6 ;  /* 0x000000d6040b7836 */ /* 0x002fe20000000000 */
        /* <DEDUP_REMOVED lines=14> */
[C---:B-1----:R-:W-:Y:S01]  /*5a010*/  VIADD R9, R5.reuse, UR4 ;  /* 0x0000000405097c36 */ /* 0x042fe20008000000 */
        /* <DEDUP_REMOVED lines=18> */
[----:B-1----:R-:W-:Y:S01]  /*5a140*/  VIADD R7, R4, 0xda ;  /* 0x000000da04077836 */ /* 0x002fe20000000000 */
        /* <DEDUP_REMOVED lines=34> */
[----:B-1----:R-:W-:Y:S01]  /*5a370*/  VIADD R5, R12, UR4 ;  /* 0x000000040c057c36 */ /* 0x002fe20008000000 */
        /* <DEDUP_REMOVED lines=22> */
[CC--:B-1----:R-:W-:Y:S01]  /*5a4e0*/  IADD3 R6, P5, R12.reuse, R2.reuse, RZ ;  /* 0x000000020c067210 */ /* 0x0c2fe20007fbe0ff */
        /* <DEDUP_REMOVED lines=14> */
[----:B--2---:R-:W-:Y:S01]  /*5a5d0*/  PRMT R13, R63, 0x7772, RZ ;  /* 0x000077723f0d7816 */ /* 0x004fe200000000ff */
        /* <DEDUP_REMOVED lines=14> */
[C---:B-1----:R-:W-:Y:S01]  /*5a6c0*/  VIADD R9, R5.reuse, UR4 ;  /* 0x0000000405097c36 */ /* 0x042fe20008000000 */
        /* <DEDUP_REMOVED lines=95> */
[----:B------:R-:W-:Y:S01]  /*5acc0*/  @P4 STG.E.U8 desc[UR6][R8.64], R11 ;  /* 0x0000000b08004986 */ /* 0x000fe2000c101106 */
[CC--:B------:R-:W-:Y:S02]  /*5acd0*/  IADD3 R12, P4, R5.reuse, R2.reuse, RZ ;  /* 0x00000002050c7210 */ /* 0x0c0fe40007f9e0ff */
        /* <DEDUP_REMOVED lines=8> */
[C---:B------:R-:W-:Y:S01]  /*5ad60*/  VIADD R16, R5.reuse, UR4 ;  /* 0x0000000405107c36 */ /* 0x040fe20008000000 */
[----:B------:R-:W0:Y:S01]  /*5ad70*/  LDS.128 R8, [R0] ;  /* 0x0000000000087984 */ /* 0x000e220000000c00 */
[----:B------:R-:W-:Y:S01]  /*5ad80*/  VIADD R18, R4, 0xf0 ;  /* 0x000000f004127836 */ /* 0x000fe20000000000 */
[----:B------:R-:W-:Y:S01]  /*5ad90*/  ULDC UR4, c[0x0][0x22c] ;  /* 0x00008b0000047ab9 */ /* 0x000fe20000000800 */
[----:B------:R-:W-:Y:S01]  /*5ada0*/  PRMT R17, R66, 0x7772, RZ ;  /* 0x0000777242117816 */ /* 0x000fe200000000ff */
[----:B------:R1:W-:Y:S01]  /*5adb0*/  @P3 STG.E.U8 desc[UR6][R12.64], R65 ;  /* 0x000000410c003986 */ /* 0x0003e2000c101106 */
[----:B------:R-:W-:Y:S01]  /*5adc0*/  IADD3 R6, P3, R5, R2, RZ ;  /* 0x0000000205067210 */ /* 0x000fe20007f7e0ff */
[----:B------:R-:W-:-:S03]  /*5add0*/  ULDC UR5, c[0x0][0x22c] ;  /* 0x00008b0000057ab9 */ /* 0x000fc60000000800 */
[----:B------:R-:W-:Y:S02]  /*5ade0*/  LEA.HI.X.SX32 R7, R5, R3, 0x1, P3 ;  /* 0x0000000305077211 */ /* 0x000fe400018f0eff */
[----:B------:R-:W-:-:S04]  /*5adf0*/  IADD3 R14, P3, R16, R2, RZ ;  /* 0x00000002100e7210 */ /* 0x000fc80007f7e0ff */
[-C--:B------:R-:W-:Y:S02]  /*5ae00*/  LEA.HI.X.SX32 R15, R16, R3.reuse, 0x1, P3 ;  /* 0x00000003100f7211 */ /* 0x080fe400018f0eff */
[----:B------:R-:W-:Y:S01]  /*5ae10*/  ISETP.LT.AND P3, PT, R18, UR4, !P0 ;  /* 0x0000000412007c0c */ /* 0x000fe2000c761270 */
[----:B------:R-:W-:Y:S02]  /*5ae20*/  ULDC UR4, c[0x0][0x248] ;  /* 0x0000920000047ab9 */ /* 0x000fe40000000800 */
[----:B------:R-:W-:Y:S01]  /*5ae30*/  VIADD R16, R16, UR4 ;  /* 0x0000000410107c36 */ /* 0x000fe20008000000 */
[----:B------:R-:W-:Y:S01]  /*5ae40*/  PRMT R5, R66, 0x7773, RZ ;  /* 0x0000777342057816 */ /* 0x000fe200000000ff */
[----:B-1----:R-:W-:Y:S01]  /*5ae50*/  VIADD R13, R4, 0xf1 ;  /* 0x000000f1040d7836 */ /* 0x002fe20000000000 */
[----:B------:R1:W-:Y:S01]  /*5ae60*/  @P6 STG.E.U8 desc[UR6][R6.64], R17 ;  /* 0x0000001106006986 */ /* 0x0003e2000c101106 */
[----:B------:R-:W-:Y:S01]  /*5ae70*/  ULDC UR4, c[0x0][0x248] ;  /* 0x0000920000047ab9 */ /* 0x000fe20000000800 */
[C---:B------:R-:W-:Y:S01]  /*5ae80*/  IADD3 R12, P6, R16.reuse, R2, RZ ;  /* 0x00000002100c7210 */ /* 0x040fe20007fde0ff */
[C---:B------:R-:W-:Y:S01]  /*5ae90*/  VIADD R0, R16.reuse, UR4 ;  /* 0x0000000410007c36 */ /* 0x040fe20008000000 */
[----:B------:R2:W-:Y:S01]  /*5aea0*/  @P2 STG.E.U8 desc[UR6][R14.64], R5 ;  /* 0x000000050e002986 */ /* 0x0005e2000c101106 */
[----:B------:R-:W-:Y:S01]  /*5aeb0*/  ISETP.LT.AND P2, PT, R13, UR5, !P0 ;  /* 0x000000050d007c0c */ /* 0x000fe2000c741270 */
[----:B------:R-:W-:Y:S01]  /*5aec0*/  ULDC UR4, c[0x0][0x22c] ;  /* 0x00008b0000047ab9 */ /* 0x000fe20000000800 */
[----:B------:R-:W-:Y:S01]  /*5aed0*/  LEA.HI.X.SX32 R13, R16, R3, 0x1, P6 ;  /* 0x00000003100d7211 */ /* 0x000fe200030f0eff */
[----:B------:R-:W-:Y:S01]  /*5aee0*/  ULDC UR5, c[0x0][0x22c] ;  /* 0x00008b0000057ab9 */ /* 0x000fe20000000800 */
[----:B-1----:R-:W-:-:S02]  /*5aef0*/  PRMT R17, R67, 0x7773, RZ ;  /* 0x0000777343117816 */ /* 0x002fc400000000ff */
[----:B------:R-:W-:Y:S01]  /*5af00*/  PRMT R67, R67, 0x7772, RZ ;  /* 0x0000777243437816 */ /* 0x000fe200000000ff */
[----:B--2---:R-:W-:Y:S01]  /*5af10*/  VIADD R5, R4, 0xf2 ;  /* 0x000000f204057836 */ /* 0x004fe20000000000 */
[----:B------:R-:W-:-:S03]  /*5af20*/  IADD3 R6, P6, R0, R2, RZ ;  /* 0x0000000200067210 */ /* 0x000fc60007fde0ff */
[----:B------:R1:W-:Y:S01]  /*5af30*/  @P5 STG.E.U8 desc[UR6][R12.64], R67 ;  /* 0x000000430c005986 */ /* 0x0003e2000c101106 */
[----:B------:R-:W-:Y:S01]  /*5af40*/  ISETP.LT.AND P5, PT, R5, UR4, !P0 ;  /* 0x0000000405007c0c */ /* 0x000fe2000c7a1270 */
[----:B------:R-:W-:Y:S01]  /*5af50*/  ULDC UR4, c[0x0][0x248] ;  /* 0x0000920000047ab9 */ /* 0x000fe20000000800 */
[C---:B------:R-:W-:Y:S01]  /*5af60*/  LEA.HI.X.SX32 R7, R0.reuse, R3, 0x1, P6 ;  /* 0x0000000300077211 */ /* 0x040fe200030f0eff */
[----:B------:R-:W-:Y:S01]  /*5af70*/  VIADD R0, R0, UR4 ;  /* 0x0000000400007c36 */ /* 0x000fe20008000000 */
[----:B------:R-:W-:Y:S01]  /*5af80*/  ULDC UR4, c[0x0][0x248] ;  /* 0x0000920000047ab9 */ /* 0x000fe20000000800 */
[----:B------:R-:W-:-:S03]  /*5af90*/  VIADD R15, R4, 0xf3 ;  /* 0x000000f3040f7836 */ /* 0x000fc60000000000 */
[CC--:B------:R-:W-:Y:S01]  /*5afa0*/  IADD3 R14, P6, R0.reuse, R2.reuse, RZ ;  /* 0x00000002000e7210 */ /* 0x0c0fe20007fde0ff */
[----:B------:R2:W-:Y:S01]  /*5afb0*/  @P4 STG.E.U8 desc[UR6][R6.64], R17 ;  /* 0x0000001106004986 */ /* 0x0005e2000c101106 */
[C---:B------:R-:W-:Y:S01]  /*5afc0*/  VIADD R5, R0.reuse, UR4 ;  /* 0x0000000400057c36 */ /* 0x040fe20008000000 */
[----:B------:R-:W-:Y:S01]  /*5afd0*/  ISETP.LT.AND P4, PT, R15, UR5, !P0 ;  /* 0x000000050f007c0c */ /* 0x000fe2000c781270 */
[----:B------:R-:W-:Y:S01]  /*5afe0*/  ULDC UR4, c[0x0][0x22c] ;  /* 0x00008b0000047ab9 */ /* 0x000fe20000000800 */
[----:B------:R-:W-:Y:S01]  /*5aff0*/  LEA.HI.X.SX32 R15, R0, R3, 0x1, P6 ;  /* 0x00000003000f7211 */ /* 0x000fe200030f0eff */
[----:B------:R-:W-:Y:S01]  /*5b000*/  VIADD R0, R4, 0xf4 ;  /* 0x000000f404007836 */ /* 0x000fe20000000000 */
[----:B0-----:R-:W-:Y:S01]  /*5b010*/  PRMT R19, R8, 0x7770, RZ ;  /* 0x0000777008137816 */ /* 0x001fe200000000ff */
[----:B------:R-:W-:Y:S01]  /*5b020*/  ULDC UR5, c[0x0][0x22c] ;  /* 0x00008b0000057ab9 */ /* 0x000fe20000000800 */
[----:B-1----:R-:W-:-:S03]  /*5b030*/  IADD3 R12, P6, R5, R2, RZ ;  /* 0x00000002050c7210 */ /* 0x002fc60007fde0ff */
[----:B------:R0:W-:Y:S01]  /*5b040*/  @P3 STG.E.U8 desc[UR6][R14.64], R19 ;  /* 0x000000130e003986 */ /* 0x0001e2000c101106 */
[----:B------:R-:W-:Y:S01]  /*5b050*/  ISETP.LT.AND P3, PT, R0, UR4, !P0 ;  /* 0x0000000400007c0c */ /* 0x000fe2000c761270 */
[----:B------:R-:W-:Y:S01]  /*5b060*/  ULDC UR4, c[0x0][0x248] ;  /* 0x0000920000047ab9 */ /* 0x000fe20000000800 */
[CC--:B------:R-:W-:Y:S01]  /*5b070*/  LEA.HI.X.SX32 R13, R5.reuse, R3.reuse, 0x1, P6 ;  /* 0x00000003050d7211 */ /* 0x0c0fe200030f0eff */
[----:B------:R-:W-:Y:S01]  /*5b080*/  VIADD R5, R5, UR4 ;  /* 0x0000000405057c36 */ /* 0x000fe20008000000 */
[----:B--2---:R-:W-:Y:S01]  /*5b090*/  PRMT R17, R8, 0x7771, RZ ;  /* 0x0000777108117816 */ /* 0x004fe200000000ff */
[C---:B------:R-:W-:Y:S01]  /*5b0a0*/  VIADD R7, R4.reuse, 0xf5 ;  /* 0x000000f504077836 */ /* 0x040fe20000000000 */
[----:B------:R-:W-:Y:S02]  /*5b0b0*/  ULDC UR4, c[0x0][0x248] ;  /* 0x0000920000047ab9 */ /* 0x000fe40000000800 */
[CC--:B------:R-:W-:Y:S01]  /*5b0c0*/  IADD3 R6, P6, R5.reuse, R2.reuse, RZ ;  /* 0x0000000205067210 */ /* 0x0c0fe20007fde0ff */
[----:B------:R1:W-:Y:S01]  /*5b0d0*/  @P2 STG.E.U8 desc[UR6][R12.64], R17 ;  /* 0x000000110c002986 */ /* 0x0003e2000c101106 */
[----:B------:R-:W-:Y:S01]  /*5b0e0*/  VIADD R0, R5, UR4 ;  /* 0x0000000405007c36 */ /* 0x000fe20008000000 */
[----:B------:R-:W-:Y:S01]  /*5b0f0*/  ISETP.LT.AND P2, PT, R7, UR5, !P0 ;  /* 0x0000000507007c0c */ /* 0x000fe2000c741270 */
[----:B------:R-:W-:Y:S01]  /*5b100*/  ULDC UR4, c[0x0][0x22c] ;  /* 0x00008b0000047ab9 */ /* 0x000fe20000000800 */
[----:B------:R-:W-:Y:S01]  /*5b110*/  LEA.HI.X.SX32 R7, R5, R3, 0x1, P6 ;  /* 0x0000000305077211 */ /* 0x000fe200030f0eff */
[----:B------:R-:W-:Y:S01]  /*5b120*/  VIADD R5, R4, 0xf6 ;  /* 0x000000f604057836 */ /* 0x000fe20000000000 */
[----:B0-----:R-:W-:Y:S01]  /*5b130*/  PRMT R19, R9, 0x7770, RZ ;  /* 0x0000777009137816 */ /* 0x001fe200000000ff */
[----:B------:R-:W-:Y:S01]  /*5b140*/  ULDC UR5, c[0x0][0x22c] ;  /* 0x00008b0000057ab9 */ /* 0x000fe20000000800 */
[----:B------:R-:W-:-:S03]  /*5b150*/  IADD3 R14, P6, R0, R2, RZ ;  /* 0x00000002000e7210 */ /* 0x000fc60007fde0ff */
[----:B------:R0:W-:Y:S01]  /*5b160*/  @P5 STG.E.U8 desc[UR6][R6.64], R19 ;  /* 0x0000001306005986 */ /* 0x0001e2000c101106 */
[----:B------:R-:W-:Y:S01]  /*5b170*/  ISETP.LT.AND P5, PT, R5, UR4, !P0 ;  /* 0x0000000405007c0c */ /* 0x000fe2000c7a1270 */
[----:B------:R-:W-:Y:S01]  /*5b180*/  ULDC UR4, c[0x0][0x248] ;  /* 0x0000920000047ab9 */ /* 0x000fe20000000800 */
[CC--:B------:R-:W-:Y:S01]  /*5b190*/  LEA.HI.X.SX32 R15, R0.reuse, R3.reuse, 0x1, P6 ;  /* 0x00000003000f7211 */ /* 0x0c0fe200030f0eff */
[----:B------:R-:W-:Y:S01]  /*5b1a0*/  VIADD R0, R0, UR4 ;  /* 0x0000000400007c36 */ /* 0x000fe20008000000 */
[----:B-1----:R-:W-:Y:S01]  /*5b1b0*/  PRMT R17, R9, 0x7771, RZ ;  /* 0x0000777109117816 */ /* 0x002fe200000000ff */
[----:B------:R-:W-:Y:S01]  /*5b1c0*/  VIADD R13, R4, 0xf7 ;  /* 0x000000f7040d7836 */ /* 0x000fe20000000000 */
[----:B------:R-:W-:Y:S02]  /*5b1d0*/  ULDC UR4, c[0x0][0x248] ;  /* 0x0000920000047ab9 */ /* 0x000fe40000000800 */
        /* <DEDUP_REMOVED lines=43> */
[----:B0-----:R-:W-:Y:S01]  /*5b490*/  IADD3 R14, P6, R5, R2, RZ ;  /* 0x00000002050e7210 */ /* 0x001fe20007fde0ff */
[----:B------:R-:W-:Y:S01]  /*5b4a0*/  ULDC UR5, c[0x0][0x248] ;  /* 0x0000920000057ab9 */ /* 0x000fe20000000800 */
[----:B-1----:R-:W-:-:S02]  /*5b4b0*/  PRMT R17, R8, 0x7772, RZ ;  /* 0x0000777208117816 */ /* 0x002fc400000000ff */
[----:B------:R-:W-:-:S03]  /*5b4c0*/  LEA.HI.X.SX32 R15, R5, R3, 0x1, P6 ;  /* 0x00000003050f7211 */ /* 0x000fc600030f0eff */
[----:B------:R0:W-:Y:S01]  /*5b4d0*/  @P3 STG.E.U8 desc[UR6][R6.64], R17 ;  /* 0x0000001106003986 */ /* 0x0001e2000c101106 */
[----:B------:R-:W-:Y:S01]  /*5b4e0*/  ISETP.LT.AND P3, PT, R0, UR4, !P0 ;  /* 0x0000000400007c0c */ /* 0x000fe2000c761270 */
[----:B------:R-:W-:Y:S02]  /*5b4f0*/  ULDC UR4, c[0x0][0x248] ;  /* 0x0000920000047ab9 */ /* 0x000fe40000000800 */
[----:B------:R-:W-:Y:S01]  /*5b500*/  VIADD R5, R5, UR4 ;  /* 0x0000000405057c36 */ /* 0x000fe20008000000 */
[----:B------:R-:W-:Y:S01]  /*5b510*/  ULDC UR4, c[0x0][0x248] ;  /* 0x0000920000047ab9 */ /* 0x000fe20000000800 */
[----:B------:R-:W-:Y:S02]  /*5b520*/  PRMT R13, R8, 0x7773, RZ ;  /* 0x00007773080d7816 */ /* 0x000fe400000000ff */
[----:B------:R-:W-:Y:S01]  /*5b530*/  VIADD R0, R5, UR4 ;  /* 0x0000000405007c36 */ /* 0x000fe20008000000 */
[----:B------:R-:W-:-:S03]  /*5b540*/  ULDC UR4, c[0x0][0x248] ;  /* 0x0000920000047ab9 */ /* 0x000fc60000000800 */
[----:B------:R-:W-:Y:S01]  /*5b550*/  VIADD R8, R0, UR5 ;  /* 0x0000000500087c36 */ /* 0x000fe20008000000 */
[----:B------:R1:W-:Y:S01]  /*5b560*/  @P2 STG.E.U8 desc[UR6][R14.64], R13 ;  /* 0x0000000d0e002986 */ /* 0x0003e2000c101106 */
[CC--:B0-----:R-:W-:Y:S01]  /*5b570*/  IADD3 R6, P2, R5.reuse, R2.reuse, RZ ;  /* 0x0000000205067210 */ /* 0x0c1fe20007f5e0ff */
[C---:B------:R-:W-:Y:S01]  /*5b580*/  VIADD R18, R4.reuse, 0xfd ;  /* 0x000000fd04127836 */ /* 0x040fe20000000000 */
[----:B------:R-:W-:Y:S01]  /*5b590*/  ULDC UR5, c[0x0][0x248] ;  /* 0x0000920000057ab9 */ /* 0x000fe20000000800 */
[----:B------:R-:W-:Y:S01]  /*5b5a0*/  VIADD R19, R4, 0xfe ;  /* 0x000000fe04137836 */ /* 0x000fe20000000000 */
[----:B------:R-:W-:Y:S02]  /*5b5b0*/  LEA.HI.X.SX32 R7, R5, R3, 0x1, P2 ;  /* 0x0000000305077211 */ /* 0x000fe400010f0eff */
[----:B------:R-:W-:Y:S01]  /*5b5c0*/  IADD3 R4, P2, R0, R2, RZ ;  /* 0x0000000200047210 */ /* 0x000fe20007f5e0ff */
[----:B-1----:R-:W-:-:S04]  /*5b5d0*/  VIADD R15, R8, UR8 ;  /* 0x00000008080f7c36 */ /* 0x002fc80008000000 */
[----:B------:R-:W-:Y:S01]  /*5b5e0*/  VIADD R17, R15, UR4 ;  /* 0x000000040f117c36 */ /* 0x000fe20008000000 */
[----:B------:R-:W-:Y:S01]  /*5b5f0*/  LEA.HI.X.SX32 R5, R0, R3, 0x1, P2 ;  /* 0x0000000300057211 */ /* 0x000fe200010f0eff */
[----:B------:R-:W-:-:S03]  /*5b600*/  ULDC UR4, c[0x0][0x22c] ;  /* 0x00008b0000047ab9 */ /* 0x000fc60000000800 */
[CC--:B------:R-:W-:Y:S01]  /*5b610*/  IADD3 R16, P2, R17.reuse, R2.reuse, RZ ;  /* 0x0000000211107210 */ /* 0x0c0fe20007f5e0ff */
[C---:B------:R-:W-:Y:S01]  /*5b620*/  VIADD R0, R17.reuse, UR5 ;  /* 0x0000000511007c36 */ /* 0x040fe20008000000 */
[----:B------:R-:W-:Y:S02]  /*5b630*/  IADD3 R12, P6, R8, R2, RZ ;  /* 0x00000002080c7210 */ /* 0x000fe40007fde0ff */
[-C--:B------:R-:W-:Y:S02]  /*5b640*/  LEA.HI.X.SX32 R17, R17, R3.reuse, 0x1, P2 ;  /* 0x0000000311117211 */ /* 0x080fe400010f0eff */
[----:B------:R-:W-:Y:S02]  /*5b650*/  ISETP.LT.AND P2, PT, R18, UR9, !P0 ;  /* 0x0000000912007c0c */ /* 0x000fe4000c741270 */
[----:B------:R-:W-:Y:S02]  /*5b660*/  ISETP.LT.AND P0, PT, R19, UR4, !P0 ;  /* 0x0000000413007c0c */ /* 0x000fe4000c701270 */
[----:B------:R-:W-:-:S02]  /*5b670*/  LEA.HI.X.SX32 R13, R8, R3, 0x1, P6 ;  /* 0x00000003080d7211 */ /* 0x000fc400030f0eff */
[----:B------:R-:W-:Y:S02]  /*5b680*/  IADD3 R14, P6, R15, R2, RZ ;  /* 0x000000020f0e7210 */ /* 0x000fe40007fde0ff */
[C---:B------:R-:W-:Y:S02]  /*5b690*/  PRMT R25, R9.reuse, 0x7772, RZ ;  /* 0x0000777209197816 */ /* 0x040fe400000000ff */
[----:B------:R-:W-:Y:S02]  /*5b6a0*/  PRMT R23, R9, 0x7773, RZ ;  /* 0x0000777309177816 */ /* 0x000fe400000000ff */
[C---:B------:R-:W-:Y:S02]  /*5b6b0*/  PRMT R21, R10.reuse, 0x7772, RZ ;  /* 0x000077720a157816 */ /* 0x040fe400000000ff */
[----:B------:R-:W-:Y:S02]  /*5b6c0*/  LEA.HI.X.SX32 R15, R15, R3, 0x1, P6 ;  /* 0x000000030f0f7211 */ /* 0x000fe400030f0eff */
[----:B------:R-:W-:-:S02]  /*5b6d0*/  PRMT R19, R10, 0x7773, RZ ;  /* 0x000077730a137816 */ /* 0x000fc400000000ff */
[C---:B------:R-:W-:Y:S01]  /*5b6e0*/  PRMT R9, R11.reuse, 0x7773, RZ ;  /* 0x000077730b097816 */ /* 0x040fe200000000ff */
[----:B------:R0:W-:Y:S01]  /*5b6f0*/  @P5 STG.E.U8 desc[UR6][R6.64], R25 ;  /* 0x0000001906005986 */ /* 0x0001e2000c101106 */
[----:B------:R-:W-:-:S03]  /*5b700*/  PRMT R11, R11, 0x7772, RZ ;  /* 0x000077720b0b7816 */ /* 0x000fc600000000ff */
[----:B------:R0:W-:Y:S01]  /*5b710*/  @P4 STG.E.U8 desc[UR6][R4.64], R23 ;  /* 0x0000001704004986 */ /* 0x0001e2000c101106 */
[----:B------:R-:W-:-:S03]  /*5b720*/  IADD3 R2, P6, R0, R2, RZ ;  /* 0x0000000200027210 */ /* 0x000fc60007fde0ff */
[----:B------:R0:W-:Y:S04]  /*5b730*/  @P3 STG.E.U8 desc[UR6][R12.64], R21 ;  /* 0x000000150c003986 */ /* 0x0001e8000c101106 */
[----:B------:R0:W-:Y:S01]  /*5b740*/  @P2 STG.E.U8 desc[UR6][R14.64], R19 ;  /* 0x000000130e002986 */ /* 0x0001e2000c101106 */
[----:B------:R-:W-:-:S03]  /*5b750*/  LEA.HI.X.SX32 R3, R0, R3, 0x1, P6 ;  /* 0x0000000300037211 */ /* 0x000fc600030f0eff */
[----:B------:R0:W-:Y:S01]  /*5b760*/  @P0 STG.E.U8 desc[UR6][R16.64], R11 ;  /* 0x0000000b10000986 */ /* 0x0001e2000c101106 */
[----:B------:R-:W-:Y:S05]  /*5b770*/  @!P1 EXIT ;  /* 0x000000000000994d */ /* 0x000fea0003800000 */
[----:B------:R-:W-:Y:S01]  /*5b780*/  STG.E.U8 desc[UR6][R2.64], R9 ;  /* 0x0000000902007986 */ /* 0x000fe2000c101106 */
[----:B------:R-:W-:Y:S05]  /*5b790*/  EXIT ;  /* 0x000000000000794d */ /* 0x000fea0003800000 */
.L_x_3:
[----:B------:R-:W-:-:S00]  /*5b7a0*/  BRA `(.L_x_3) ;  /* 0xfffffffc00fc7947 */ /* 0x000fc0000383ffff */
[----:B------:R-:W-:-:S00]  /*5b7b0*/  NOP ;  /* 0x0000000000007918 */ /* 0x000fc00000000000 */
        /* <DEDUP_REMOVED lines=12> */
.L_x_4:


//--------------------- .nv.shared.matmul_kernel  --------------------------
	.section	.nv.shared.matmul_kernel,"aw",@nobits
	.sectionflags	@""
	.align	16
	.zero		1024


//--------------------- .nv.shared.reserved.0     --------------------------
	.section	.nv.shared.reserved.0,"aw",@nobits
	.weak		__nv_reservedSMEM_offset_0_alias
	.size		__nv_reservedSMEM_offset_0_alias, 0, 0
	.other		__nv_reservedSMEM_offset_0_alias,@"STO_CUDA_RESERVED_SHARED STV_DEFAULT"
__nv_reservedSMEM_offset_0_alias:
	.zero		0


//--------------------- .nv.constant0.matmul_kernel --------------------------
	.section	.nv.constant0.matmul_kernel,"a",@progbits
	.sectionflags	@""
	.align	4
.nv.constant0.matmul_kernel:
	.zero		608


//--------------------- SYMBOLS --------------------------

	.type		.nv.reservedSmem.offset0,@object
	.size		.nv.reservedSmem.offset0,0x4
